// auto-generated by cutlass_sweep.fmha — config: {"arch": "sm_100", "direction": "fwd", "dtype": "bf16", "head_dim": 128, "mask": "causal", "schedule": "persistent", "tile_kv": 64, "tile_q": 256}
#include "cutlass/cutlass.h"
#include "cute/tensor.hpp"
#include "cutlass/device_kernel.h"
#include "cutlass/kernel_hardware_info.h"
#include "77_blackwell_fmha/collective/fmha_fusion.hpp"
#include "77_blackwell_fmha/collective/sm100_fmha_load_tma_warpspecialized.hpp"
#include "77_blackwell_fmha/collective/sm100_fmha_fwd_mainloop_tma_warpspecialized.hpp"
#include "77_blackwell_fmha/collective/sm100_fmha_fwd_epilogue_tma_warpspecialized.hpp"
#include "77_blackwell_fmha/kernel/fmha_tile_scheduler.hpp"
#include "77_blackwell_fmha/kernel/sm100_fmha_fwd_kernel_tma_warpspecialized.hpp"

using namespace cute;
using Element    = cutlass::bfloat16_t;
using ElementOut = cutlass::half_t;
using TileShape  = Shape<_256, _64, _128>;

using ProblemShape = cute::tuple<int, int, int, cute::tuple<cute::tuple<int, int>, int>>;
using StrideQ   = cute::tuple<int, _1, cute::tuple<cute::tuple<int, int>, int>>;
using StrideK   = cute::tuple<int, _1, cute::tuple<cute::tuple<_0, int>, int>>;
using StrideV   = StrideK;
using StrideO   = StrideQ;
using StrideLSE = cute::tuple<_1, cute::tuple<cute::tuple<int, int>, int>>;

using TileScheduler = std::conditional_t<
    cute::true_type::value,
    cutlass::fmha::kernel::PersistentTileScheduler,
    cutlass::fmha::kernel::IndividualTileScheduler>;

using Mainloop = cutlass::fmha::collective::Sm100FmhaFwdMainloopTmaWarpspecialized<
    Element, float, float, TileShape, StrideQ, StrideK, StrideV,
    cutlass::fmha::collective::CausalMask<true>>;

using Kernel = cutlass::fmha::kernel::Sm100FmhaFwdKernelTmaWarpspecialized<
    ProblemShape, Mainloop,
    cutlass::fmha::collective::Sm100FmhaFwdEpilogueTmaWarpspecialized<
        ElementOut, float, typename Mainloop::TileShapePV, StrideO, StrideLSE>,
    TileScheduler>;

auto* _anchor = &cutlass::device_kernel<Kernel>;


// ===== COMPILED SASS (sm_100a) =====

	.target	sm_100a

	.elftype	@"ET_EXEC"


//--------------------- .note.nv.tkinfo           --------------------------
	.section	.note.nv.tkinfo,"",@"SHT_NOTE"
	.sectionflags	@"SHF_NOTE_NV_TKINFO"
	.tkinfo
        /*0018*/ 	.word	0x00000002
        /*0030*/ 	.string	""
        /*0030*/ 	.string	"ptxas"
        /*0030*/ 	.string	"Cuda compilation tools, release 13.0, V13.0.88"
        /*0030*/ 	.string	"Build cuda_13.0.r13.0/compiler.36424714_0"
        /*0030*/ 	.string	"-arch sm_100a -m 64 "



//--------------------- .note.nv.cuinfo           --------------------------
	.section	.note.nv.cuinfo,"",@"SHT_NOTE"
	.sectionflags	@"SHF_NOTE_NV_CUINFO"
        /*0018*/ 	.short	0x0002
        /*001a*/ 	.short	0x0064
        /*001c*/ 	.short	0x0082
	.zero		2


//--------------------- .nv.info                  --------------------------
	.section	.nv.info,"",@"SHT_CUDA_INFO"
	.align	4


	//----- nvinfo : EIATTR_REGCOUNT
	.align		4
        /*0000*/ 	.byte	0x04, 0x2f
        /*0002*/ 	.short	(.L_34 - .L_33)
	.align		4
.L_33:
        /*0004*/ 	.word	index@(_ZN7cutlass13device_kernelINS_4fmha6kernel36Sm100FmhaFwdKernelTmaWarpspecializedIN4cute5tupleIJiiiNS5_IJNS5_IJiiEEEiEEEEEENS1_10collective38Sm100FmhaFwdMainloopTmaWarpspecializedINS_10bfloat16_tEffNS5_IJNS4_1CILi256EEENSC_ILi64EEENSC_ILi128EEEEEENS5_IJiNSC_ILi1EEES7_EEENS5_IJiSH_NS5_IJNS5_IJNSC_ILi0EEEiEEEiEEEEEESM_NS9_10CausalMaskILb1EEENS5_IJNSC_ILi2EEESH_SH_EEENSC_ILb0EEEEENS9_38Sm100FmhaFwdEpilogueTmaWarpspecializedINS_6half_tEfNS5_IJSF_SF_SE_EEESI_NS5_IJSH_S7_EEESR_EENS2_23PersistentTileSchedulerENS2_41Sm100FmhaCtxKernelWarpspecializedScheduleEEEEEvNT_6ParamsE)
        /*0008*/ 	.word	0x00000080


	//----- nvinfo : EIATTR_FRAME_SIZE
	.align		4
.L_34:
        /*000c*/ 	.byte	0x04, 0x11
        /*000e*/ 	.short	(.L_36 - .L_35)
	.align		4
.L_35:
        /*0010*/ 	.word	index@($__internal_3_$__cuda_sm3x_div_rn_noftz_f32_slowpath)
        /*0014*/ 	.word	0x000000b8


	//----- nvinfo : EIATTR_FRAME_SIZE
	.align		4
.L_36:
        /*0018*/ 	.byte	0x04, 0x11
        /*001a*/ 	.short	(.L_38 - .L_37)
	.align		4
.L_37:
        /*001c*/ 	.word	index@($__internal_2_$__cuda_sm10x_tcgen05_guardrail_trap_unallocated_columns_being_dealloced)
        /*0020*/ 	.word	0x000000b8


	//----- nvinfo : EIATTR_FRAME_SIZE
	.align		4
.L_38:
        /*0024*/ 	.byte	0x04, 0x11
        /*0026*/ 	.short	(.L_40 - .L_39)
	.align		4
.L_39:
        /*0028*/ 	.word	index@($__internal_1_$__cuda_sm10x_tcgen05_guardrail_trap_phase_invalid_during_alloc)
        /*002c*/ 	.word	0x000000b8


	//----- nvinfo : EIATTR_FRAME_SIZE
	.align		4
.L_40:
        /*0030*/ 	.byte	0x04, 0x11
        /*0032*/ 	.short	(.L_42 - .L_41)
	.align		4
.L_41:
        /*0034*/ 	.word	index@($__internal_0_$__cuda_sm10x_tcgen05_guardrail_trap_col_being_dealloced_not_returned_by_alloc)
        /*0038*/ 	.word	0x000000b8


	//----- nvinfo : EIATTR_FRAME_SIZE
	.align		4
.L_42:
        /*003c*/ 	.byte	0x04, 0x11
        /*003e*/ 	.short	(.L_44 - .L_43)
	.align		4
.L_43:
        /*0040*/ 	.word	index@(_ZN7cutlass13device_kernelINS_4fmha6kernel36Sm100FmhaFwdKernelTmaWarpspecializedIN4cute5tupleIJiiiNS5_IJNS5_IJiiEEEiEEEEEENS1_10collective38Sm100FmhaFwdMainloopTmaWarpspecializedINS_10bfloat16_tEffNS5_IJNS4_1CILi256EEENSC_ILi64EEENSC_ILi128EEEEEENS5_IJiNSC_ILi1EEES7_EEENS5_IJiSH_NS5_IJNS5_IJNSC_ILi0EEEiEEEiEEEEEESM_NS9_10CausalMaskILb1EEENS5_IJNSC_ILi2EEESH_SH_EEENSC_ILb0EEEEENS9_38Sm100FmhaFwdEpilogueTmaWarpspecializedINS_6half_tEfNS5_IJSF_SF_SE_EEESI_NS5_IJSH_S7_EEESR_EENS2_23PersistentTileSchedulerENS2_41Sm100FmhaCtxKernelWarpspecializedScheduleEEEEEvNT_6ParamsE)
        /*0044*/ 	.word	0x000000b8


	//----- nvinfo : EIATTR_MIN_STACK_SIZE
	.align		4
.L_44:
        /*0048*/ 	.byte	0x04, 0x12
        /*004a*/ 	.short	(.L_46 - .L_45)
	.align		4
.L_45:
        /*004c*/ 	.word	index@(_ZN7cutlass13device_kernelINS_4fmha6kernel36Sm100FmhaFwdKernelTmaWarpspecializedIN4cute5tupleIJiiiNS5_IJNS5_IJiiEEEiEEEEEENS1_10collective38Sm100FmhaFwdMainloopTmaWarpspecializedINS_10bfloat16_tEffNS5_IJNS4_1CILi256EEENSC_ILi64EEENSC_ILi128EEEEEENS5_IJiNSC_ILi1EEES7_EEENS5_IJiSH_NS5_IJNS5_IJNSC_ILi0EEEiEEEiEEEEEESM_NS9_10CausalMaskILb1EEENS5_IJNSC_ILi2EEESH_SH_EEENSC_ILb0EEEEENS9_38Sm100FmhaFwdEpilogueTmaWarpspecializedINS_6half_tEfNS5_IJSF_SF_SE_EEESI_NS5_IJSH_S7_EEESR_EENS2_23PersistentTileSchedulerENS2_41Sm100FmhaCtxKernelWarpspecializedScheduleEEEEEvNT_6ParamsE)
        /*0050*/ 	.word	0x000000b8
.L_46:


//--------------------- .nv.compat                --------------------------
	.section	.nv.compat,"",@"SHT_CUDA_COMPAT_INFO"
	.align	4
        /*0000*/ 	.byte	0x02, 0x09, 0x01, 0x00, 0x02, 0x02, 0x02, 0x00, 0x02, 0x05, 0x05, 0x00, 0x03, 0x07, 0x01, 0x01
        /*0010*/ 	.byte	0x02, 0x03, 0x01, 0x00, 0x02, 0x06, 0x01, 0x00, 0x04, 0x0b, 0x08, 0x00, 0x01, 0x00, 0x00, 0x00
        /*0020*/ 	.byte	0x00, 0x00, 0x00, 0x00


//--------------------- .nv.info._ZN7cutlass13device_kernelINS_4fmha6kernel36Sm100FmhaFwdKernelTmaWarpspecializedIN4cute5tupleIJiiiNS5_IJNS5_IJiiEEEiEEEEEENS1_10collective38Sm100FmhaFwdMainloopTmaWarpspecializedINS_10bfloat16_tEffNS5_IJNS4_1CILi256EEENSC_ILi64EEENSC_ILi128EEEEEENS5_IJiNSC_ILi1EEES7_EEENS5_IJiSH_NS5_IJNS5_IJNSC_ILi0EEEiEEEiEEEEEESM_NS9_10CausalMaskILb1EEENS5_IJNSC_ILi2EEESH_SH_EEENSC_ILb0EEEEENS9_38Sm100FmhaFwdEpilogueTmaWarpspecializedINS_6half_tEfNS5_IJSF_SF_SE_EEESI_NS5_IJSH_S7_EEESR_EENS2_23PersistentTileSchedulerENS2_41Sm100FmhaCtxKernelWarpspecializedScheduleEEEEEvNT_6ParamsE --------------------------
	.section	.nv.info._ZN7cutlass13device_kernelINS_4fmha6kernel36Sm100FmhaFwdKernelTmaWarpspecializedIN4cute5tupleIJiiiNS5_IJNS5_IJiiEEEiEEEEEENS1_10collective38Sm100FmhaFwdMainloopTmaWarpspecializedINS_10bfloat16_tEffNS5_IJNS4_1CILi256EEENSC_ILi64EEENSC_ILi128EEEEEENS5_IJiNSC_ILi1EEES7_EEENS5_IJiSH_NS5_IJNS5_IJNSC_ILi0EEEiEEEiEEEEEESM_NS9_10CausalMaskILb1EEENS5_IJNSC_ILi2EEESH_SH_EEENSC_ILb0EEEEENS9_38Sm100FmhaFwdEpilogueTmaWarpspecializedINS_6half_tEfNS5_IJSF_SF_SE_EEESI_NS5_IJSH_S7_EEESR_EENS2_23PersistentTileSchedulerENS2_41Sm100FmhaCtxKernelWarpspecializedScheduleEEEEEvNT_6ParamsE,"",@"SHT_CUDA_INFO"
	.sectionflags	@""
	.align	4


	//----- nvinfo : EIATTR_CUDA_API_VERSION
	.align		4
        /*0000*/ 	.byte	0x04, 0x37
        /*0002*/ 	.short	(.L_48 - .L_47)
.L_47:
        /*0004*/ 	.word	0x00000082


	//----- nvinfo : EIATTR_KPARAM_INFO
	.align		4
.L_48:
        /*0008*/ 	.byte	0x04, 0x17
        /*000a*/ 	.short	(.L_50 - .L_49)
.L_49:
        /*000c*/ 	.word	0x00000000
        /*0010*/ 	.short	0x0000
        /*0012*/ 	.short	0x0000
        /*0014*/ 	.byte	0x00, 0xf0, 0x01, 0x18


	//----- nvinfo : EIATTR_AT_ENTRY_FRAGMENTS
	.align		4
.L_50:
        /*0018*/ 	.byte	0x04, 0x4f
        /*001a*/ 	.short	(.L_52 - .L_51)


	//   ....[0]....
.L_51:
        /*001c*/ 	.word	0x00000006


	//----- nvinfo : EIATTR_RESERVED_SMEM_USED
	.align		4
.L_52:
        /*0020*/ 	.byte	0x01, 0x41
	.zero		2


	//----- nvinfo : EIATTR_SPARSE_MMA_MASK
	.align		4
        /*0024*/ 	.byte	0x03, 0x50
        /*0026*/ 	.short	0x0000


	//----- nvinfo : EIATTR_TCGEN05_1CTA_USED
	.align		4
        /*0028*/ 	.byte	0x01, 0x51
	.zero		2


	//----- nvinfo : EIATTR_MAXREG_COUNT
	.align		4
        /*002c*/ 	.byte	0x03, 0x1b
        /*002e*/ 	.short	0x0080


	//----- nvinfo : EIATTR_NUM_BARRIERS
	.align		4
        /*0030*/ 	.byte	0x02, 0x4c
        /*0032*/ 	.byte	0x01
	.zero		1


	//----- nvinfo : EIATTR_EXTERNS
	.align		4
        /*0034*/ 	.byte	0x04, 0x0f
        /*0036*/ 	.short	(.L_54 - .L_53)


	//   ....[0]....
	.align		4
.L_53:
        /*0038*/ 	.word	index@(vprintf)


	//   ....[1]....
	.align		4
        /*003c*/ 	.word	index@(__assertfail)


	//----- nvinfo : EIATTR_ANNOTATIONS
	.align		4
.L_54:
        /*0040*/ 	.byte	0x04, 0x55
        /*0042*/ 	.short	(.L_56 - .L_55)


	//   ....[0]....
.L_55:
        /*0044*/ 	.word	0x00000001
        /*0048*/ 	.byte	0xa0, 0x85, 0x00, 0x00, 0x01, 0x00, 0x00, 0x00, 0xf0, 0x85, 0x00, 0x00, 0x01, 0x00, 0x00, 0x00
        /* <DEDUP_REMOVED lines=32> */
        /*0258*/ 	.byte	0xd0, 0xb7, 0x01, 0x00


	//----- nvinfo : EIATTR_MERCURY_ISA_VERSION
	.align		4
.L_56:
        /*025c*/ 	.byte	0x03, 0x5f
        /*025e*/ 	.short	0x0101


	//----- nvinfo : EIATTR_INT_WARP_WIDE_INSTR_OFFSETS
	.align		4
        /*0260*/ 	.byte	0x04, 0x31
        /*0262*/ 	.short	(.L_58 - .L_57)


	//   ....[0]....
.L_57:
        /*0264*/ 	.word	0x0001cfd0


	//   ....[1]....
        /*0268*/ 	.word	0x0001cff0


	//   ....[2]....
        /*026c*/ 	.word	0x0001d020


	//----- nvinfo : EIATTR_COOP_GROUP_MASK_REGIDS
	.align		4
.L_58:
        /*0270*/ 	.byte	0x04, 0x29
        /*0272*/ 	.short	(.L_60 - .L_59)


	//   ....[0]....
.L_59:
        /*0274*/ 	.word	0xffffffff


	//   ....[1]....
        /*0278*/ 	.word	0xffffffff


	//   ....[2]....
        /*027c*/ 	.word	0xffffffff


	//   ....[3]....
        /*0280*/ 	.word	0xffffffff


	//   ....[4]....
        /*0284*/ 	.word	0xffffffff


	//   ....[5]....
        /*0288*/ 	.word	0xffffffff


	//   ....[6]....
        /*028c*/ 	.word	0xffffffff


	//   ....[7]....
        /*0290*/ 	.word	0xffffffff


	//   ....[8]....
        /*0294*/ 	.word	0xffffffff


	//   ....[9]....
        /*0298*/ 	.word	0xffffffff


	//   ....[10]....
        /*029c*/ 	.word	0xffffffff


	//   ....[11]....
        /*02a0*/ 	.word	0xffffffff


	//   ....[12]....
        /*02a4*/ 	.word	0xffffffff


	//   ....[13]....
        /*02a8*/ 	.word	0xffffffff


	//   ....[14]....
        /*02ac*/ 	.word	0xffffffff


	//   ....[15]....
        /*02b0*/ 	.word	0xffffffff


	//   ....[16]....
        /*02b4*/ 	.word	0xffffffff


	//   ....[17]....
        /*02b8*/ 	.word	0xffffffff


	//   ....[18]....
        /*02bc*/ 	.word	0xffffffff


	//----- nvinfo : EIATTR_COOP_GROUP_INSTR_OFFSETS
	.align		4
.L_60:
        /*02c0*/ 	.byte	0x04, 0x28
        /*02c2*/ 	.short	(.L_62 - .L_61)


	//   ....[0]....
.L_61:
        /*02c4*/ 	.word	0x00000120


	//   ....[1]....
        /*02c8*/ 	.word	0x000008e0


	//   ....[2]....
        /*02cc*/ 	.word	0x00000b10


	//   ....[3]....
        /*02d0*/ 	.word	0x00000c40


	//   ....[4]....
        /*02d4*/ 	.word	0x00000d80


	//   ....[5]....
        /*02d8*/ 	.word	0x00001040


	//   ....[6]....
        /*02dc*/ 	.word	0x00001230


	//   ....[7]....
        /*02e0*/ 	.word	0x00001340


	//   ....[8]....
        /*02e4*/ 	.word	0x000014a0


	//   ....[9]....
        /*02e8*/ 	.word	0x00001600


	//   ....[10]....
        /*02ec*/ 	.word	0x00001a00


	//   ....[11]....
        /*02f0*/ 	.word	0x00001c10


	//   ....[12]....
        /*02f4*/ 	.word	0x00001c20


	//   ....[13]....
        /*02f8*/ 	.word	0x0000a790


	//   ....[14]....
        /*02fc*/ 	.word	0x0000bad0


	//   ....[15]....
        /*0300*/ 	.word	0x00011770


	//   ....[16]....
        /*0304*/ 	.word	0x00013b60


	//   ....[17]....
        /*0308*/ 	.word	0x0001ced0


	//   ....[18]....
        /*030c*/ 	.word	0x0001d0f0


	//----- nvinfo : EIATTR_REG_RECONFIG
	.align		4
.L_62:
        /*0310*/ 	.byte	0x01, 0x54
	.zero		2


	//----- nvinfo : EIATTR_VRC_CTA_INIT_COUNT
	.align		4
        /*0314*/ 	.byte	0x02, 0x4a
        /*0316*/ 	.byte	0x80
	.zero		1


	//----- nvinfo : EIATTR_SYSCALL_OFFSETS
	.align		4
        /*0318*/ 	.byte	0x04, 0x46
        /*031a*/ 	.short	(.L_64 - .L_63)


	//   ....[0]....
.L_63:
        /*031c*/ 	.word	0x00004a90


	//   ....[1]....
        /*0320*/ 	.word	0x00004b50


	//   ....[2]....
        /*0324*/ 	.word	0x00004bc0


	//   ....[3]....
        /*0328*/ 	.word	0x00004c30


	//   ....[4]....
        /*032c*/ 	.word	0x00004ca0


	//   ....[5]....
        /*0330*/ 	.word	0x00004d40


	//   ....[6]....
        /*0334*/ 	.word	0x00004e20


	//   ....[7]....
        /*0338*/ 	.word	0x00004ec0


	//   ....[8]....
        /*033c*/ 	.word	0x00004f60


	//   ....[9]....
        /*0340*/ 	.word	0x00005000


	//   ....[10]....
        /*0344*/ 	.word	0x00005070


	//   ....[11]....
        /*0348*/ 	.word	0x00005110


	//   ....[12]....
        /*034c*/ 	.word	0x000051b0


	//   ....[13]....
        /*0350*/ 	.word	0x00005220


	//   ....[14]....
        /*0354*/ 	.word	0x000052c0


	//   ....[15]....
        /*0358*/ 	.word	0x00005360


	//   ....[16]....
        /*035c*/ 	.word	0x00005400


	//   ....[17]....
        /*0360*/ 	.word	0x000054a0


	//   ....[18]....
        /*0364*/ 	.word	0x00005510


	//   ....[19]....
        /*0368*/ 	.word	0x000055b0


	//   ....[20]....
        /*036c*/ 	.word	0x00005650


	//   ....[21]....
        /*0370*/ 	.word	0x000056c0


	//   ....[22]....
        /*0374*/ 	.word	0x00005760


	//   ....[23]....
        /*0378*/ 	.word	0x00005800


	//   ....[24]....
        /*037c*/ 	.word	0x000058a0


	//   ....[25]....
        /*0380*/ 	.word	0x00005940


	//   ....[26]....
        /*0384*/ 	.word	0x000059b0


	//   ....[27]....
        /*0388*/ 	.word	0x00005a50


	//   ....[28]....
        /*038c*/ 	.word	0x00005af0


	//   ....[29]....
        /*0390*/ 	.word	0x00005b60


	//   ....[30]....
        /*0394*/ 	.word	0x00005c00


	//   ....[31]....
        /*0398*/ 	.word	0x00005ca0


	//   ....[32]....
        /*039c*/ 	.word	0x00005d40


	//   ....[33]....
        /*03a0*/ 	.word	0x00005de0


	//   ....[34]....
        /*03a4*/ 	.word	0x00005e80


	//   ....[35]....
        /*03a8*/ 	.word	0x00005f20


	//   ....[36]....
        /*03ac*/ 	.word	0x00005f90


	//   ....[37]....
        /*03b0*/ 	.word	0x00006030


	//   ....[38]....
        /*03b4*/ 	.word	0x000060d0


	//   ....[39]....
        /*03b8*/ 	.word	0x00006140


	//   ....[40]....
        /*03bc*/ 	.word	0x000061e0


	//   ....[41]....
        /*03c0*/ 	.word	0x00006280


	//   ....[42]....
        /*03c4*/ 	.word	0x00006320


	//   ....[43]....
        /*03c8*/ 	.word	0x000063c0


	//   ....[44]....
        /*03cc*/ 	.word	0x00006430


	//   ....[45]....
        /*03d0*/ 	.word	0x000064d0


	//   ....[46]....
        /*03d4*/ 	.word	0x00006570


	//   ....[47]....
        /*03d8*/ 	.word	0x000065e0


	//   ....[48]....
        /*03dc*/ 	.word	0x00006680


	//   ....[49]....
        /*03e0*/ 	.word	0x00006720


	//   ....[50]....
        /*03e4*/ 	.word	0x000067c0


	//   ....[51]....
        /*03e8*/ 	.word	0x00006860


	//   ....[52]....
        /*03ec*/ 	.word	0x000068d0


	//   ....[53]....
        /*03f0*/ 	.word	0x00006960


	//   ....[54]....
        /*03f4*/ 	.word	0x00006a00


	//   ....[55]....
        /*03f8*/ 	.word	0x00006a70


	//   ....[56]....
        /*03fc*/ 	.word	0x00006b10


	//   ....[57]....
        /*0400*/ 	.word	0x00006bb0


	//   ....[58]....
        /*0404*/ 	.word	0x00006c50


	//   ....[59]....
        /*0408*/ 	.word	0x00006cf0


	//   ....[60]....
        /*040c*/ 	.word	0x0000a930


	//   ....[61]....
        /*0410*/ 	.word	0x0000ab60


	//   ....[62]....
        /*0414*/ 	.word	0x0000ad90


	//   ....[63]....
        /*0418*/ 	.word	0x0000afc0


	//   ....[64]....
        /*041c*/ 	.word	0x0000b1f0


	//   ....[65]....
        /*0420*/ 	.word	0x0000b420


	//   ....[66]....
        /*0424*/ 	.word	0x0000b650


	//   ....[67]....
        /*0428*/ 	.word	0x0000bc70


	//   ....[68]....
        /*042c*/ 	.word	0x0000bea0


	//   ....[69]....
        /*0430*/ 	.word	0x0000c0d0


	//   ....[70]....
        /*0434*/ 	.word	0x0000c300


	//   ....[71]....
        /*0438*/ 	.word	0x0000c530


	//   ....[72]....
        /*043c*/ 	.word	0x0000c760


	//   ....[73]....
        /*0440*/ 	.word	0x0000c990


	//   ....[74]....
        /*0444*/ 	.word	0x0000d320


	//   ....[75]....
        /*0448*/ 	.word	0x0000d660


	//   ....[76]....
        /*044c*/ 	.word	0x0000d9a0


	//   ....[77]....
        /*0450*/ 	.word	0x0000dce0


	//   ....[78]....
        /*0454*/ 	.word	0x0000e020


	//   ....[79]....
        /*0458*/ 	.word	0x0000e360


	//   ....[80]....
        /*045c*/ 	.word	0x0000e6a0


	//   ....[81]....
        /*0460*/ 	.word	0x0000f500


	//   ....[82]....
        /*0464*/ 	.word	0x0000f840


	//   ....[83]....
        /*0468*/ 	.word	0x0000fb80


	//   ....[84]....
        /*046c*/ 	.word	0x0000fec0


	//   ....[85]....
        /*0470*/ 	.word	0x00010200


	//   ....[86]....
        /*0474*/ 	.word	0x00010540


	//   ....[87]....
        /*0478*/ 	.word	0x00010880


	//   ....[88]....
        /*047c*/ 	.word	0x00011910


	//   ....[89]....
        /*0480*/ 	.word	0x00011a60


	//   ....[90]....
        /*0484*/ 	.word	0x00011df0


	//   ....[91]....
        /*0488*/ 	.word	0x00013460


	//   ....[92]....
        /*048c*/ 	.word	0x00013a60


	//   ....[93]....
        /*0490*/ 	.word	0x00013d00


	//   ....[94]....
        /*0494*/ 	.word	0x00013e50


	//   ....[95]....
        /*0498*/ 	.word	0x00015610


	//   ....[96]....
        /*049c*/ 	.word	0x00016c90


	//   ....[97]....
        /*04a0*/ 	.word	0x00017290


	//----- nvinfo : EIATTR_MBARRIER_INSTR_OFFSETS
	.align		4
.L_64:
        /*04a4*/ 	.byte	0x04, 0x39
        /*04a6*/ 	.short	(.L_66 - .L_65)


	//   ....[0]....
.L_65:
        /*04a8*/ 	.word	0x000009c0
        /*04ac*/ 	.word	0x000000ff
        /*04b0*/ 	.word	0x0002c000
        /*04b4*/ 	.short	0x0100
        /*04b6*/ 	.byte	0x05
	.zero		1


	//   ....[1]....
        /*04b8*/ 	.word	0x000009d0
        /*04bc*/ 	.word	0x000000ff
        /*04c0*/ 	.word	0x0002c010
        /*04c4*/ 	.short	0x0100
        /*04c6*/ 	.byte	0x05
	.zero		1


	//   ....[2]....
        /*04c8*/ 	.word	0x000009e0
        /*04cc*/ 	.word	0x000000ff
        /*04d0*/ 	.word	0x0002c008
        /*04d4*/ 	.short	0x0100
        /*04d6*/ 	.byte	0x05
	.zero		1


	//   ....[3]....
        /*04d8*/ 	.word	0x000009f0
        /*04dc*/ 	.word	0x000000ff
        /*04e0*/ 	.word	0x0002c018
        /*04e4*/ 	.short	0x0100
        /*04e6*/ 	.byte	0x05
	.zero		1


	//   ....[4]....
        /*04e8*/ 	.word	0x00000bd0
        /*04ec*/ 	.word	0x000000ff
        /*04f0*/ 	.word	0x0002c020
        /*04f4*/ 	.short	0x0100
        /*04f6*/ 	.byte	0x05
	.zero		1


	//   ....[5]....
        /*04f8*/ 	.word	0x00000be0
        /*04fc*/ 	.word	0x000000ff
        /*0500*/ 	.word	0x0002c038
        /*0504*/ 	.short	0x0100
        /*0506*/ 	.byte	0x05
	.zero		1


	//   ....[6]....
        /*0508*/ 	.word	0x00000bf0
        /*050c*/ 	.word	0x000000ff
        /*0510*/ 	.word	0x0002c028
        /*0514*/ 	.short	0x0100
        /*0516*/ 	.byte	0x05
	.zero		1


	//   ....[7]....
        /*0518*/ 	.word	0x00000c00
        /*051c*/ 	.word	0x000000ff
        /*0520*/ 	.word	0x0002c040
        /*0524*/ 	.short	0x0100
        /*0526*/ 	.byte	0x05
	.zero		1


	//   ....[8]....
        /*0528*/ 	.word	0x00000c10
        /*052c*/ 	.word	0x000000ff
        /*0530*/ 	.word	0x0002c030
        /*0534*/ 	.short	0x0100
        /*0536*/ 	.byte	0x05
	.zero		1


	//   ....[9]....
        /*0538*/ 	.word	0x00000c20
        /*053c*/ 	.word	0x000000ff
        /*0540*/ 	.word	0x0002c048
        /*0544*/ 	.short	0x0100
        /*0546*/ 	.byte	0x05
	.zero		1


	//   ....[10]....
        /*0548*/ 	.word	0x00000d50
        /*054c*/ 	.word	0x000000ff
        /*0550*/ 	.word	0x0002c050
        /*0554*/ 	.short	0x0100
        /*0556*/ 	.byte	0x06
	.zero		1


	//   ....[11]....
        /*0558*/ 	.word	0x00000d60
        /*055c*/ 	.word	0x000000ff
        /*0560*/ 	.word	0x0002c058
        /*0564*/ 	.short	0x0100
        /*0566*/ 	.byte	0x06
	.zero		1


	//   ....[12]....
        /*0568*/ 	.word	0x00000f10
        /*056c*/ 	.word	0x000000ff
        /*0570*/ 	.word	0x0002c060
        /*0574*/ 	.short	0x0100
        /*0576*/ 	.byte	0x08
	.zero		1


	//   ....[13]....
        /*0578*/ 	.word	0x00000f20
        /*057c*/ 	.word	0x000000ff
        /*0580*/ 	.word	0x0002c068
        /*0584*/ 	.short	0x0100
        /*0586*/ 	.byte	0x08
	.zero		1


	//   ....[14]....
        /*0588*/ 	.word	0x00001100
        /*058c*/ 	.word	0x000000ff
        /*0590*/ 	.word	0x0002c070
        /*0594*/ 	.short	0x0100
        /*0596*/ 	.byte	0x08
	.zero		1


	//   ....[15]....
        /*0598*/ 	.word	0x00001110
        /*059c*/ 	.word	0x000000ff
        /*05a0*/ 	.word	0x0002c078
        /*05a4*/ 	.short	0x0100
        /*05a6*/ 	.byte	0x08
	.zero		1


	//   ....[16]....
        /*05a8*/ 	.word	0x00001310
        /*05ac*/ 	.word	0x000000ff
        /*05b0*/ 	.word	0x0002c080
        /*05b4*/ 	.short	0x0100
        /*05b6*/ 	.byte	0x0a
	.zero		1


	//   ....[17]....
        /*05b8*/ 	.word	0x00001320
        /*05bc*/ 	.word	0x000000ff
        /*05c0*/ 	.word	0x0002c088
        /*05c4*/ 	.short	0x0100
        /*05c6*/ 	.byte	0x0a
	.zero		1


	//   ....[18]....
        /*05c8*/ 	.word	0x00001450
        /*05cc*/ 	.word	0x000000ff
        /*05d0*/ 	.word	0x0002c090
        /*05d4*/ 	.short	0x0100
        /*05d6*/ 	.byte	0x0b
	.zero		1


	//   ....[19]....
        /*05d8*/ 	.word	0x00001460
        /*05dc*/ 	.word	0x000000ff
        /*05e0*/ 	.word	0x0002c0a0
        /*05e4*/ 	.short	0x0100
        /*05e6*/ 	.byte	0x0b
	.zero		1


	//   ....[20]....
        /*05e8*/ 	.word	0x00001470
        /*05ec*/ 	.word	0x000000ff
        /*05f0*/ 	.word	0x0002c098
        /*05f4*/ 	.short	0x0100
        /*05f6*/ 	.byte	0x0b
	.zero		1


	//   ....[21]....
        /*05f8*/ 	.word	0x00001480
        /*05fc*/ 	.word	0x000000ff
        /*0600*/ 	.word	0x0002c0a8
        /*0604*/ 	.short	0x0100
        /*0606*/ 	.byte	0x0b
	.zero		1


	//   ....[22]....
        /*0608*/ 	.word	0x000015b0
        /*060c*/ 	.word	0x000000ff
        /*0610*/ 	.word	0x0002c0b0
        /*0614*/ 	.short	0x0100
        /*0616*/ 	.byte	0x0b
	.zero		1


	//   ....[23]....
        /*0618*/ 	.word	0x000015c0
        /*061c*/ 	.word	0x000000ff
        /*0620*/ 	.word	0x0002c0c0
        /*0624*/ 	.short	0x0100
        /*0626*/ 	.byte	0x0b
	.zero		1


	//   ....[24]....
        /*0628*/ 	.word	0x000015d0
        /*062c*/ 	.word	0x000000ff
        /*0630*/ 	.word	0x0002c0b8
        /*0634*/ 	.short	0x0100
        /*0636*/ 	.byte	0x0b
	.zero		1


	//   ....[25]....
        /*0638*/ 	.word	0x000015e0
        /*063c*/ 	.word	0x000000ff
        /*0640*/ 	.word	0x0002c0c8
        /*0644*/ 	.short	0x0100
        /*0646*/ 	.byte	0x0b
	.zero		1


	//   ....[26]....
        /*0648*/ 	.word	0x000016e0
        /*064c*/ 	.word	0x000000ff
        /*0650*/ 	.word	0x0002c0d0
        /*0654*/ 	.short	0x0100
        /*0656*/ 	.byte	0x0a
	.zero		1


	//   ....[27]....
        /*0658*/ 	.word	0x000016f0
        /*065c*/ 	.word	0x000000ff
        /*0660*/ 	.word	0x0002c0d8
        /*0664*/ 	.short	0x0100
        /*0666*/ 	.byte	0x0a
	.zero		1


	//   ....[28]....
        /*0668*/ 	.word	0x00001da0
        /*066c*/ 	.word	0x000000ff
        /*0670*/ 	.word	0x0002c000
        /*0674*/ 	.short	0x010a
        /*0676*/ 	.byte	0x0d
	.zero		1


	//   ....[29]....
        /*0678*/ 	.word	0x00001e20
        /*067c*/ 	.word	0x000000ff
        /*0680*/ 	.word	0x0002c020
        /*0684*/ 	.short	0x010a
        /*0686*/ 	.byte	0x04
	.zero		1


	//   ....[30]....
        /*0688*/ 	.word	0x00001f10
        /*068c*/ 	.word	0x000000ff
        /*0690*/ 	.word	0x0002c058
        /*0694*/ 	.short	0x010a
        /*0696*/ 	.byte	0x0d
	.zero		1


	//   ....[31]....
        /*0698*/ 	.word	0x000023e0
        /*069c*/ 	.word	0x000000ff
        /*06a0*/ 	.word	0x0002c008
        /*06a4*/ 	.short	0x010a
        /*06a6*/ 	.byte	0x0d
	.zero		1


	//   ....[32]....
        /*06a8*/ 	.word	0x00002470
        /*06ac*/ 	.word	0x000000ff
        /*06b0*/ 	.word	0x0002c068
        /*06b4*/ 	.short	0x010a
        /*06b6*/ 	.byte	0x0d
	.zero		1


	//   ....[33]....
        /*06b8*/ 	.word	0x00002930
        /*06bc*/ 	.word	0x000000ff
        /*06c0*/ 	.word	0x0002c020
        /*06c4*/ 	.short	0x010a
        /*06c6*/ 	.byte	0x04
	.zero		1


	//   ....[34]....
        /*06c8*/ 	.word	0x000029e0
        /*06cc*/ 	.word	0x000000ff
        /*06d0*/ 	.word	0x0002c0a0
        /*06d4*/ 	.short	0x010a
        /*06d6*/ 	.byte	0x0d
	.zero		1


	//   ....[35]....
        /*06d8*/ 	.word	0x00002a80
        /*06dc*/ 	.word	0x000000ff
        /*06e0*/ 	.word	0x0002c058
        /*06e4*/ 	.short	0x010a
        /*06e6*/ 	.byte	0x0d
	.zero		1


	//   ....[36]....
        /*06e8*/ 	.word	0x00002e80
        /*06ec*/ 	.word	0x000000ff
        /*06f0*/ 	.word	0x0002c020
        /*06f4*/ 	.short	0x010a
        /*06f6*/ 	.byte	0x04
	.zero		1


	//   ....[37]....
        /*06f8*/ 	.word	0x000033c0
        /*06fc*/ 	.word	0x000000ff
        /*0700*/ 	.word	0x0002c0a8
        /*0704*/ 	.short	0x010a
        /*0706*/ 	.byte	0x0d
	.zero		1


	//   ....[38]....
        /*0708*/ 	.word	0x00003450
        /*070c*/ 	.word	0x000000ff
        /*0710*/ 	.word	0x0002c068
        /*0714*/ 	.short	0x010a
        /*0716*/ 	.byte	0x0d
	.zero		1


	//   ....[39]....
        /*0718*/ 	.word	0x00003c30
        /*071c*/ 	.word	0x000000ff
        /*0720*/ 	.word	0x0002c020
        /*0724*/ 	.short	0x010a
        /*0726*/ 	.byte	0x04
	.zero		1


	//   ....[40]....
        /*0728*/ 	.word	0x00003ce0
        /*072c*/ 	.word	0x000000ff
        /*0730*/ 	.word	0x0002c0a0
        /*0734*/ 	.short	0x010a
        /*0736*/ 	.byte	0x0d
	.zero		1


	//   ....[41]....
        /*0738*/ 	.word	0x00003d80
        /*073c*/ 	.word	0x000000ff
        /*0740*/ 	.word	0x0002c058
        /*0744*/ 	.short	0x010a
        /*0746*/ 	.byte	0x0d
	.zero		1


	//   ....[42]....
        /*0748*/ 	.word	0x00004130
        /*074c*/ 	.word	0x000000ff
        /*0750*/ 	.word	0x0002c0a8
        /*0754*/ 	.short	0x010a
        /*0756*/ 	.byte	0x0d
	.zero		1


	//   ....[43]....
        /*0758*/ 	.word	0x000041c0
        /*075c*/ 	.word	0x000000ff
        /*0760*/ 	.word	0x0002c068
        /*0764*/ 	.short	0x010a
        /*0766*/ 	.byte	0x0d
	.zero		1


	//   ....[44]....
        /*0768*/ 	.word	0x00004990
        /*076c*/ 	.word	0x00000010
        /*0770*/ 	.word	0x0002c0c0
        /*0774*/ 	.short	0x010a
        /*0776*/ 	.byte	0xff
	.zero		1


	//   ....[45]....
        /*0778*/ 	.word	0x00008730
        /*077c*/ 	.word	0x000000ff
        /*0780*/ 	.word	0x0002c0b0
        /*0784*/ 	.short	0x0101
        /*0786*/ 	.byte	0x04
	.zero		1


	//   ....[46]....
        /*0788*/ 	.word	0x00009eb0
        /*078c*/ 	.word	0x00000000
        /*0790*/ 	.word	0x0002c0c8
        /*0794*/ 	.short	0x010a
        /*0796*/ 	.byte	0xff
	.zero		1


	//   ....[47]....
        /*0798*/ 	.word	0x0000a2c0
        /*079c*/ 	.word	0x00000000
        /*07a0*/ 	.word	0x0002c0b8
        /*07a4*/ 	.short	0x0101
        /*07a6*/ 	.byte	0xff
	.zero		1


	//   ....[48]....
        /*07a8*/ 	.word	0x0000a410
        /*07ac*/ 	.word	0x0000003b
        /*07b0*/ 	.word	0x0002c070
        /*07b4*/ 	.short	0x010a
        /*07b6*/ 	.byte	0xff
	.zero		1


	//   ....[49]....
        /*07b8*/ 	.word	0x0000a4a0
        /*07bc*/ 	.word	0x00000000
        /*07c0*/ 	.word	0x00000000
        /*07c4*/ 	.short	0x0101
        /*07c6*/ 	.byte	0xff
	.zero		1


	//   ....[50]....
        /*07c8*/ 	.word	0x0000a500
        /*07cc*/ 	.word	0x0000003b
        /*07d0*/ 	.word	0x0002c080
        /*07d4*/ 	.short	0x010a
        /*07d6*/ 	.byte	0xff
	.zero		1


	//   ....[51]....
        /*07d8*/ 	.word	0x0000a5e0
        /*07dc*/ 	.word	0x0000003b
        /*07e0*/ 	.word	0x0002c070
        /*07e4*/ 	.short	0x010a
        /*07e6*/ 	.byte	0xff
	.zero		1


	//   ....[52]....
        /*07e8*/ 	.word	0x0000a770
        /*07ec*/ 	.word	0x0000003b
        /*07f0*/ 	.word	0x0002c090
        /*07f4*/ 	.short	0x010a
        /*07f6*/ 	.byte	0xff
	.zero		1


	//   ....[53]....
        /*07f8*/ 	.word	0x0000b870
        /*07fc*/ 	.word	0x00000000
        /*0800*/ 	.word	0x00000000
        /*0804*/ 	.short	0x0101
        /*0806*/ 	.byte	0xff
	.zero		1


	//   ....[54]....
        /*0808*/ 	.word	0x0000b8f0
        /*080c*/ 	.word	0x00000000
        /*0810*/ 	.word	0x00000000
        /*0814*/ 	.short	0x0101
        /*0816*/ 	.byte	0xff
	.zero		1


	//   ....[55]....
        /*0818*/ 	.word	0x0000b950
        /*081c*/ 	.word	0x0000003b
        /*0820*/ 	.word	0x0002c080
        /*0824*/ 	.short	0x010a
        /*0826*/ 	.byte	0xff
	.zero		1


	//   ....[56]....
        /*0828*/ 	.word	0x0000bab0
        /*082c*/ 	.word	0x0000003b
        /*0830*/ 	.word	0x0002c098
        /*0834*/ 	.short	0x010a
        /*0836*/ 	.byte	0xff
	.zero		1


	//   ....[57]....
        /*0838*/ 	.word	0x0000cb90
        /*083c*/ 	.word	0x00000000
        /*0840*/ 	.word	0x00000000
        /*0844*/ 	.short	0x0101
        /*0846*/ 	.byte	0xff
	.zero		1


	//   ....[58]....
        /*0848*/ 	.word	0x0000cc20
        /*084c*/ 	.word	0x00000003
        /*0850*/ 	.word	0x00000000
        /*0854*/ 	.short	0x0101
        /*0856*/ 	.byte	0xff
	.zero		1


	//   ....[59]....
        /*0858*/ 	.word	0x0000ccb0
        /*085c*/ 	.word	0x00000004
        /*0860*/ 	.word	0x00000000
        /*0864*/ 	.short	0x0101
        /*0866*/ 	.byte	0xff
	.zero		1


	//   ....[60]....
        /*0868*/ 	.word	0x0000cd00
        /*086c*/ 	.word	0x0000003b
        /*0870*/ 	.word	0x0002c070
        /*0874*/ 	.short	0x010a
        /*0876*/ 	.byte	0xff
	.zero		1


	//   ....[61]....
        /*0878*/ 	.word	0x0000cda0
        /*087c*/ 	.word	0x00000000
        /*0880*/ 	.word	0x00000000
        /*0884*/ 	.short	0x0101
        /*0886*/ 	.byte	0xff
	.zero		1


	//   ....[62]....
        /*0888*/ 	.word	0x0000ce00
        /*088c*/ 	.word	0x0000003b
        /*0890*/ 	.word	0x0002c090
        /*0894*/ 	.short	0x010a
        /*0896*/ 	.byte	0xff
	.zero		1


	//   ....[63]....
        /*0898*/ 	.word	0x0000ce80
        /*089c*/ 	.word	0x0000003b
        /*08a0*/ 	.word	0x0002c0c0
        /*08a4*/ 	.short	0x010a
        /*08a6*/ 	.byte	0xff
	.zero		1


	//   ....[64]....
        /*08a8*/ 	.word	0x0000eed0
        /*08ac*/ 	.word	0x00000000
        /*08b0*/ 	.word	0x00000000
        /*08b4*/ 	.short	0x0101
        /*08b6*/ 	.byte	0xff
	.zero		1


	//   ....[65]....
        /*08b8*/ 	.word	0x0000ef00
        /*08bc*/ 	.word	0x0000003b
        /*08c0*/ 	.word	0x0002c0b0
        /*08c4*/ 	.short	0x0101
        /*08c6*/ 	.byte	0xff
	.zero		1


	//   ....[66]....
        /*08c8*/ 	.word	0x0000ef80
        /*08cc*/ 	.word	0x0000003b
        /*08d0*/ 	.word	0x0002c080
        /*08d4*/ 	.short	0x010a
        /*08d6*/ 	.byte	0xff
	.zero		1


	//   ....[67]....
        /*08d8*/ 	.word	0x0000f010
        /*08dc*/ 	.word	0x0000001f
        /*08e0*/ 	.word	0x00000000
        /*08e4*/ 	.short	0x0101
        /*08e6*/ 	.byte	0xff
	.zero		1


	//   ....[68]....
        /*08e8*/ 	.word	0x0000f060
        /*08ec*/ 	.word	0x0000003b
        /*08f0*/ 	.word	0x0002c098
        /*08f4*/ 	.short	0x010a
        /*08f6*/ 	.byte	0xff
	.zero		1


	//   ....[69]....
        /*08f8*/ 	.word	0x0000f0e0
        /*08fc*/ 	.word	0x0000003b
        /*0900*/ 	.word	0x0002c0c8
        /*0904*/ 	.short	0x010a
        /*0906*/ 	.byte	0xff
	.zero		1


	//   ....[70]....
        /*0908*/ 	.word	0x000110c0
        /*090c*/ 	.word	0x00000003
        /*0910*/ 	.word	0x00000000
        /*0914*/ 	.short	0x0101
        /*0916*/ 	.byte	0xff
	.zero		1


	//   ....[71]....
        /*0918*/ 	.word	0x000110f0
        /*091c*/ 	.word	0x0000003b
        /*0920*/ 	.word	0x0002c0b8
        /*0924*/ 	.short	0x0101
        /*0926*/ 	.byte	0xff
	.zero		1


	//   ....[72]....
        /*0928*/ 	.word	0x00011670
        /*092c*/ 	.word	0x000000ff
        /*0930*/ 	.word	0x00000000
        /*0934*/ 	.short	0x010a
        /*0936*/ 	.byte	0x30
	.zero		1


	//   ....[73]....
        /*0938*/ 	.word	0x000117f0
        /*093c*/ 	.word	0x000000ff
        /*0940*/ 	.word	0x00000000
        /*0944*/ 	.short	0x010a
        /*0946*/ 	.byte	0x2d
	.zero		1


	//   ....[74]....
        /*0948*/ 	.word	0x00011e70
        /*094c*/ 	.word	0x000000ff
        /*0950*/ 	.word	0x00000000
        /*0954*/ 	.short	0x0101
        /*0956*/ 	.byte	0x2c
	.zero		1


	//   ....[75]....
        /*0958*/ 	.word	0x00011ed0
        /*095c*/ 	.word	0x000000ff
        /*0960*/ 	.word	0x00000000
        /*0964*/ 	.short	0x010a
        /*0966*/ 	.byte	0x2b
	.zero		1


	//   ....[76]....
        /*0968*/ 	.word	0x00012270
        /*096c*/ 	.word	0x000000ff
        /*0970*/ 	.word	0x00000000
        /*0974*/ 	.short	0x0101
        /*0976*/ 	.byte	0x2a
	.zero		1


	//   ....[77]....
        /*0978*/ 	.word	0x00013530
        /*097c*/ 	.word	0x000000ff
        /*0980*/ 	.word	0x00000000
        /*0984*/ 	.short	0x0101
        /*0986*/ 	.byte	0x04
	.zero		1


	//   ....[78]....
        /*0988*/ 	.word	0x000135f0
        /*098c*/ 	.word	0x000000ff
        /*0990*/ 	.word	0x00000000
        /*0994*/ 	.short	0x010a
        /*0996*/ 	.byte	0x30
	.zero		1


	//   ....[79]....
        /*0998*/ 	.word	0x00013940
        /*099c*/ 	.word	0x000000ff
        /*09a0*/ 	.word	0x00000000
        /*09a4*/ 	.short	0x010a
        /*09a6*/ 	.byte	0x2d
	.zero		1


	//   ....[80]....
        /*09a8*/ 	.word	0x00013be0
        /*09ac*/ 	.word	0x000000ff
        /*09b0*/ 	.word	0x00000000
        /*09b4*/ 	.short	0x010a
        /*09b6*/ 	.byte	0x2d
	.zero		1


	//   ....[81]....
        /*09b8*/ 	.word	0x000156a0
        /*09bc*/ 	.word	0x000000ff
        /*09c0*/ 	.word	0x00000000
        /*09c4*/ 	.short	0x0101
        /*09c6*/ 	.byte	0x2c
	.zero		1


	//   ....[82]....
        /*09c8*/ 	.word	0x00015700
        /*09cc*/ 	.word	0x000000ff
        /*09d0*/ 	.word	0x00000000
        /*09d4*/ 	.short	0x010a
        /*09d6*/ 	.byte	0x2b
	.zero		1


	//   ....[83]....
        /*09d8*/ 	.word	0x00015ad0
        /*09dc*/ 	.word	0x000000ff
        /*09e0*/ 	.word	0x00000000
        /*09e4*/ 	.short	0x0101
        /*09e6*/ 	.byte	0x2a
	.zero		1


	//   ....[84]....
        /*09e8*/ 	.word	0x00016d60
        /*09ec*/ 	.word	0x000000ff
        /*09f0*/ 	.word	0x00000000
        /*09f4*/ 	.short	0x0101
        /*09f6*/ 	.byte	0x04
	.zero		1


	//   ....[85]....
        /*09f8*/ 	.word	0x00016e20
        /*09fc*/ 	.word	0x000000ff
        /*0a00*/ 	.word	0x00000000
        /*0a04*/ 	.short	0x010a
        /*0a06*/ 	.byte	0x30
	.zero		1


	//   ....[86]....
        /*0a08*/ 	.word	0x00017170
        /*0a0c*/ 	.word	0x000000ff
        /*0a10*/ 	.word	0x00000000
        /*0a14*/ 	.short	0x010a
        /*0a16*/ 	.byte	0x2d
	.zero		1


	//   ....[87]....
        /*0a18*/ 	.word	0x00017370
        /*0a1c*/ 	.word	0x000000ff
        /*0a20*/ 	.word	0x00000000
        /*0a24*/ 	.short	0x0101
        /*0a26*/ 	.byte	0x2c
	.zero		1


	//   ....[88]....
        /*0a28*/ 	.word	0x00017400
        /*0a2c*/ 	.word	0x000000ff
        /*0a30*/ 	.word	0x00000000
        /*0a34*/ 	.short	0x010a
        /*0a36*/ 	.byte	0x30
	.zero		1


	//   ....[89]....
        /*0a38*/ 	.word	0x00017490
        /*0a3c*/ 	.word	0x000000ff
        /*0a40*/ 	.word	0x00000000
        /*0a44*/ 	.short	0x0101
        /*0a46*/ 	.byte	0x04
	.zero		1


	//   ....[90]....
        /*0a48*/ 	.word	0x00017b70
        /*0a4c*/ 	.word	0x000000ff
        /*0a50*/ 	.word	0x0002c010
        /*0a54*/ 	.short	0x010a
        /*0a56*/ 	.byte	0x08
	.zero		1


	//   ....[91]....
        /*0a58*/ 	.word	0x00017da0
        /*0a5c*/ 	.word	0x000000ff
        /*0a60*/ 	.word	0x0002c038
        /*0a64*/ 	.short	0x010a
        /*0a66*/ 	.byte	0x19
	.zero		1


	//   ....[92]....
        /*0a68*/ 	.word	0x00017ff0
        /*0a6c*/ 	.word	0x000000ff
        /*0a70*/ 	.word	0x0002c018
        /*0a74*/ 	.short	0x010a
        /*0a76*/ 	.byte	0x08
	.zero		1


	//   ....[93]....
        /*0a78*/ 	.word	0x00018250
        /*0a7c*/ 	.word	0x000000ff
        /*0a80*/ 	.word	0x0002c038
        /*0a84*/ 	.short	0x010a
        /*0a86*/ 	.byte	0x19
	.zero		1


	//   ....[94]....
        /*0a88*/ 	.word	0x000185a0
        /*0a8c*/ 	.word	0x000000ff
        /*0a90*/ 	.word	0x0002c038
        /*0a94*/ 	.short	0x010a
        /*0a96*/ 	.byte	0x19
	.zero		1


	//   ....[95]....
        /*0a98*/ 	.word	0x00018840
        /*0a9c*/ 	.word	0x000000ff
        /*0aa0*/ 	.word	0x0002c038
        /*0aa4*/ 	.short	0x010a
        /*0aa6*/ 	.byte	0x19
	.zero		1


	//   ....[96]....
        /*0aa8*/ 	.word	0x00018ab0
        /*0aac*/ 	.word	0x000000ff
        /*0ab0*/ 	.word	0x0002c038
        /*0ab4*/ 	.short	0x010a
        /*0ab6*/ 	.byte	0x19
	.zero		1


	//   ....[97]....
        /*0ab8*/ 	.word	0x00018d20
        /*0abc*/ 	.word	0x000000ff
        /*0ac0*/ 	.word	0x0002c038
        /*0ac4*/ 	.short	0x010a
        /*0ac6*/ 	.byte	0x19
	.zero		1


	//   ....[98]....
        /*0ac8*/ 	.word	0x00018f90
        /*0acc*/ 	.word	0x000000ff
        /*0ad0*/ 	.word	0x0002c038
        /*0ad4*/ 	.short	0x010a
        /*0ad6*/ 	.byte	0x19
	.zero		1


	//   ....[99]....
        /*0ad8*/ 	.word	0x00019200
        /*0adc*/ 	.word	0x000000ff
        /*0ae0*/ 	.word	0x0002c038
        /*0ae4*/ 	.short	0x010a
        /*0ae6*/ 	.byte	0x19
	.zero		1


	//   ....[100]....
        /*0ae8*/ 	.word	0x00019480
        /*0aec*/ 	.word	0x000000ff
        /*0af0*/ 	.word	0x0002c038
        /*0af4*/ 	.short	0x010a
        /*0af6*/ 	.byte	0x19
	.zero		1


	//   ....[101]....
        /*0af8*/ 	.word	0x000196f0
        /*0afc*/ 	.word	0x000000ff
        /*0b00*/ 	.word	0x0002c038
        /*0b04*/ 	.short	0x010a
        /*0b06*/ 	.byte	0x19
	.zero		1


	//   ....[102]....
        /*0b08*/ 	.word	0x000199b0
        /*0b0c*/ 	.word	0x000000ff
        /*0b10*/ 	.word	0x0002c038
        /*0b14*/ 	.short	0x010a
        /*0b16*/ 	.byte	0x19
	.zero		1


	//   ....[103]....
        /*0b18*/ 	.word	0x00019c20
        /*0b1c*/ 	.word	0x000000ff
        /*0b20*/ 	.word	0x0002c038
        /*0b24*/ 	.short	0x010a
        /*0b26*/ 	.byte	0x19
	.zero		1


	//   ....[104]....
        /*0b28*/ 	.word	0x00019eb0
        /*0b2c*/ 	.word	0x000000ff
        /*0b30*/ 	.word	0x0002c038
        /*0b34*/ 	.short	0x010a
        /*0b36*/ 	.byte	0x19
	.zero		1


	//   ....[105]....
        /*0b38*/ 	.word	0x0001a120
        /*0b3c*/ 	.word	0x000000ff
        /*0b40*/ 	.word	0x0002c038
        /*0b44*/ 	.short	0x010a
        /*0b46*/ 	.byte	0x19
	.zero		1


	//   ....[106]....
        /*0b48*/ 	.word	0x0001a3c0
        /*0b4c*/ 	.word	0x000000ff
        /*0b50*/ 	.word	0x0002c038
        /*0b54*/ 	.short	0x010a
        /*0b56*/ 	.byte	0x19
	.zero		1


	//   ....[107]....
        /*0b58*/ 	.word	0x0001a630
        /*0b5c*/ 	.word	0x000000ff
        /*0b60*/ 	.word	0x0002c038
        /*0b64*/ 	.short	0x010a
        /*0b66*/ 	.byte	0x11
	.zero		1


	//   ....[108]....
        /*0b68*/ 	.word	0x0001ad80
        /*0b6c*/ 	.word	0x000000ff
        /*0b70*/ 	.word	0x0002c0b0
        /*0b74*/ 	.short	0x010a
        /*0b76*/ 	.byte	0x17
	.zero		1


	//   ....[109]....
        /*0b78*/ 	.word	0x0001bff0
        /*0b7c*/ 	.word	0x000000ff
        /*0b80*/ 	.word	0x0002c0b8
        /*0b84*/ 	.short	0x010a
        /*0b86*/ 	.byte	0x17
	.zero		1


	//   ....[110]....
        /*0b88*/ 	.word	0x0001cd60
        /*0b8c*/ 	.word	0x000000ff
        /*0b90*/ 	.word	0x00000000
        /*0b94*/ 	.short	0x0101
        /*0b96*/ 	.byte	0x08
	.zero		1


	//   ....[111]....
        /*0b98*/ 	.word	0x0001cde0
        /*0b9c*/ 	.word	0x000000ff
        /*0ba0*/ 	.word	0x00000000
        /*0ba4*/ 	.short	0x0101
        /*0ba6*/ 	.byte	0x17
	.zero		1


	//   ....[112]....
        /*0ba8*/ 	.word	0x0001d120
        /*0bac*/ 	.word	0x00000000
        /*0bb0*/ 	.word	0x0002c000
        /*0bb4*/ 	.short	0x010a
        /*0bb6*/ 	.byte	0xff
	.zero		1


	//   ....[113]....
        /*0bb8*/ 	.word	0x0001d180
        /*0bbc*/ 	.word	0x00000000
        /*0bc0*/ 	.word	0x0002c020
        /*0bc4*/ 	.short	0x010a
        /*0bc6*/ 	.byte	0xff
	.zero		1


	//   ....[114]....
        /*0bc8*/ 	.word	0x0001d1e0
        /*0bcc*/ 	.word	0x00000000
        /*0bd0*/ 	.word	0x0002c058
        /*0bd4*/ 	.short	0x010a
        /*0bd6*/ 	.byte	0xff
	.zero		1


	//   ....[115]....
        /*0bd8*/ 	.word	0x0001d240
        /*0bdc*/ 	.word	0x00000000
        /*0be0*/ 	.word	0x0002c008
        /*0be4*/ 	.short	0x010a
        /*0be6*/ 	.byte	0xff
	.zero		1


	//   ....[116]....
        /*0be8*/ 	.word	0x0001d2a0
        /*0bec*/ 	.word	0x00000000
        /*0bf0*/ 	.word	0x0002c068
        /*0bf4*/ 	.short	0x010a
        /*0bf6*/ 	.byte	0xff
	.zero		1


	//   ....[117]....
        /*0bf8*/ 	.word	0x0001d300
        /*0bfc*/ 	.word	0x00000000
        /*0c00*/ 	.word	0x0002c020
        /*0c04*/ 	.short	0x010a
        /*0c06*/ 	.byte	0xff
	.zero		1


	//   ....[118]....
        /*0c08*/ 	.word	0x0001d360
        /*0c0c*/ 	.word	0x00000000
        /*0c10*/ 	.word	0x0002c0a0
        /*0c14*/ 	.short	0x010a
        /*0c16*/ 	.byte	0xff
	.zero		1


	//   ....[119]....
        /*0c18*/ 	.word	0x0001d3e0
        /*0c1c*/ 	.word	0x00000005
        /*0c20*/ 	.word	0x0002c058
        /*0c24*/ 	.short	0x010a
        /*0c26*/ 	.byte	0xff
	.zero		1


	//   ....[120]....
        /*0c28*/ 	.word	0x0001d440
        /*0c2c*/ 	.word	0x00000003
        /*0c30*/ 	.word	0x0002c020
        /*0c34*/ 	.short	0x010a
        /*0c36*/ 	.byte	0xff
	.zero		1


	//   ....[121]....
        /*0c38*/ 	.word	0x0001d4a0
        /*0c3c*/ 	.word	0x00000000
        /*0c40*/ 	.word	0x0002c0a8
        /*0c44*/ 	.short	0x010a
        /*0c46*/ 	.byte	0xff
	.zero		1


	//   ....[122]....
        /*0c48*/ 	.word	0x0001d500
        /*0c4c*/ 	.word	0x00000004
        /*0c50*/ 	.word	0x0002c068
        /*0c54*/ 	.short	0x010a
        /*0c56*/ 	.byte	0xff
	.zero		1


	//   ....[123]....
        /*0c58*/ 	.word	0x0001d560
        /*0c5c*/ 	.word	0x00000000
        /*0c60*/ 	.word	0x0002c020
        /*0c64*/ 	.short	0x010a
        /*0c66*/ 	.byte	0xff
	.zero		1


	//   ....[124]....
        /*0c68*/ 	.word	0x0001d5c0
        /*0c6c*/ 	.word	0x00000000
        /*0c70*/ 	.word	0x0002c0a0
        /*0c74*/ 	.short	0x010a
        /*0c76*/ 	.byte	0xff
	.zero		1


	//   ....[125]....
        /*0c78*/ 	.word	0x0001d640
        /*0c7c*/ 	.word	0x00000005
        /*0c80*/ 	.word	0x0002c058
        /*0c84*/ 	.short	0x010a
        /*0c86*/ 	.byte	0xff
	.zero		1


	//   ....[126]....
        /*0c88*/ 	.word	0x0001d6a0
        /*0c8c*/ 	.word	0x00000000
        /*0c90*/ 	.word	0x0002c0a8
        /*0c94*/ 	.short	0x010a
        /*0c96*/ 	.byte	0xff
	.zero		1


	//   ....[127]....
        /*0c98*/ 	.word	0x0001d700
        /*0c9c*/ 	.word	0x00000004
        /*0ca0*/ 	.word	0x0002c068
        /*0ca4*/ 	.short	0x010a
        /*0ca6*/ 	.byte	0xff
	.zero		1


	//   ....[128]....
        /*0ca8*/ 	.word	0x0001d750
        /*0cac*/ 	.word	0x00000010
        /*0cb0*/ 	.word	0x0002c0c0
        /*0cb4*/ 	.short	0x010a
        /*0cb6*/ 	.byte	0xff
	.zero		1


	//   ....[129]....
        /*0cb8*/ 	.word	0x0001d7a0
        /*0cbc*/ 	.word	0x00000000
        /*0cc0*/ 	.word	0x0002c0c8
        /*0cc4*/ 	.short	0x010a
        /*0cc6*/ 	.byte	0xff
	.zero		1


	//   ....[130]....
        /*0cc8*/ 	.word	0x0001d7f0
        /*0ccc*/ 	.word	0x0000003b
        /*0cd0*/ 	.word	0x0002c070
        /*0cd4*/ 	.short	0x010a
        /*0cd6*/ 	.byte	0xff
	.zero		1


	//   ....[131]....
        /*0cd8*/ 	.word	0x0001d840
        /*0cdc*/ 	.word	0x0000003b
        /*0ce0*/ 	.word	0x0002c080
        /*0ce4*/ 	.short	0x010a
        /*0ce6*/ 	.byte	0xff
	.zero		1


	//   ....[132]....
        /*0ce8*/ 	.word	0x0001d890
        /*0cec*/ 	.word	0x0000003b
        /*0cf0*/ 	.word	0x0002c070
        /*0cf4*/ 	.short	0x010a
        /*0cf6*/ 	.byte	0xff
	.zero		1


	//   ....[133]....
        /*0cf8*/ 	.word	0x0001d8e0
        /*0cfc*/ 	.word	0x0000003b
        /*0d00*/ 	.word	0x0002c090
        /*0d04*/ 	.short	0x010a
        /*0d06*/ 	.byte	0xff
	.zero		1


	//   ....[134]....
        /*0d08*/ 	.word	0x0001d930
        /*0d0c*/ 	.word	0x0000003b
        /*0d10*/ 	.word	0x0002c080
        /*0d14*/ 	.short	0x010a
        /*0d16*/ 	.byte	0xff
	.zero		1


	//   ....[135]....
        /*0d18*/ 	.word	0x0001d980
        /*0d1c*/ 	.word	0x0000003b
        /*0d20*/ 	.word	0x0002c098
        /*0d24*/ 	.short	0x010a
        /*0d26*/ 	.byte	0xff
	.zero		1


	//   ....[136]....
        /*0d28*/ 	.word	0x0001d9d0
        /*0d2c*/ 	.word	0x0000003b
        /*0d30*/ 	.word	0x0002c070
        /*0d34*/ 	.short	0x010a
        /*0d36*/ 	.byte	0xff
	.zero		1


	//   ....[137]....
        /*0d38*/ 	.word	0x0001da20
        /*0d3c*/ 	.word	0x0000003b
        /*0d40*/ 	.word	0x0002c090
        /*0d44*/ 	.short	0x010a
        /*0d46*/ 	.byte	0xff
	.zero		1


	//   ....[138]....
        /*0d48*/ 	.word	0x0001da70
        /*0d4c*/ 	.word	0x0000003b
        /*0d50*/ 	.word	0x0002c0c0
        /*0d54*/ 	.short	0x010a
        /*0d56*/ 	.byte	0xff
	.zero		1


	//   ....[139]....
        /*0d58*/ 	.word	0x0001dac0
        /*0d5c*/ 	.word	0x0000003b
        /*0d60*/ 	.word	0x0002c080
        /*0d64*/ 	.short	0x010a
        /*0d66*/ 	.byte	0xff
	.zero		1


	//   ....[140]....
        /*0d68*/ 	.word	0x0001db10
        /*0d6c*/ 	.word	0x0000003b
        /*0d70*/ 	.word	0x0002c098
        /*0d74*/ 	.short	0x010a
        /*0d76*/ 	.byte	0xff
	.zero		1


	//   ....[141]....
        /*0d78*/ 	.word	0x0001db60
        /*0d7c*/ 	.word	0x0000003b
        /*0d80*/ 	.word	0x0002c0c8
        /*0d84*/ 	.short	0x010a
        /*0d86*/ 	.byte	0xff
	.zero		1


	//   ....[142]....
        /*0d88*/ 	.word	0x0001dbc0
        /*0d8c*/ 	.word	0x00000000
        /*0d90*/ 	.word	0x00000000
        /*0d94*/ 	.short	0x010a
        /*0d96*/ 	.byte	0xff
	.zero		1


	//   ....[143]....
        /*0d98*/ 	.word	0x0001dc20
        /*0d9c*/ 	.word	0x00000000
        /*0da0*/ 	.word	0x00000000
        /*0da4*/ 	.short	0x010a
        /*0da6*/ 	.byte	0xff
	.zero		1


	//   ....[144]....
        /*0da8*/ 	.word	0x0001dc80
        /*0dac*/ 	.word	0x00000004
        /*0db0*/ 	.word	0x00000000
        /*0db4*/ 	.short	0x010a
        /*0db6*/ 	.byte	0xff
	.zero		1


	//   ....[145]....
        /*0db8*/ 	.word	0x0001dce0
        /*0dbc*/ 	.word	0x00000003
        /*0dc0*/ 	.word	0x00000000
        /*0dc4*/ 	.short	0x010a
        /*0dc6*/ 	.byte	0xff
	.zero		1


	//   ....[146]....
        /*0dc8*/ 	.word	0x0001dd40
        /*0dcc*/ 	.word	0x00000000
        /*0dd0*/ 	.word	0x00000000
        /*0dd4*/ 	.short	0x010a
        /*0dd6*/ 	.byte	0xff
	.zero		1


	//   ....[147]....
        /*0dd8*/ 	.word	0x0001dda0
        /*0ddc*/ 	.word	0x00000000
        /*0de0*/ 	.word	0x00000000
        /*0de4*/ 	.short	0x010a
        /*0de6*/ 	.byte	0xff
	.zero		1


	//   ....[148]....
        /*0de8*/ 	.word	0x0001de00
        /*0dec*/ 	.word	0x00000004
        /*0df0*/ 	.word	0x00000000
        /*0df4*/ 	.short	0x010a
        /*0df6*/ 	.byte	0xff
	.zero		1


	//   ....[149]....
        /*0df8*/ 	.word	0x0001de60
        /*0dfc*/ 	.word	0x00000003
        /*0e00*/ 	.word	0x00000000
        /*0e04*/ 	.short	0x010a
        /*0e06*/ 	.byte	0xff
	.zero		1


	//   ....[150]....
        /*0e08*/ 	.word	0x0001dec0
        /*0e0c*/ 	.word	0x00000000
        /*0e10*/ 	.word	0x00000000
        /*0e14*/ 	.short	0x010a
        /*0e16*/ 	.byte	0xff
	.zero		1


	//   ....[151]....
        /*0e18*/ 	.word	0x0001df20
        /*0e1c*/ 	.word	0x00000000
        /*0e20*/ 	.word	0x00000000
        /*0e24*/ 	.short	0x010a
        /*0e26*/ 	.byte	0xff
	.zero		1


	//   ....[152]....
        /*0e28*/ 	.word	0x0001df80
        /*0e2c*/ 	.word	0x00000000
        /*0e30*/ 	.word	0x0002c010
        /*0e34*/ 	.short	0x010a
        /*0e36*/ 	.byte	0xff
	.zero		1


	//   ....[153]....
        /*0e38*/ 	.word	0x0001dfe0
        /*0e3c*/ 	.word	0x00000000
        /*0e40*/ 	.word	0x0002c038
        /*0e44*/ 	.short	0x010a
        /*0e46*/ 	.byte	0xff
	.zero		1


	//   ....[154]....
        /*0e48*/ 	.word	0x0001e040
        /*0e4c*/ 	.word	0x00000000
        /*0e50*/ 	.word	0x0002c018
        /*0e54*/ 	.short	0x010a
        /*0e56*/ 	.byte	0xff
	.zero		1


	//   ....[155]....
        /*0e58*/ 	.word	0x0001e0a0
        /*0e5c*/ 	.word	0x00000000
        /*0e60*/ 	.word	0x0002c038
        /*0e64*/ 	.short	0x010a
        /*0e66*/ 	.byte	0xff
	.zero		1


	//   ....[156]....
        /*0e68*/ 	.word	0x0001e100
        /*0e6c*/ 	.word	0x00000000
        /*0e70*/ 	.word	0x0002c038
        /*0e74*/ 	.short	0x010a
        /*0e76*/ 	.byte	0xff
	.zero		1


	//   ....[157]....
        /*0e78*/ 	.word	0x0001e160
        /*0e7c*/ 	.word	0x00000000
        /*0e80*/ 	.word	0x0002c038
        /*0e84*/ 	.short	0x010a
        /*0e86*/ 	.byte	0xff
	.zero		1


	//   ....[158]....
        /*0e88*/ 	.word	0x0001e1c0
        /*0e8c*/ 	.word	0x00000000
        /*0e90*/ 	.word	0x0002c038
        /*0e94*/ 	.short	0x010a
        /*0e96*/ 	.byte	0xff
	.zero		1


	//   ....[159]....
        /*0e98*/ 	.word	0x0001e220
        /*0e9c*/ 	.word	0x00000000
        /*0ea0*/ 	.word	0x0002c038
        /*0ea4*/ 	.short	0x010a
        /*0ea6*/ 	.byte	0xff
	.zero		1


	//   ....[160]....
        /*0ea8*/ 	.word	0x0001e280
        /*0eac*/ 	.word	0x00000000
        /*0eb0*/ 	.word	0x0002c038
        /*0eb4*/ 	.short	0x010a
        /*0eb6*/ 	.byte	0xff
	.zero		1


	//   ....[161]....
        /*0eb8*/ 	.word	0x0001e2e0
        /*0ebc*/ 	.word	0x00000000
        /*0ec0*/ 	.word	0x0002c038
        /*0ec4*/ 	.short	0x010a
        /*0ec6*/ 	.byte	0xff
	.zero		1


	//   ....[162]....
        /*0ec8*/ 	.word	0x0001e340
        /*0ecc*/ 	.word	0x00000000
        /*0ed0*/ 	.word	0x0002c038
        /*0ed4*/ 	.short	0x010a
        /*0ed6*/ 	.byte	0xff
	.zero		1


	//   ....[163]....
        /*0ed8*/ 	.word	0x0001e3a0
        /*0edc*/ 	.word	0x00000000
        /*0ee0*/ 	.word	0x0002c038
        /*0ee4*/ 	.short	0x010a
        /*0ee6*/ 	.byte	0xff
	.zero		1


	//   ....[164]....
        /*0ee8*/ 	.word	0x0001e400
        /*0eec*/ 	.word	0x00000000
        /*0ef0*/ 	.word	0x0002c038
        /*0ef4*/ 	.short	0x010a
        /*0ef6*/ 	.byte	0xff
	.zero		1


	//   ....[165]....
        /*0ef8*/ 	.word	0x0001e460
        /*0efc*/ 	.word	0x00000000
        /*0f00*/ 	.word	0x0002c038
        /*0f04*/ 	.short	0x010a
        /*0f06*/ 	.byte	0xff
	.zero		1


	//   ....[166]....
        /*0f08*/ 	.word	0x0001e4c0
        /*0f0c*/ 	.word	0x00000000
        /*0f10*/ 	.word	0x0002c038
        /*0f14*/ 	.short	0x010a
        /*0f16*/ 	.byte	0xff
	.zero		1


	//   ....[167]....
        /*0f18*/ 	.word	0x0001e520
        /*0f1c*/ 	.word	0x00000000
        /*0f20*/ 	.word	0x0002c038
        /*0f24*/ 	.short	0x010a
        /*0f26*/ 	.byte	0xff
	.zero		1


	//   ....[168]....
        /*0f28*/ 	.word	0x0001e580
        /*0f2c*/ 	.word	0x00000000
        /*0f30*/ 	.word	0x0002c038
        /*0f34*/ 	.short	0x010a
        /*0f36*/ 	.byte	0xff
	.zero		1


	//   ....[169]....
        /*0f38*/ 	.word	0x0001e5e0
        /*0f3c*/ 	.word	0x00000000
        /*0f40*/ 	.word	0x0002c038
        /*0f44*/ 	.short	0x010a
        /*0f46*/ 	.byte	0xff
	.zero		1


	//   ....[170]....
        /*0f48*/ 	.word	0x0001e640
        /*0f4c*/ 	.word	0x00000003
        /*0f50*/ 	.word	0x0002c0b0
        /*0f54*/ 	.short	0x010a
        /*0f56*/ 	.byte	0xff
	.zero		1


	//   ....[171]....
        /*0f58*/ 	.word	0x0001e6a0
        /*0f5c*/ 	.word	0x00000003
        /*0f60*/ 	.word	0x0002c0b8
        /*0f64*/ 	.short	0x010a
        /*0f66*/ 	.byte	0xff
	.zero		1


	//----- nvinfo : EIATTR_NUM_MBARRIERS
	.align		4
.L_66:
        /*0f68*/ 	.byte	0x03, 0x38
        /*0f6a*/ 	.short	0x001c


	//----- nvinfo : EIATTR_EXIT_INSTR_OFFSETS
	.align		4
        /*0f6c*/ 	.byte	0x04, 0x1c
        /*0f6e*/ 	.short	(.L_68 - .L_67)


	//   ....[0]....
.L_67:
        /*0f70*/ 	.word	0x000017e0


	//   ....[1]....
        /*0f74*/ 	.word	0x00004590


	//   ....[2]....
        /*0f78*/ 	.word	0x000045f0


	//   ....[3]....
        /*0f7c*/ 	.word	0x00011190


	//   ....[4]....
        /*0f80*/ 	.word	0x00011200


	//   ....[5]....
        /*0f84*/ 	.word	0x00017520


	//   ....[6]....
        /*0f88*/ 	.word	0x000175b0


	//   ....[7]....
        /*0f8c*/ 	.word	0x00017600


	//   ....[8]....
        /*0f90*/ 	.word	0x0001a890


	//   ....[9]....
        /*0f94*/ 	.word	0x0001a8e0


	//   ....[10]....
        /*0f98*/ 	.word	0x0001ce40


	//   ....[11]....
        /*0f9c*/ 	.word	0x0001d100


	//----- nvinfo : EIATTR_INDIRECT_BRANCH_TARGETS
	.align		4
.L_68:
        /*0fa0*/ 	.byte	0x04, 0x34
        /*0fa2*/ 	.short	(.L_70 - .L_69)


	//   ....[0]....
.L_69:
        /*0fa4*/ 	.word	.L_x_536@srel
        /*0fa8*/ 	.short	0x0
        /*0faa*/ 	.short	0x0
        /*0fac*/ 	.word	0x3
        /*0fb0*/ 	.word	.L_x_537@srel
        /*0fb4*/ 	.word	.L_x_538@srel
        /*0fb8*/ 	.word	.L_x_539@srel


	//----- nvinfo : EIATTR_MAX_THREADS
	.align		4
.L_70:
        /*0fbc*/ 	.byte	0x04, 0x05
        /*0fbe*/ 	.short	(.L_72 - .L_71)
.L_71:
        /*0fc0*/ 	.word	0x00000200
        /*0fc4*/ 	.word	0x00000001
        /*0fc8*/ 	.word	0x00000001


	//----- nvinfo : EIATTR_CRS_STACK_SIZE
	.align		4
.L_72:
        /*0fcc*/ 	.byte	0x04, 0x1e
        /*0fce*/ 	.short	(.L_74 - .L_73)
.L_73:
        /*0fd0*/ 	.word	0x00000000


	//----- nvinfo : EIATTR_CBANK_PARAM_SIZE
	.align		4
.L_74:
        /*0fd4*/ 	.byte	0x03, 0x19
        /*0fd6*/ 	.short	0x0600


	//----- nvinfo : EIATTR_PARAM_CBANK
	.align		4
        /*0fd8*/ 	.byte	0x04, 0x0a
        /*0fda*/ 	.short	(.L_76 - .L_75)
	.align		4
.L_75:
        /*0fdc*/ 	.word	index@(.nv.constant0._ZN7cutlass13device_kernelINS_4fmha6kernel36Sm100FmhaFwdKernelTmaWarpspecializedIN4cute5tupleIJiiiNS5_IJNS5_IJiiEEEiEEEEEENS1_10collective38Sm100FmhaFwdMainloopTmaWarpspecializedINS_10bfloat16_tEffNS5_IJNS4_1CILi256EEENSC_ILi64EEENSC_ILi128EEEEEENS5_IJiNSC_ILi1EEES7_EEENS5_IJiSH_NS5_IJNS5_IJNSC_ILi0EEEiEEEiEEEEEESM_NS9_10CausalMaskILb1EEENS5_IJNSC_ILi2EEESH_SH_EEENSC_ILb0EEEEENS9_38Sm100FmhaFwdEpilogueTmaWarpspecializedINS_6half_tEfNS5_IJSF_SF_SE_EEESI_NS5_IJSH_S7_EEESR_EENS2_23PersistentTileSchedulerENS2_41Sm100FmhaCtxKernelWarpspecializedScheduleEEEEEvNT_6ParamsE)
        /*0fe0*/ 	.short	0x0380
        /*0fe2*/ 	.short	0x0600


	//----- nvinfo : EIATTR_SW_WAR
	.align		4
.L_76:
        /*0fe4*/ 	.byte	0x04, 0x36
        /*0fe6*/ 	.short	(.L_78 - .L_77)
.L_77:
        /*0fe8*/ 	.word	0x00000008
.L_78:


//--------------------- .nv.callgraph             --------------------------
	.section	.nv.callgraph,"",@"SHT_CUDA_CALLGRAPH"
	.align	4
	.sectionentsize	8
	.align		4
        /*0000*/ 	.word	0x00000000
	.align		4
        /*0004*/ 	.word	0xffffffff
	.align		4
        /*0008*/ 	.word	index@(_ZN7cutlass13device_kernelINS_4fmha6kernel36Sm100FmhaFwdKernelTmaWarpspecializedIN4cute5tupleIJiiiNS5_IJNS5_IJiiEEEiEEEEEENS1_10collective38Sm100FmhaFwdMainloopTmaWarpspecializedINS_10bfloat16_tEffNS5_IJNS4_1CILi256EEENSC_ILi64EEENSC_ILi128EEEEEENS5_IJiNSC_ILi1EEES7_EEENS5_IJiSH_NS5_IJNS5_IJNSC_ILi0EEEiEEEiEEEEEESM_NS9_10CausalMaskILb1EEENS5_IJNSC_ILi2EEESH_SH_EEENSC_ILb0EEEEENS9_38Sm100FmhaFwdEpilogueTmaWarpspecializedINS_6half_tEfNS5_IJSF_SF_SE_EEESI_NS5_IJSH_S7_EEESR_EENS2_23PersistentTileSchedulerENS2_41Sm100FmhaCtxKernelWarpspecializedScheduleEEEEEvNT_6ParamsE)
	.align		4
        /*000c*/ 	.word	index@(__assertfail)
	.align		4
        /*0010*/ 	.word	index@(_ZN7cutlass13device_kernelINS_4fmha6kernel36Sm100FmhaFwdKernelTmaWarpspecializedIN4cute5tupleIJiiiNS5_IJNS5_IJiiEEEiEEEEEENS1_10collective38Sm100FmhaFwdMainloopTmaWarpspecializedINS_10bfloat16_tEffNS5_IJNS4_1CILi256EEENSC_ILi64EEENSC_ILi128EEEEEENS5_IJiNSC_ILi1EEES7_EEENS5_IJiSH_NS5_IJNS5_IJNSC_ILi0EEEiEEEiEEEEEESM_NS9_10CausalMaskILb1EEENS5_IJNSC_ILi2EEESH_SH_EEENSC_ILb0EEEEENS9_38Sm100FmhaFwdEpilogueTmaWarpspecializedINS_6half_tEfNS5_IJSF_SF_SE_EEESI_NS5_IJSH_S7_EEESR_EENS2_23PersistentTileSchedulerENS2_41Sm100FmhaCtxKernelWarpspecializedScheduleEEEEEvNT_6ParamsE)
	.align		4
        /*0014*/ 	.word	index@(vprintf)
	.align		4
        /*0018*/ 	.word	0x00000000
	.align		4
        /*001c*/ 	.word	0xfffffffe
	.align		4
        /*0020*/ 	.word	0x00000000
	.align		4
        /*0024*/ 	.word	0xfffffffd
	.align		4
        /*0028*/ 	.word	0x00000000
	.align		4
        /*002c*/ 	.word	0xfffffffc


//--------------------- .nv.constant4             --------------------------
	.section	.nv.constant4,"a",@progbits
	.align	8
	.align		8
.nv.constant4:
        /*0000*/ 	.dword	vprintf
	.align		8
        /*0008*/ 	.dword	__assertfail
	.align		8
        /*0010*/ 	.dword	__unnamed_1
	.align		8
        /*0018*/ 	.dword	__unnamed_2
	.align		8
        /*0020*/ 	.dword	__unnamed_3
	.align		8
        /*0028*/ 	.dword	__unnamed_4
	.align		8
        /*0030*/ 	.dword	__unnamed_5
	.align		8
        /*0038*/ 	.dword	__unnamed_6
	.align		8
        /*0040*/ 	.dword	__unnamed_7
	.align		8
        /*0048*/ 	.dword	_ZN39_INTERNAL_d37883ad_4_k_cu_a7548799_31094cuda3std3__45__cpo5beginE
	.align		8
        /*0050*/ 	.dword	_ZN39_INTERNAL_d37883ad_4_k_cu_a7548799_31094cuda3std3__45__cpo3endE
	.align		8
        /*0058*/ 	.dword	_ZN39_INTERNAL_d37883ad_4_k_cu_a7548799_31094cuda3std3__45__cpo6cbeginE
	.align		8
        /*0060*/ 	.dword	_ZN39_INTERNAL_d37883ad_4_k_cu_a7548799_31094cuda3std3__45__cpo4cendE
	.align		8
        /*0068*/ 	.dword	_ZN39_INTERNAL_d37883ad_4_k_cu_a7548799_31094cuda3std3__441_GLOBAL__N__d37883ad_4_k_cu_a7548799_31096ignoreE
	.align		8
        /*0070*/ 	.dword	_ZN39_INTERNAL_d37883ad_4_k_cu_a7548799_31094cuda3std3__419piecewise_constructE
	.align		8
        /*0078*/ 	.dword	_ZN39_INTERNAL_d37883ad_4_k_cu_a7548799_31094cuda3std3__48in_placeE
	.align		8
        /*0080*/ 	.dword	_ZN39_INTERNAL_d37883ad_4_k_cu_a7548799_31094cuda3std6ranges3__45__cpo4swapE
	.align		8
        /*0088*/ 	.dword	_ZN39_INTERNAL_d37883ad_4_k_cu_a7548799_31094cuda3std6ranges3__45__cpo9iter_moveE
	.align		8
        /*0090*/ 	.dword	_ZN39_INTERNAL_d37883ad_4_k_cu_a7548799_31094cute7productE
	.align		8
        /*0098*/ 	.dword	_ZN39_INTERNAL_d37883ad_4_k_cu_a7548799_31094cute1_E
	.align		8
        /*00a0*/ 	.dword	$str$22
	.align		8
        /*00a8*/ 	.dword	$str$23
	.align		8
        /*00b0*/ 	.dword	$str$26
	.align		8
        /*00b8*/ 	.dword	$str$27
	.align		8
        /*00c0*/ 	.dword	$str$28
	.align		8
        /*00c8*/ 	.dword	$str$29
	.align		8
        /*00d0*/ 	.dword	$str$30
	.align		8
        /*00d8*/ 	.dword	$str$31
	.align		8
        /*00e0*/ 	.dword	$str$32
	.align		8
        /*00e8*/ 	.dword	$str$33
	.align		8
        /*00f0*/ 	.dword	$str$34
	.align		8
        /*00f8*/ 	.dword	$str$35
	.align		8
        /*0100*/ 	.dword	$str$36
	.align		8
        /*0108*/ 	.dword	$str$37


//--------------------- .nv.constant2._ZN7cutlass13device_kernelINS_4fmha6kernel36Sm100FmhaFwdKernelTmaWarpspecializedIN4cute5tupleIJiiiNS5_IJNS5_IJiiEEEiEEEEEENS1_10collective38Sm100FmhaFwdMainloopTmaWarpspecializedINS_10bfloat16_tEffNS5_IJNS4_1CILi256EEENSC_ILi64EEENSC_ILi128EEEEEENS5_IJiNSC_ILi1EEES7_EEENS5_IJiSH_NS5_IJNS5_IJNSC_ILi0EEEiEEEiEEEEEESM_NS9_10CausalMaskILb1EEENS5_IJNSC_ILi2EEESH_SH_EEENSC_ILb0EEEEENS9_38Sm100FmhaFwdEpilogueTmaWarpspecializedINS_6half_tEfNS5_IJSF_SF_SE_EEESI_NS5_IJSH_S7_EEESR_EENS2_23PersistentTileSchedulerENS2_41Sm100FmhaCtxKernelWarpspecializedScheduleEEEEEvNT_6ParamsE --------------------------
	.section	.nv.constant2._ZN7cutlass13device_kernelINS_4fmha6kernel36Sm100FmhaFwdKernelTmaWarpspecializedIN4cute5tupleIJiiiNS5_IJNS5_IJiiEEEiEEEEEENS1_10collective38Sm100FmhaFwdMainloopTmaWarpspecializedINS_10bfloat16_tEffNS5_IJNS4_1CILi256EEENSC_ILi64EEENSC_ILi128EEEEEENS5_IJiNSC_ILi1EEES7_EEENS5_IJiSH_NS5_IJNS5_IJNSC_ILi0EEEiEEEiEEEEEESM_NS9_10CausalMaskILb1EEENS5_IJNSC_ILi2EEESH_SH_EEENSC_ILb0EEEEENS9_38Sm100FmhaFwdEpilogueTmaWarpspecializedINS_6half_tEfNS5_IJSF_SF_SE_EEESI_NS5_IJSH_S7_EEESR_EENS2_23PersistentTileSchedulerENS2_41Sm100FmhaCtxKernelWarpspecializedScheduleEEEEEvNT_6ParamsE,"a",@progbits
	.sectionflags	@""
	.align	4
.nv.constant2._ZN7cutlass13device_kernelINS_4fmha6kernel36Sm100FmhaFwdKernelTmaWarpspecializedIN4cute5tupleIJiiiNS5_IJNS5_IJiiEEEiEEEEEENS1_10collective38Sm100FmhaFwdMainloopTmaWarpspecializedINS_10bfloat16_tEffNS5_IJNS4_1CILi256EEENSC_ILi64EEENSC_ILi128EEEEEENS5_IJiNSC_ILi1EEES7_EEENS5_IJiSH_NS5_IJNS5_IJNSC_ILi0EEEiEEEiEEEEEESM_NS9_10CausalMaskILb1EEENS5_IJNSC_ILi2EEESH_SH_EEENSC_ILb0EEEEENS9_38Sm100FmhaFwdEpilogueTmaWarpspecializedINS_6half_tEfNS5_IJSF_SF_SE_EEESI_NS5_IJSH_S7_EEESR_EENS2_23PersistentTileSchedulerENS2_41Sm100FmhaCtxKernelWarpspecializedScheduleEEEEEvNT_6ParamsE:
        /*0000*/ 	.byte	0xc0, 0x75, 0x01, 0x00, 0xa0, 0xa8, 0x01, 0x00, 0x90, 0x75, 0x01, 0x00


//--------------------- .text._ZN7cutlass13device_kernelINS_4fmha6kernel36Sm100FmhaFwdKernelTmaWarpspecializedIN4cute5tupleIJiiiNS5_IJNS5_IJiiEEEiEEEEEENS1_10collective38Sm100FmhaFwdMainloopTmaWarpspecializedINS_10bfloat16_tEffNS5_IJNS4_1CILi256EEENSC_ILi64EEENSC_ILi128EEEEEENS5_IJiNSC_ILi1EEES7_EEENS5_IJiSH_NS5_IJNS5_IJNSC_ILi0EEEiEEEiEEEEEESM_NS9_10CausalMaskILb1EEENS5_IJNSC_ILi2EEESH_SH_EEENSC_ILb0EEEEENS9_38Sm100FmhaFwdEpilogueTmaWarpspecializedINS_6half_tEfNS5_IJSF_SF_SE_EEESI_NS5_IJSH_S7_EEESR_EENS2_23PersistentTileSchedulerENS2_41Sm100FmhaCtxKernelWarpspecializedScheduleEEEEEvNT_6ParamsE --------------------------
	.section	.text._ZN7cutlass13device_kernelINS_4fmha6kernel36Sm100FmhaFwdKernelTmaWarpspecializedIN4cute5tupleIJiiiNS5_IJNS5_IJiiEEEiEEEEEENS1_10collective38Sm100FmhaFwdMainloopTmaWarpspecializedINS_10bfloat16_tEffNS5_IJNS4_1CILi256EEENSC_ILi64EEENSC_ILi128EEEEEENS5_IJiNSC_ILi1EEES7_EEENS5_IJiSH_NS5_IJNS5_IJNSC_ILi0EEEiEEEiEEEEEESM_NS9_10CausalMaskILb1EEENS5_IJNSC_ILi2EEESH_SH_EEENSC_ILb0EEEEENS9_38Sm100FmhaFwdEpilogueTmaWarpspecializedINS_6half_tEfNS5_IJSF_SF_SE_EEESI_NS5_IJSH_S7_EEESR_EENS2_23PersistentTileSchedulerENS2_41Sm100FmhaCtxKernelWarpspecializedScheduleEEEEEvNT_6ParamsE,"ax",@progbits
	.align	128
.text._ZN7cutlass13device_kernelINS_4fmha6kernel36Sm100FmhaFwdKernelTmaWarpspecializedIN4cute5tupleIJiiiNS5_IJNS5_IJiiEEEiEEEEEENS1_10collective38Sm100FmhaFwdMainloopTmaWarpspecializedINS_10bfloat16_tEffNS5_IJNS4_1CILi256EEENSC_ILi64EEENSC_ILi128EEEEEENS5_IJiNSC_ILi1EEES7_EEENS5_IJiSH_NS5_IJNS5_IJNSC_ILi0EEEiEEEiEEEEEESM_NS9_10CausalMaskILb1EEENS5_IJNSC_ILi2EEESH_SH_EEENSC_ILb0EEEEENS9_38Sm100FmhaFwdEpilogueTmaWarpspecializedINS_6half_tEfNS5_IJSF_SF_SE_EEESI_NS5_IJSH_S7_EEESR_EENS2_23PersistentTileSchedulerENS2_41Sm100FmhaCtxKernelWarpspecializedScheduleEEEEEvNT_6ParamsE:
        .type           _ZN7cutlass13device_kernelINS_4fmha6kernel36Sm100FmhaFwdKernelTmaWarpspecializedIN4cute5tupleIJiiiNS5_IJNS5_IJiiEEEiEEEEEENS1_10collective38Sm100FmhaFwdMainloopTmaWarpspecializedINS_10bfloat16_tEffNS5_IJNS4_1CILi256EEENSC_ILi64EEENSC_ILi128EEEEEENS5_IJiNSC_ILi1EEES7_EEENS5_IJiSH_NS5_IJNS5_IJNSC_ILi0EEEiEEEiEEEEEESM_NS9_10CausalMaskILb1EEENS5_IJNSC_ILi2EEESH_SH_EEENSC_ILb0EEEEENS9_38Sm100FmhaFwdEpilogueTmaWarpspecializedINS_6half_tEfNS5_IJSF_SF_SE_EEESI_NS5_IJSH_S7_EEESR_EENS2_23PersistentTileSchedulerENS2_41Sm100FmhaCtxKernelWarpspecializedScheduleEEEEEvNT_6ParamsE,@function
        .size           _ZN7cutlass13device_kernelINS_4fmha6kernel36Sm100FmhaFwdKernelTmaWarpspecializedIN4cute5tupleIJiiiNS5_IJNS5_IJiiEEEiEEEEEENS1_10collective38Sm100FmhaFwdMainloopTmaWarpspecializedINS_10bfloat16_tEffNS5_IJNS4_1CILi256EEENSC_ILi64EEENSC_ILi128EEEEEENS5_IJiNSC_ILi1EEES7_EEENS5_IJiSH_NS5_IJNS5_IJNSC_ILi0EEEiEEEiEEEEEESM_NS9_10CausalMaskILb1EEENS5_IJNSC_ILi2EEESH_SH_EEENSC_ILb0EEEEENS9_38Sm100FmhaFwdEpilogueTmaWarpspecializedINS_6half_tEfNS5_IJSF_SF_SE_EEESI_NS5_IJSH_S7_EEESR_EENS2_23PersistentTileSchedulerENS2_41Sm100FmhaCtxKernelWarpspecializedScheduleEEEEEvNT_6ParamsE,(.L_x_540 - _ZN7cutlass13device_kernelINS_4fmha6kernel36Sm100FmhaFwdKernelTmaWarpspecializedIN4cute5tupleIJiiiNS5_IJNS5_IJiiEEEiEEEEEENS1_10collective38Sm100FmhaFwdMainloopTmaWarpspecializedINS_10bfloat16_tEffNS5_IJNS4_1CILi256EEENSC_ILi64EEENSC_ILi128EEEEEENS5_IJiNSC_ILi1EEES7_EEENS5_IJiSH_NS5_IJNS5_IJNSC_ILi0EEEiEEEiEEEEEESM_NS9_10CausalMaskILb1EEENS5_IJNSC_ILi2EEESH_SH_EEENSC_ILb0EEEEENS9_38Sm100FmhaFwdEpilogueTmaWarpspecializedINS_6half_tEfNS5_IJSF_SF_SE_EEESI_NS5_IJSH_S7_EEESR_EENS2_23PersistentTileSchedulerENS2_41Sm100FmhaCtxKernelWarpspecializedScheduleEEEEEvNT_6ParamsE)
        .other          _ZN7cutlass13device_kernelINS_4fmha6kernel36Sm100FmhaFwdKernelTmaWarpspecializedIN4cute5tupleIJiiiNS5_IJNS5_IJiiEEEiEEEEEENS1_10collective38Sm100FmhaFwdMainloopTmaWarpspecializedINS_10bfloat16_tEffNS5_IJNS4_1CILi256EEENSC_ILi64EEENSC_ILi128EEEEEENS5_IJiNSC_ILi1EEES7_EEENS5_IJiSH_NS5_IJNS5_IJNSC_ILi0EEEiEEEiEEEEEESM_NS9_10CausalMaskILb1EEENS5_IJNSC_ILi2EEESH_SH_EEENSC_ILb0EEEEENS9_38Sm100FmhaFwdEpilogueTmaWarpspecializedINS_6half_tEfNS5_IJSF_SF_SE_EEESI_NS5_IJSH_S7_EEESR_EENS2_23PersistentTileSchedulerENS2_41Sm100FmhaCtxKernelWarpspecializedScheduleEEEEEvNT_6ParamsE,@"STO_CUDA_ENTRY STV_DEFAULT"
_ZN7cutlass13device_kernelINS_4fmha6kernel36Sm100FmhaFwdKernelTmaWarpspecializedIN4cute5tupleIJiiiNS5_IJNS5_IJiiEEEiEEEEEENS1_10collective38Sm100FmhaFwdMainloopTmaWarpspecializedINS_10bfloat16_tEffNS5_IJNS4_1CILi256EEENSC_ILi64EEENSC_ILi128EEEEEENS5_IJiNSC_ILi1EEES7_EEENS5_IJiSH_NS5_IJNS5_IJNSC_ILi0EEEiEEEiEEEEEESM_NS9_10CausalMaskILb1EEENS5_IJNSC_ILi2EEESH_SH_EEENSC_ILb0EEEEENS9_38Sm100FmhaFwdEpilogueTmaWarpspecializedINS_6half_tEfNS5_IJSF_SF_SE_EEESI_NS5_IJSH_S7_EEESR_EENS2_23PersistentTileSchedulerENS2_41Sm100FmhaCtxKernelWarpspecializedScheduleEEEEEvNT_6ParamsE:
[----:B------:R-:W1:Y:S02]  /*0000*/  LDC R1, c[0x0][0x37c] ;  /* 0x0000df00ff017b82 */ /* 0x000e640000000800 */
[----:B-1----:R-:W-:-:S04]  /*0010*/  IADD3 R1, PT, PT, R1, -0xb8, RZ ;  /* 0xffffff4801017810 */ /* 0x002fc80007ffe0ff */
[----:B------:R-:W-:Y:S01]  /*0020*/  R2UR UR37, R1 ;  /* 0x00000000012572ca */ /* 0x000fe200000e0000 */
[----:B------:R-:W1:Y:S01]  /*0030*/  S2R R0, SR_TID.X ;  /* 0x0000000000007919 */ /* 0x000e620000002100 */
[----:B------:R-:W2:Y:S01]  /*0040*/  LDCU UR4, c[0x0][0x2f8] ;  /* 0x00005f00ff0477ac */ /* 0x000ea20008000800 */
[----:B------:R-:W3:Y:S01]  /*0050*/  LDCU UR36, c[0x0][0x2fc] ;  /* 0x00005f80ff2477ac */ /* 0x000ee20008000800 */
[----:B------:R-:W-:Y:S02]  /*0060*/  UPLOP3.LUT UP3, UPT, UPT, UPT, UPT, 0x40, 0x4 ;  /* 0x000000000004789c */ /* 0x000fe40003f6e870 */
[----:B------:R-:W-:Y:S02]  /*0070*/  UPLOP3.LUT UP1, UPT, UPT, UPT, UPT, 0x80, 0x8 ;  /* 0x000000000008789c */ /* 0x000fe40003f2f070 */
[----:B------:R-:W-:Y:S02]  /*0080*/  UPLOP3.LUT UP0, UPT, UPT, UPT, UPT, 0x40, 0x4 ;  /* 0x000000000004789c */ /* 0x000fe40003f0e870 */
[----:B------:R-:W-:-:S02]  /*0090*/  UPLOP3.LUT UP6, UPT, UPT, UPT, UPT, 0x40, 0x4 ;  /* 0x000000000004789c */ /* 0x000fc40003fce870 */
[----:B------:R-:W-:Y:S02]  /*00a0*/  UPLOP3.LUT UP5, UPT, UPT, UPT, UPT, 0x40, 0x4 ;  /* 0x000000000004789c */ /* 0x000fe40003fae870 */
[----:B--2---:R-:W-:Y:S02]  /*00b0*/  UIADD3 UR37, UP2, UPT, UR37, UR4, URZ ;  /* 0x0000000425257290 */ /* 0x004fe4000ff5e0ff */
[----:B------:R-:W-:Y:S02]  /*00c0*/  UP2UR UR41, UPR, URZ, 0x8 ;  /* 0x00000008ff297883 */ /* 0x000fe40008000000 */
[----:B---3--:R-:W-:Y:S02]  /*00d0*/  UIADD3.X UR36, UPT, UPT, URZ, UR36, URZ, UP2, !UPT ;  /* 0x00000024ff247290 */ /* 0x008fe400097fe4ff */
[----:B------:R-:W-:Y:S02]  /*00e0*/  UPLOP3.LUT UP2, UPT, UPT, UPT, UPT, 0x80, 0x8 ;  /* 0x000000000008789c */ /* 0x000fe40003f4f070 */
[----:B------:R-:W-:-:S02]  /*00f0*/  UPLOP3.LUT UP4, UPT, UPT, UPT, UPT, 0x40, 0x4 ;  /* 0x000000000004789c */ /* 0x000fc40003f8e870 */
[----:B------:R-:W-:Y:S01]  /*0100*/  UP2UR UR57, UPR, URZ, 0x4 ;  /* 0x00000004ff397883 */ /* 0x000fe20008000000 */
[----:B-1----:R-:W-:-:S05]  /*0110*/  SHF.R.U32.HI R4, RZ, 0x5, R0 ;  /* 0x00000005ff047819 */ /* 0x002fca0000011600 */
[----:B------:R-:W1:Y:S02]  /*0120*/  SHFL.IDX PT, R2, R4, RZ, 0x1f ;  /* 0x00001fff04027589 */ /* 0x000e6400000e0000 */
[----:B-1----:R-:W-:-:S04]  /*0130*/  SHF.R.S32.HI R3, RZ, 0x1f, R2 ;  /* 0x0000001fff037819 */ /* 0x002fc80000011402 */
[----:B------:R-:W-:-:S04]  /*0140*/  LEA.HI R3, R3, R2, RZ, 0x2 ;  /* 0x0000000203037211 */ /* 0x000fc800078f10ff */
[----:B------:R-:W-:-:S04]  /*0150*/  SHF.R.S32.HI R3, RZ, 0x2, R3 ;  /* 0x00000002ff037819 */ /* 0x000fc80000011403 */
[----:B------:R-:W-:-:S13]  /*0160*/  ISETP.NE.AND P0, PT, R3, RZ, PT ;  /* 0x000000ff0300720c */ /* 0x000fda0003f05270 */
[----:B------:R-:W-:Y:S05]  /*0170*/  @!P0 BRA `(.L_x_0) ;  /* 0x0000000400248947 */ /* 0x000fea0003800000 */
[----:B------:R-:W-:-:S13]  /*0180*/  ISETP.NE.AND P0, PT, R3, 0x2, PT ;  /* 0x000000020300780c */ /* 0x000fda0003f05270 */
[----:B------:R-:W-:Y:S05]  /*0190*/  @!P0 BRA `(.L_x_1) ;  /* 0x0000000000f48947 */ /* 0x000fea0003800000 */
[----:B------:R-:W-:-:S13]  /*01a0*/  ISETP.NE.AND P0, PT, R3, 0x1, PT ;  /* 0x000000010300780c */ /* 0x000fda0003f05270 */
[----:B------:R-:W-:Y:S05]  /*01b0*/  @P0 BRA `(.L_x_2) ;  /* 0x00000000002c0947 */ /* 0x000fea0003800000 */
[----:B------:R-:W-:Y:S01]  /*01c0*/  HFMA2 R3, -RZ, RZ, 0, 5.9604644775390625e-08 ;  /* 0x00000001ff037431 */ /* 0x000fe200000001ff */
[----:B------:R-:W-:Y:S02]  /*01d0*/  UPLOP3.LUT UP3, UPT, UPT, UPT, UPT, 0x40, 0x4 ;  /* 0x000000000004789c */ /* 0x000fe40003f6e870 */
[----:B------:R-:W-:Y:S02]  /*01e0*/  UPLOP3.LUT UP2, UPT, UPT, UPT, UPT, 0x40, 0x4 ;  /* 0x000000000004789c */ /* 0x000fe40003f4e870 */
[----:B------:R-:W-:Y:S02]  /*01f0*/  UPLOP3.LUT UP1, UPT, UPT, UPT, UPT, 0x80, 0x8 ;  /* 0x000000000008789c */ /* 0x000fe40003f2f070 */
[----:B------:R-:W-:Y:S02]  /*0200*/  UPLOP3.LUT UP0, UPT, UPT, UPT, UPT, 0x40, 0x4 ;  /* 0x000000000004789c */ /* 0x000fe40003f0e870 */
[----:B------:R-:W-:Y:S02]  /*0210*/  UPLOP3.LUT UP6, UPT, UPT, UPT, UPT, 0x40, 0x4 ;  /* 0x000000000004789c */ /* 0x000fe40003fce870 */
[----:B------:R-:W-:-:S02]  /*0220*/  UPLOP3.LUT UP5, UPT, UPT, UPT, UPT, 0x40, 0x4 ;  /* 0x000000000004789c */ /* 0x000fc40003fae870 */
[----:B------:R-:W-:Y:S02]  /*0230*/  UPLOP3.LUT UP4, UPT, UPT, UPT, UPT, 0x80, 0x8 ;  /* 0x000000000008789c */ /* 0x000fe40003f8f070 */
[----:B------:R-:W-:Y:S02]  /*0240*/  UP2UR UR41, UPR, URZ, 0x8 ;  /* 0x00000008ff297883 */ /* 0x000fe40008000000 */
[----:B------:R-:W-:Y:S01]  /*0250*/  UP2UR UR57, UPR, URZ, 0x4 ;  /* 0x00000004ff397883 */ /* 0x000fe20008000000 */
[----:B------:R-:W-:Y:S11]  /*0260*/  BRA `(.L_x_0) ;  /* 0x0000000000e87947 */ /* 0x000ff60003800000 */
.L_x_2:
[----:B------:R-:W-:Y:S01]  /*0270*/  ISETP.NE.AND P0, PT, R2, 0xc, PT ;  /* 0x0000000c0200780c */ /* 0x000fe20003f05270 */
[----:B------:R-:W-:Y:S01]  /*0280*/  UPLOP3.LUT UP2, UPT, UPT, UPT, UPT, 0x40, 0x4 ;  /* 0x000000000004789c */ /* 0x000fe20003f4e870 */
[----:B------:R-:W-:Y:S01]  /*0290*/  HFMA2 R3, -RZ, RZ, 0, 1.78813934326171875e-07 ;  /* 0x00000003ff037431 */ /* 0x000fe200000001ff */
[----:B------:R-:W-:Y:S02]  /*02a0*/  UPLOP3.LUT UP1, UPT, UPT, UPT, UPT, 0x80, 0x8 ;  /* 0x000000000008789c */ /* 0x000fe40003f2f070 */
[----:B------:R-:W-:Y:S02]  /*02b0*/  UP2UR UR41, UPR, URZ, 0x4 ;  /* 0x00000004ff297883 */ /* 0x000fe40008000000 */
[----:B------:R-:W-:Y:S02]  /*02c0*/  UPLOP3.LUT UP2, UPT, UPT, UPT, UPT, 0x40, 0x4 ;  /* 0x000000000004789c */ /* 0x000fe40003f4e870 */
[----:B------:R-:W-:Y:S02]  /*02d0*/  UPLOP3.LUT UP0, UPT, UPT, UPT, UPT, 0x40, 0x4 ;  /* 0x000000000004789c */ /* 0x000fe40003f0e870 */
[----:B------:R-:W-:-:S02]  /*02e0*/  UPLOP3.LUT UP6, UPT, UPT, UPT, UPT, 0x40, 0x4 ;  /* 0x000000000004789c */ /* 0x000fc40003fce870 */
[----:B------:R-:W-:Y:S02]  /*02f0*/  UPLOP3.LUT UP5, UPT, UPT, UPT, UPT, 0x80, 0x8 ;  /* 0x000000000008789c */ /* 0x000fe40003faf070 */
[----:B------:R-:W-:Y:S02]  /*0300*/  UPLOP3.LUT UP4, UPT, UPT, UPT, UPT, 0x40, 0x4 ;  /* 0x000000000004789c */ /* 0x000fe40003f8e870 */
[----:B------:R-:W-:Y:S01]  /*0310*/  UP2UR UR57, UPR, URZ, 0x4 ;  /* 0x00000004ff397883 */ /* 0x000fe20008000000 */
[----:B------:R-:W-:Y:S11]  /*0320*/  @!P0 BRA `(.L_x_0) ;  /* 0x0000000000b88947 */ /* 0x000ff60003800000 */
[----:B------:R-:W-:-:S13]  /*0330*/  ISETP.NE.AND P0, PT, R2, 0xe, PT ;  /* 0x0000000e0200780c */ /* 0x000fda0003f05270 */
[----:B------:R-:W-:Y:S05]  /*0340*/  @!P0 BRA `(.L_x_3) ;  /* 0x00000000005c8947 */ /* 0x000fea0003800000 */
[----:B------:R-:W-:-:S13]  /*0350*/  ISETP.NE.AND P0, PT, R2, 0xd, PT ;  /* 0x0000000d0200780c */ /* 0x000fda0003f05270 */
[----:B------:R-:W-:Y:S05]  /*0360*/  @P0 BRA `(.L_x_4) ;  /* 0x00000000002c0947 */ /* 0x000fea0003800000 */
[----:B------:R-:W-:Y:S01]  /*0370*/  HFMA2 R3, -RZ, RZ, 0, 2.384185791015625e-07 ;  /* 0x00000004ff037431 */ /* 0x000fe200000001ff */
        /* <DEDUP_REMOVED lines=10> */
.L_x_4:
[----:B------:R-:W-:Y:S01]  /*0420*/  HFMA2 R3, -RZ, RZ, 0, 3.5762786865234375e-07 ;  /* 0x00000006ff037431 */ /* 0x000fe200000001ff */
[----:B------:R-:W-:Y:S02]  /*0430*/  UPLOP3.LUT UP3, UPT, UPT, UPT, UPT, 0x40, 0x4 ;  /* 0x000000000004789c */ /* 0x000fe40003f6e870 */
[----:B------:R-:W-:Y:S02]  /*0440*/  UPLOP3.LUT UP2, UPT, UPT, UPT, UPT, 0x40, 0x4 ;  /* 0x000000000004789c */ /* 0x000fe40003f4e870 */
[----:B------:R-:W-:Y:S02]  /*0450*/  UPLOP3.LUT UP0, UPT, UPT, UPT, UPT, 0x40, 0x4 ;  /* 0x000000000004789c */ /* 0x000fe40003f0e870 */
[----:B------:R-:W-:Y:S02]  /*0460*/  UPLOP3.LUT UP6, UPT, UPT, UPT, UPT, 0x40, 0x4 ;  /* 0x000000000004789c */ /* 0x000fe40003fce870 */
[----:B------:R-:W-:Y:S02]  /*0470*/  UPLOP3.LUT UP5, UPT, UPT, UPT, UPT, 0x40, 0x4 ;  /* 0x000000000004789c */ /* 0x000fe40003fae870 */
[----:B------:R-:W-:-:S02]  /*0480*/  UPLOP3.LUT UP4, UPT, UPT, UPT, UPT, 0x40, 0x4 ;  /* 0x000000000004789c */ /* 0x000fc40003f8e870 */
[----:B------:R-:W-:Y:S02]  /*0490*/  UP2UR UR41, UPR, URZ, 0x8 ;  /* 0x00000008ff297883 */ /* 0x000fe40008000000 */
[----:B------:R-:W-:Y:S01]  /*04a0*/  UP2UR UR57, UPR, URZ, 0x4 ;  /* 0x00000004ff397883 */ /* 0x000fe20008000000 */
[----:B------:R-:W-:Y:S11]  /*04b0*/  BRA `(.L_x_0) ;  /* 0x0000000000547947 */ /* 0x000ff60003800000 */
.L_x_3:
[----:B------:R-:W-:Y:S01]  /*04c0*/  HFMA2 R3, -RZ, RZ, 0, 2.98023223876953125e-07 ;  /* 0x00000005ff037431 */ /* 0x000fe200000001ff */
        /* <DEDUP_REMOVED lines=10> */
.L_x_1:
[----:B------:R-:W-:Y:S01]  /*0570*/  HFMA2 R3, -RZ, RZ, 0, 1.1920928955078125e-07 ;  /* 0x00000002ff037431 */ /* 0x000fe200000001ff */
        /* <DEDUP_REMOVED lines=8> */
[----:B------:R-:W-:-:S12]  /*0600*/  UP2UR UR57, UPR, URZ, 0x4 ;  /* 0x00000004ff397883 */ /* 0x000fd80008000000 */
.L_x_0:
[----:B------:R-:W-:Y:S01]  /*0610*/  ELECT P0, URZ, PT ;  /* 0x0000000000ff782f */ /* 0x000fe20003800000 */
[----:B------:R-:W-:Y:S03]  /*0620*/  BSSY.RECONVERGENT B0, `(.L_x_5) ;  /* 0x000000f000007945 */ /* 0x000fe60003800200 */
[----:B------:R-:W-:Y:S02]  /*0630*/  PLOP3.LUT P2, PT, P0, PT, UP0, 0x5d, 0xd5 ;  /* 0x0000000000d5781c */ /* 0x000fe4000074eb0d */
[----:B------:R-:W-:-:S11]  /*0640*/  PLOP3.LUT P1, PT, P0, PT, UP6, 0x5d, 0xd5 ;  /* 0x0000000000d5781c */ /* 0x000fd6000072eb6d */
[----:B------:R-:W-:Y:S05]  /*0650*/  @P2 BRA `(.L_x_6) ;  /* 0x00000000002c2947 */ /* 0x000fea0003800000 */
[----:B------:R-:W1:Y:S02]  /*0660*/  LDCU.64 UR4, c[0x0][0x348] ;  /* 0x00006900ff0477ac */ /* 0x000e640008000a00 */
[----:B-1----:R-:W-:-:S04]  /*0670*/  UIADD3 UR8, UP0, UPT, UR4, 0x80, URZ ;  /* 0x0000008004087890 */ /* 0x002fc8000ff1e0ff */
[----:B------:R-:W-:Y:S02]  /*0680*/  UIADD3.X UR9, UPT, UPT, URZ, UR5, URZ, UP0, !UPT ;  /* 0x00000005ff097290 */ /* 0x000fe400087fe4ff */
[----:B------:R-:W-:-:S04]  /*0690*/  UIADD3 UR6, UP0, UPT, UR4, 0x180, URZ ;  /* 0x0000018004067890 */ /* 0x000fc8000ff1e0ff */
[----:B------:R-:W-:Y:S02]  /*06a0*/  UIADD3.X UR7, UPT, UPT, URZ, UR5, URZ, UP0, !UPT ;  /* 0x00000005ff077290 */ /* 0x000fe400087fe4ff */
[----:B------:R-:W-:Y:S01]  /*06b0*/  UIADD3 UR4, UP0, UPT, UR4, 0x280, URZ ;  /* 0x0000028004047890 */ /* 0x000fe2000ff1e0ff */
[----:B------:R1:W-:Y:S03]  /*06c0*/  UTMACCTL.PF [UR8] ;  /* 0x00000000080079b9 */ /* 0x0003e60008040000 */
[----:B------:R-:W-:-:S03]  /*06d0*/  UIADD3.X UR5, UPT, UPT, URZ, UR5, URZ, UP0, !UPT ;  /* 0x00000005ff057290 */ /* 0x000fc600087fe4ff */
[----:B------:R1:W-:Y:S06]  /*06e0*/  UTMACCTL.PF [UR6] ;  /* 0x00000000060079b9 */ /* 0x0003ec0008040000 */
[----:B------:R1:W-:Y:S02]  /*06f0*/  UTMACCTL.PF [UR4] ;  /* 0x00000000040079b9 */ /* 0x0003e40008040000 */
[----:B-1----:R-:W-:Y:S01]  /*0700*/  NOP ;  /* 0x0000000000007918 */ /* 0x002fe20000000000 */
.L_x_6:
[----:B------:R-:W-:Y:S05]  /*0710*/  BSYNC.RECONVERGENT B0 ;  /* 0x0000000000007941 */ /* 0x000fea0003800200 */
.L_x_5:
[----:B------:R-:W-:Y:S04]  /*0720*/  BSSY.RECONVERGENT B0, `(.L_x_7) ;  /* 0x000001b000007945 */ /* 0x000fe80003800200 */
[----:B------:R-:W-:Y:S05]  /*0730*/  @P1 BRA `(.L_x_8) ;  /* 0x0000000000241947 */ /* 0x000fea0003800000 */
[----:B------:R-:W1:Y:S01]  /*0740*/  LDCU.64 UR4, c[0x0][0x348] ;  /* 0x00006900ff0477ac */ /* 0x000e620008000a00 */
[----:B------:R-:W-:Y:S02]  /*0750*/  PLOP3.LUT P6, PT, PT, PT, PT, 0x80, 0x8 ;  /* 0x000000000008781c */ /* 0x000fe40003fcf070 */
[----:B------:R-:W-:Y:S02]  /*0760*/  PLOP3.LUT P5, PT, PT, PT, PT, 0x8, 0x80 ;  /* 0x000000000080781c */ /* 0x000fe40003fae170 */
[----:B------:R-:W-:Y:S02]  /*0770*/  PLOP3.LUT P4, PT, PT, PT, PT, 0x80, 0x8 ;  /* 0x000000000008781c */ /* 0x000fe40003f8f070 */
[----:B------:R-:W-:Y:S01]  /*0780*/  PLOP3.LUT P3, PT, PT, PT, PT, 0x80, 0x8 ;  /* 0x000000000008781c */ /* 0x000fe20003f6f070 */
[----:B-1----:R-:W-:-:S04]  /*0790*/  UIADD3 UR4, UP0, UPT, UR4, 0x400, URZ ;  /* 0x0000040004047890 */ /* 0x002fc8000ff1e0ff */
[----:B------:R-:W-:-:S09]  /*07a0*/  UIADD3.X UR5, UPT, UPT, URZ, UR5, URZ, UP0, !UPT ;  /* 0x00000005ff057290 */ /* 0x000fd200087fe4ff */
[----:B------:R1:W-:Y:S02]  /*07b0*/  UTMACCTL.PF [UR4] ;  /* 0x00000000040079b9 */ /* 0x0003e40008040000 */
[----:B-1----:R-:W-:Y:S05]  /*07c0*/  BRA `(.L_x_9) ;  /* 0x0000000000407947 */ /* 0x002fea0003800000 */
.L_x_8:
[----:B------:R-:W-:-:S13]  /*07d0*/  ISETP.NE.AND P1, PT, R3, 0x3, PT ;  /* 0x000000030300780c */ /* 0x000fda0003f25270 */
[----:B------:R-:W-:Y:S05]  /*07e0*/  @!P1 BRA `(.L_x_10) ;  /* 0x0000000000289947 */ /* 0x000fea0003800000 */
[----:B------:R-:W-:Y:S02]  /*07f0*/  ISETP.NE.AND P1, PT, R3, 0x4, PT ;  /* 0x000000040300780c */ /* 0x000fe40003f25270 */
[----:B------:R-:W-:Y:S02]  /*0800*/  PLOP3.LUT P4, PT, PT, PT, PT, 0x80, 0x8 ;  /* 0x000000000008781c */ /* 0x000fe40003f8f070 */
[----:B------:R-:W-:Y:S02]  /*0810*/  PLOP3.LUT P5, PT, PT, PT, PT, 0x8, 0x80 ;  /* 0x000000000080781c */ /* 0x000fe40003fae170 */
[----:B------:R-:W-:Y:S02]  /*0820*/  PLOP3.LUT P6, PT, PT, PT, PT, 0x80, 0x8 ;  /* 0x000000000008781c */ /* 0x000fe40003fcf070 */
[----:B------:R-:W-:-:S05]  /*0830*/  PLOP3.LUT P3, PT, PT, PT, PT, 0x80, 0x8 ;  /* 0x000000000008781c */ /* 0x000fca0003f6f070 */
[----:B------:R-:W-:Y:S08]  /*0840*/  @P1 BRA `(.L_x_9) ;  /* 0x0000000000201947 */ /* 0x000ff00003800000 */
[----:B------:R-:W-:Y:S02]  /*0850*/  PLOP3.LUT P5, PT, PT, PT, PT, 0x8, 0x80 ;  /* 0x000000000080781c */ /* 0x000fe40003fae170 */
[----:B------:R-:W-:Y:S02]  /*0860*/  PLOP3.LUT P6, PT, PT, PT, PT, 0x8, 0x80 ;  /* 0x000000000080781c */ /* 0x000fe40003fce170 */
[----:B------:R-:W-:Y:S01]  /*0870*/  PLOP3.LUT P3, PT, PT, PT, PT, 0x8, 0x80 ;  /* 0x000000000080781c */ /* 0x000fe20003f6e170 */
[----:B------:R-:W-:-:S12]  /*0880*/  BRA `(.L_x_9) ;  /* 0x0000000000107947 */ /* 0x000fd80003800000 */
.L_x_10:
[----:B------:R-:W-:Y:S02]  /*0890*/  PLOP3.LUT P6, PT, PT, PT, PT, 0x8, 0x80 ;  /* 0x000000000080781c */ /* 0x000fe40003fce170 */
[----:B------:R-:W-:Y:S02]  /*08a0*/  PLOP3.LUT P5, PT, PT, PT, PT, 0x80, 0x8 ;  /* 0x000000000008781c */ /* 0x000fe40003faf070 */
[----:B------:R-:W-:Y:S02]  /*08b0*/  PLOP3.LUT P4, PT, PT, PT, PT, 0x8, 0x80 ;  /* 0x000000000080781c */ /* 0x000fe40003f8e170 */
[----:B------:R-:W-:-:S13]  /*08c0*/  PLOP3.LUT P3, PT, PT, PT, PT, 0x80, 0x8 ;  /* 0x000000000008781c */ /* 0x000fda0003f6f070 */
.L_x_9:
[----:B------:R-:W-:Y:S05]  /*08d0*/  BSYNC.RECONVERGENT B0 ;  /* 0x0000000000007941 */ /* 0x000fea0003800200 */
.L_x_7:
[----:B------:R-:W1:Y:S01]  /*08e0*/  SHFL.IDX PT, R2, R4, RZ, 0x1f ;  /* 0x00001fff04027589 */ /* 0x000e6200000e0000 */
[----:B------:R-:W-:Y:S02]  /*08f0*/  ISETP.NE.AND P1, PT, R3, 0x3, PT ;  /* 0x000000030300780c */ /* 0x000fe40003f25270 */
[----:B------:R-:W-:Y:S02]  /*0900*/  PLOP3.LUT P0, PT, P0, PT, UP1, 0xae, 0xea ;  /* 0x0000000000ea781c */ /* 0x000fe4000070f51e */
[----:B-1----:R-:W-:-:S13]  /*0910*/  ISETP.NE.AND P2, PT, R2, RZ, PT ;  /* 0x000000ff0200720c */ /* 0x002fda0003f45270 */
[----:B------:R-:W-:Y:S05]  /*0920*/  @P2 BRA `(.L_x_11) ;  /* 0x0000000000382947 */ /* 0x000fea0003800000 */
[----:B------:R-:W1:Y:S01]  /*0930*/  S2UR UR5, SR_CgaCtaId ;  /* 0x00000000000579c3 */ /* 0x000e620000008800 */
[----:B------:R-:W-:Y:S01]  /*0940*/  UMOV UR6, 0x400 ;  /* 0x0000040000067882 */ /* 0x000fe20000000000 */
[----:B------:R-:W-:Y:S01]  /*0950*/  UMOV UR4, 0x1 ;  /* 0x0000000100047882 */ /* 0x000fe20000000000 */
[----:B------:R-:W-:Y:S01]  /*0960*/  ELECT P2, URZ, PT ;  /* 0x0000000000ff782f */ /* 0x000fe20003840000 */
[----:B-1----:R-:W-:Y:S02]  /*0970*/  ULEA UR5, UR5, UR6, 0x18 ;  /* 0x0000000605057291 */ /* 0x002fe4000f8ec0ff */
[----:B------:R-:W-:-:S04]  /*0980*/  UIADD3 UR6, UPT, UPT, -UR4, 0x100000, URZ ;  /* 0x0010000004067890 */ /* 0x000fc8000fffe1ff */
[----:B------:R-:W-:Y:S02]  /*0990*/  USHF.L.U32 UR7, UR6, 0xb, URZ ;  /* 0x0000000b06077899 */ /* 0x000fe400080006ff */
[----:B------:R-:W-:Y:S01]  /*09a0*/  USHF.L.U32 UR6, UR6, 0x1, URZ ;  /* 0x0000000106067899 */ /* 0x000fe200080006ff */
[----:B------:R-:W1:Y:S11]  /*09b0*/  FENCE.VIEW.ASYNC.S ;  /* 0x00000000000073c6 */ /* 0x000e760000000000 */
[----:B-1----:R1:W2:Y:S01]  /*09c0*/  SYNCS.EXCH.64 URZ, [UR5+0x2c000], UR6 ;  /* 0x02c0000605ff75b2 */ /* 0x0022a20008000100 */
[----:B------:R1:W3:Y:S01]  /*09d0*/  SYNCS.EXCH.64 URZ, [UR5+0x2c010], UR6 ;  /* 0x02c0100605ff75b2 */ /* 0x0002e20008000100 */
[----:B------:R1:W4:Y:S01]  /*09e0*/  SYNCS.EXCH.64 URZ, [UR5+0x2c008], UR6 ;  /* 0x02c0080605ff75b2 */ /* 0x0003220008000100 */
[----:B------:R1:W1:Y:S01]  /*09f0*/  SYNCS.EXCH.64 URZ, [UR5+0x2c018], UR6 ;  /* 0x02c0180605ff75b2 */ /* 0x0002620008000100 */
[----:B------:R-:W-:Y:S01]  /*0a00*/  NOP ;  /* 0x0000000000007918 */ /* 0x000fe20000000000 */
.L_x_11:
[----:B------:R-:W-:Y:S01]  /*0a10*/  NOP ;  /* 0x0000000000007918 */ /* 0x000fe20000000000 */
[----:B------:R-:W-:Y:S05]  /*0a20*/  @!P1 BRA `(.L_x_12) ;  /* 0x0000000000289947 */ /* 0x000fea0003800000 */
[----:B------:R-:W-:Y:S01]  /*0a30*/  ISETP.NE.AND P1, PT, R3, 0x4, PT ;  /* 0x000000040300780c */ /* 0x000fe20003f25270 */
[----:B------:R-:W-:Y:S02]  /*0a40*/  UPLOP3.LUT UP3, UPT, UPT, UPT, UPT, 0x80, 0x8 ;  /* 0x000000000008789c */ /* 0x000fe40003f6f070 */
[----:B------:R-:W-:Y:S02]  /*0a50*/  UPLOP3.LUT UP2, UPT, UPT, UPT, UPT, 0x40, 0x4 ;  /* 0x000000000004789c */ /* 0x000fe40003f4e870 */
[----:B------:R-:W-:Y:S02]  /*0a60*/  UPLOP3.LUT UP1, UPT, UPT, UPT, UPT, 0x80, 0x8 ;  /* 0x000000000008789c */ /* 0x000fe40003f2f070 */
[----:B------:R-:W-:-:S06]  /*0a70*/  UPLOP3.LUT UP0, UPT, UPT, UPT, UPT, 0x80, 0x8 ;  /* 0x000000000008789c */ /* 0x000fcc0003f0f070 */
[----:B------:R-:W-:Y:S05]  /*0a80*/  @P1 BRA `(.L_x_13) ;  /* 0x0000000000201947 */ /* 0x000fea0003800000 */
[----:B------:R-:W-:Y:S02]  /*0a90*/  UPLOP3.LUT UP2, UPT, UPT, UPT, UPT, 0x40, 0x4 ;  /* 0x000000000004789c */ /* 0x000fe40003f4e870 */
[----:B------:R-:W-:Y:S02]  /*0aa0*/  UPLOP3.LUT UP3, UPT, UPT, UPT, UPT, 0x40, 0x4 ;  /* 0x000000000004789c */ /* 0x000fe40003f6e870 */
[----:B------:R-:W-:Y:S01]  /*0ab0*/  UPLOP3.LUT UP0, UPT, UPT, UPT, UPT, 0x40, 0x4 ;  /* 0x000000000004789c */ /* 0x000fe20003f0e870 */
[----:B------:R-:W-:Y:S05]  /*0ac0*/  BRA `(.L_x_13) ;  /* 0x0000000000107947 */ /* 0x000fea0003800000 */
.L_x_12:
[----:B------:R-:W-:Y:S02]  /*0ad0*/  UPLOP3.LUT UP3, UPT, UPT, UPT, UPT, 0x40, 0x4 ;  /* 0x000000000004789c */ /* 0x000fe40003f6e870 */
[----:B------:R-:W-:Y:S02]  /*0ae0*/  UPLOP3.LUT UP2, UPT, UPT, UPT, UPT, 0x80, 0x8 ;  /* 0x000000000008789c */ /* 0x000fe40003f4f070 */
[----:B------:R-:W-:Y:S02]  /*0af0*/  UPLOP3.LUT UP1, UPT, UPT, UPT, UPT, 0x40, 0x4 ;  /* 0x000000000004789c */ /* 0x000fe40003f2e870 */
[----:B------:R-:W-:Y:S02]  /*0b00*/  UPLOP3.LUT UP0, UPT, UPT, UPT, UPT, 0x80, 0x8 ;  /* 0x000000000008789c */ /* 0x000fe40003f0f070 */
.L_x_13:
[----:B------:R-:W5:Y:S02]  /*0b10*/  SHFL.IDX PT, R2, R4, RZ, 0x1f ;  /* 0x00001fff04027589 */ /* 0x000f6400000e0000 */
[----:B-----5:R-:W-:-:S13]  /*0b20*/  ISETP.NE.AND P1, PT, R2, RZ, PT ;  /* 0x000000ff0200720c */ /* 0x020fda0003f25270 */
[----:B------:R-:W-:Y:S05]  /*0b30*/  @P1 BRA `(.L_x_14) ;  /* 0x0000000000401947 */ /* 0x000fea0003800000 */
[----:B-1----:R-:W1:Y:S01]  /*0b40*/  S2UR UR5, SR_CgaCtaId ;  /* 0x00000000000579c3 */ /* 0x002e620000008800 */
        /* <DEDUP_REMOVED lines=8> */
[----:B-1----:R1:W1:Y:S01]  /*0bd0*/  SYNCS.EXCH.64 URZ, [UR5+0x2c020], UR6 ;  /* 0x02c0200605ff75b2 */ /* 0x0022620008000100 */
[----:B------:R1:W1:Y:S01]  /*0be0*/  SYNCS.EXCH.64 URZ, [UR5+0x2c038], UR6 ;  /* 0x02c0380605ff75b2 */ /* 0x0002620008000100 */
[----:B------:R1:W1:Y:S01]  /*0bf0*/  SYNCS.EXCH.64 URZ, [UR5+0x2c028], UR6 ;  /* 0x02c0280605ff75b2 */ /* 0x0002620008000100 */
[----:B------:R1:W1:Y:S01]  /*0c00*/  SYNCS.EXCH.64 URZ, [UR5+0x2c040], UR6 ;  /* 0x02c0400605ff75b2 */ /* 0x0002620008000100 */
[----:B------:R1:W1:Y:S01]  /*0c10*/  SYNCS.EXCH.64 URZ, [UR5+0x2c030], UR6 ;  /* 0x02c0300605ff75b2 */ /* 0x0002620008000100 */
[----:B------:R1:W1:Y:S01]  /*0c20*/  SYNCS.EXCH.64 URZ, [UR5+0x2c048], UR6 ;  /* 0x02c0480605ff75b2 */ /* 0x0002620008000100 */
[----:B------:R-:W-:Y:S01]  /*0c30*/  NOP ;  /* 0x0000000000007918 */ /* 0x000fe20000000000 */
.L_x_14:
[----:B------:R-:W5:Y:S01]  /*0c40*/  SHFL.IDX PT, R2, R4, RZ, 0x1f ;  /* 0x00001fff04027589 */ /* 0x000f6200000e0000 */
[----:B------:R-:W-:Y:S01]  /*0c50*/  NOP ;  /* 0x0000000000007918 */ /* 0x000fe20000000000 */
[----:B-----5:R-:W-:-:S13]  /*0c60*/  ISETP.NE.AND P1, PT, R2, RZ, PT ;  /* 0x000000ff0200720c */ /* 0x020fda0003f25270 */
[----:B------:R-:W-:Y:S05]  /*0c70*/  @P1 BRA `(.L_x_15) ;  /* 0x0000000000401947 */ /* 0x000fea0003800000 */
[----:B-1----:R-:W1:Y:S01]  /*0c80*/  S2UR UR6, SR_CgaCtaId ;  /* 0x00000000000679c3 */ /* 0x002e620000008800 */
[----:B------:R-:W-:Y:S01]  /*0c90*/  UMOV UR7, 0x400 ;  /* 0x0000040000077882 */ /* 0x000fe20000000000 */
[----:B------:R-:W-:Y:S01]  /*0ca0*/  UMOV UR5, 0x1 ;  /* 0x0000000100057882 */ /* 0x000fe20000000000 */
[----:B------:R-:W-:Y:S01]  /*0cb0*/  UMOV UR4, 0x80 ;  /* 0x0000008000047882 */ /* 0x000fe20000000000 */
[----:B------:R-:W-:-:S04]  /*0cc0*/  UIADD3 UR8, UPT, UPT, -UR5, 0x100000, URZ ;  /* 0x0010000005087890 */ /* 0x000fc8000fffe1ff */
[----:B------:R-:W-:Y:S02]  /*0cd0*/  USHF.L.U32 UR9, UR8, 0xb, URZ ;  /* 0x0000000b08097899 */ /* 0x000fe400080006ff */
[----:B------:R-:W-:Y:S02]  /*0ce0*/  USHF.L.U32 UR8, UR8, 0x1, URZ ;  /* 0x0000000108087899 */ /* 0x000fe400080006ff */
[----:B------:R-:W-:-:S04]  /*0cf0*/  UIADD3 UR4, UPT, UPT, -UR4, 0x100000, URZ ;  /* 0x0010000004047890 */ /* 0x000fc8000fffe1ff */
[----:B------:R-:W-:Y:S02]  /*0d00*/  USHF.L.U32 UR5, UR4, 0xb, URZ ;  /* 0x0000000b04057899 */ /* 0x000fe400080006ff */
[----:B------:R-:W-:Y:S01]  /*0d10*/  USHF.L.U32 UR4, UR4, 0x1, URZ ;  /* 0x0000000104047899 */ /* 0x000fe200080006ff */
[----:B------:R-:W-:Y:S01]  /*0d20*/  ELECT P1, URZ, PT ;  /* 0x0000000000ff782f */ /* 0x000fe20003820000 */
[----:B-1----:R-:W-:Y:S01]  /*0d30*/  ULEA UR6, UR6, UR7, 0x18 ;  /* 0x0000000706067291 */ /* 0x002fe2000f8ec0ff */
[----:B------:R-:W1:Y:S11]  /*0d40*/  FENCE.VIEW.ASYNC.S ;  /* 0x00000000000073c6 */ /* 0x000e760000000000 */
[----:B-1----:R1:W1:Y:S01]  /*0d50*/  SYNCS.EXCH.64 URZ, [UR6+0x2c050], UR8 ;  /* 0x02c0500806ff75b2 */ /* 0x0022620008000100 */
[----:B------:R1:W1:Y:S01]  /*0d60*/  SYNCS.EXCH.64 URZ, [UR6+0x2c058], UR4 ;  /* 0x02c0580406ff75b2 */ /* 0x0002620008000100 */
[----:B------:R-:W-:Y:S01]  /*0d70*/  NOP ;  /* 0x0000000000007918 */ /* 0x000fe20000000000 */
.L_x_15:
[----:B------:R-:W5:Y:S01]  /*0d80*/  SHFL.IDX PT, R2, R4, RZ, 0x1f ;  /* 0x00001fff04027589 */ /* 0x000f6200000e0000 */
[----:B-1----:R-:W-:Y:S01]  /*0d90*/  UP2UR UR5, UPR, URZ, 0x1 ;  /* 0x00000001ff057883 */ /* 0x002fe20008000000 */
[----:B------:R-:W-:Y:S01]  /*0da0*/  ISETP.NE.AND P2, PT, R3, 0x2, PT ;  /* 0x000000020300780c */ /* 0x000fe20003f45270 */
[----:B------:R-:W-:Y:S01]  /*0db0*/  UISETP.NE.AND UP0, UPT, UR57, URZ, UPT ;  /* 0x000000ff3900728c */ /* 0x000fe2000bf05270 */
[----:B------:R-:W-:-:S03]  /*0dc0*/  NOP ;  /* 0x0000000000007918 */ /* 0x000fc60000000000 */
[----:B------:R-:W-:Y:S02]  /*0dd0*/  USEL UR4, URZ, 0x2, !UP0 ;  /* 0x00000002ff047887 */ /* 0x000fe4000c000000 */
[----:B------:R-:W-:Y:S02]  /*0de0*/  UISETP.NE.AND UP0, UPT, UR5, URZ, UPT ;  /* 0x000000ff0500728c */ /* 0x000fe4000bf05270 */
[----:B------:R-:W-:Y:S02]  /*0df0*/  USEL UR5, URZ, 0x2, !UP4 ;  /* 0x00000002ff057887 */ /* 0x000fe4000e000000 */
[----:B------:R-:W-:Y:S02]  /*0e00*/  USEL UR4, UR4, 0x1, !UP5 ;  /* 0x0000000104047887 */ /* 0x000fe4000e800000 */
[----:B------:R-:W-:Y:S01]  /*0e10*/  USEL UR5, UR5, 0x1, !UP5 ;  /* 0x0000000105057887 */ /* 0x000fe2000e800000 */
[----:B-----5:R-:W-:-:S13]  /*0e20*/  ISETP.NE.AND P1, PT, R2, RZ, PT ;  /* 0x000000ff0200720c */ /* 0x020fda0003f25270 */
[----:B------:R-:W-:Y:S05]  /*0e30*/  @P1 BRA `(.L_x_16) ;  /* 0x0000000000401947 */ /* 0x000fea0003800000 */
[----:B------:R-:W1:Y:S01]  /*0e40*/  S2UR UR8, SR_CgaCtaId ;  /* 0x00000000000879c3 */ /* 0x000e620000008800 */
        /* <DEDUP_REMOVED lines=15> */
.L_x_16:
[----:B------:R-:W-:Y:S01]  /*0f40*/  NOP ;  /* 0x0000000000007918 */ /* 0x000fe20000000000 */
[----:B------:R-:W-:Y:S05]  /*0f50*/  @!P2 BRA `(.L_x_17) ;  /* 0x000000000024a947 */ /* 0x000fea0003800000 */
[----:B------:R-:W-:Y:S01]  /*0f60*/  ISETP.NE.AND P1, PT, R3, RZ, PT ;  /* 0x000000ff0300720c */ /* 0x000fe20003f25270 */
[----:B-1----:R-:W-:Y:S02]  /*0f70*/  UP2UR UR6, UPR, URZ, 0x1 ;  /* 0x00000001ff067883 */ /* 0x002fe40008000000 */
[----:B------:R-:W-:Y:S01]  /*0f80*/  UPLOP3.LUT UP0, UPT, UPT, UPT, UPT, 0x80, 0x8 ;  /* 0x000000000008789c */ /* 0x000fe20003f0f070 */
[----:B------:R-:W-:-:S03]  /*0f90*/  UMOV UR7, URZ ;  /* 0x000000ff00077c82 */ /* 0x000fc60008000000 */
[----:B------:R-:W-:Y:S02]  /*0fa0*/  UP2UR UR40, UPR, URZ, 0x1 ;  /* 0x00000001ff287883 */ /* 0x000fe40008000000 */
[----:B------:R-:W-:-:S04]  /*0fb0*/  UISETP.NE.AND UP0, UPT, UR6, URZ, UPT ;  /* 0x000000ff0600728c */ /* 0x000fc8000bf05270 */
[----:B------:R-:W-:Y:S07]  /*0fc0*/  @P1 BRA `(.L_x_18) ;  /* 0x00000000001c1947 */ /* 0x000fee0003800000 */
[----:B------:R-:W-:Y:S01]  /*0fd0*/  UMOV UR7, 0x1 ;  /* 0x0000000100077882 */ /* 0x000fe20000000000 */
[----:B------:R-:W-:Y:S05]  /*0fe0*/  BRA `(.L_x_18) ;  /* 0x0000000000147947 */ /* 0x000fea0003800000 */
.L_x_17:
[----:B-1----:R-:W-:Y:S02]  /*0ff0*/  UP2UR UR6, UPR, URZ, 0x1 ;  /* 0x00000001ff067883 */ /* 0x002fe40008000000 */
[----:B------:R-:W-:Y:S01]  /*1000*/  UPLOP3.LUT UP0, UPT, UPT, UPT, UPT, 0x40, 0x4 ;  /* 0x000000000004789c */ /* 0x000fe20003f0e870 */
[----:B------:R-:W-:-:S03]  /*1010*/  UMOV UR7, 0x2 ;  /* 0x0000000200077882 */ /* 0x000fc60000000000 */
[----:B------:R-:W-:Y:S02]  /*1020*/  UP2UR UR40, UPR, URZ, 0x1 ;  /* 0x00000001ff287883 */ /* 0x000fe40008000000 */
[----:B------:R-:W-:Y:S02]  /*1030*/  UISETP.NE.AND UP0, UPT, UR6, URZ, UPT ;  /* 0x000000ff0600728c */ /* 0x000fe4000bf05270 */
.L_x_18:
[----:B------:R-:W1:Y:S02]  /*1040*/  SHFL.IDX PT, R2, R4, RZ, 0x1f ;  /* 0x00001fff04027589 */ /* 0x000e6400000e0000 */
[----:B-1----:R-:W-:-:S13]  /*1050*/  ISETP.NE.AND P1, PT, R2, RZ, PT ;  /* 0x000000ff0200720c */ /* 0x002fda0003f25270 */
[----:B------:R-:W-:Y:S05]  /*1060*/  @P1 BRA `(.L_x_19) ;  /* 0x0000000000301947 */ /* 0x000fea0003800000 */
[----:B------:R-:W1:Y:S01]  /*1070*/  S2UR UR8, SR_CgaCtaId ;  /* 0x00000000000879c3 */ /* 0x000e620000008800 */
[----:B------:R-:W-:Y:S01]  /*1080*/  UMOV UR9, 0x400 ;  /* 0x0000040000097882 */ /* 0x000fe20000000000 */
[----:B------:R-:W-:Y:S01]  /*1090*/  UMOV UR6, 0x80 ;  /* 0x0000008000067882 */ /* 0x000fe20000000000 */
[----:B------:R-:W-:Y:S01]  /*10a0*/  ELECT P1, URZ, PT ;  /* 0x0000000000ff782f */ /* 0x000fe20003820000 */
[----:B------:R-:W-:-:S04]  /*10b0*/  UIADD3 UR10, UPT, UPT, -UR6, 0x100000, URZ ;  /* 0x00100000060a7890 */ /* 0x000fc8000fffe1ff */
[----:B------:R-:W-:Y:S02]  /*10c0*/  USHF.L.U32 UR11, UR10, 0xb, URZ ;  /* 0x0000000b0a0b7899 */ /* 0x000fe400080006ff */
[----:B------:R-:W-:Y:S02]  /*10d0*/  USHF.L.U32 UR10, UR10, 0x1, URZ ;  /* 0x000000010a0a7899 */ /* 0x000fe400080006ff */
[----:B-1----:R-:W-:Y:S01]  /*10e0*/  ULEA UR8, UR8, UR9, 0x18 ;  /* 0x0000000908087291 */ /* 0x002fe2000f8ec0ff */
[----:B------:R-:W1:Y:S11]  /*10f0*/  FENCE.VIEW.ASYNC.S ;  /* 0x00000000000073c6 */ /* 0x000e760000000000 */
[----:B-1----:R1:W1:Y:S01]  /*1100*/  SYNCS.EXCH.64 URZ, [UR8+0x2c070], UR10 ;  /* 0x02c0700a08ff75b2 */ /* 0x0022620008000100 */
[----:B------:R1:W1:Y:S01]  /*1110*/  SYNCS.EXCH.64 URZ, [UR8+0x2c078], UR10 ;  /* 0x02c0780a08ff75b2 */ /* 0x0002620008000100 */
[----:B------:R-:W-:Y:S01]  /*1120*/  NOP ;  /* 0x0000000000007918 */ /* 0x000fe20000000000 */
.L_x_19:
[----:B------:R-:W-:Y:S01]  /*1130*/  NOP ;  /* 0x0000000000007918 */ /* 0x000fe20000000000 */
[----:B------:R-:W-:Y:S05]  /*1140*/  @!P2 BRA `(.L_x_20) ;  /* 0x000000000024a947 */ /* 0x000fea0003800000 */
[----:B------:R-:W-:Y:S01]  /*1150*/  ISETP.NE.AND P1, PT, R3, 0x1, PT ;  /* 0x000000010300780c */ /* 0x000fe20003f25270 */
        /* <DEDUP_REMOVED lines=8> */
.L_x_20:
[----:B-1----:R-:W-:Y:S02]  /*11e0*/  UP2UR UR8, UPR, URZ, 0x1 ;  /* 0x00000001ff087883 */ /* 0x002fe40008000000 */
[----:B------:R-:W-:Y:S01]  /*11f0*/  UPLOP3.LUT UP0, UPT, UPT, UPT, UPT, 0x40, 0x4 ;  /* 0x000000000004789c */ /* 0x000fe20003f0e870 */
[----:B------:R-:W-:-:S03]  /*1200*/  UMOV UR6, 0x2 ;  /* 0x0000000200067882 */ /* 0x000fc60000000000 */
[----:B------:R-:W-:Y:S02]  /*1210*/  UP2UR UR39, UPR, URZ, 0x1 ;  /* 0x00000001ff277883 */ /* 0x000fe40008000000 */
[----:B------:R-:W-:-:S11]  /*1220*/  UISETP.NE.AND UP0, UPT, UR8, URZ, UPT ;  /* 0x000000ff0800728c */ /* 0x000fd6000bf05270 */
.L_x_21:
[----:B------:R-:W1:Y:S01]  /*1230*/  SHFL.IDX PT, R2, R4, RZ, 0x1f ;  /* 0x00001fff04027589 */ /* 0x000e6200000e0000 */
[----:B------:R-:W-:Y:S02]  /*1240*/  USEL UR8, URZ, 0x1, !UP4 ;  /* 0x00000001ff087887 */ /* 0x000fe4000e000000 */
[----:B------:R-:W-:Y:S01]  /*1250*/  USEL UR12, URZ, 0x1, UP4 ;  /* 0x00000001ff0c7887 */ /* 0x000fe2000a000000 */
        /* <DEDUP_REMOVED lines=14> */
.L_x_22:
[----:B------:R-:W5:Y:S01]  /*1340*/  SHFL.IDX PT, R2, R4, RZ, 0x1f ;  /* 0x00001fff04027589 */ /* 0x000f6200000e0000 */
[----:B------:R-:W-:Y:S01]  /*1350*/  NOP ;  /* 0x0000000000007918 */ /* 0x000fe20000000000 */
[----:B-----5:R-:W-:-:S13]  /*1360*/  ISETP.NE.AND P1, PT, R2, RZ, PT ;  /* 0x000000ff0200720c */ /* 0x020fda0003f25270 */
[----:B------:R-:W-:Y:S05]  /*1370*/  @P1 BRA `(.L_x_23) ;  /* 0x0000000000481947 */ /* 0x000fea0003800000 */
[----:B------:R-:W5:Y:S01]  /*1380*/  S2UR UR11, SR_CgaCtaId ;  /* 0x00000000000b79c3 */ /* 0x000f620000008800 */
[----:B------:R-:W-:Y:S01]  /*1390*/  UMOV UR13, 0x400 ;  /* 0x00000400000d7882 */ /* 0x000fe20000000000 */
[----:B-1----:R-:W-:Y:S01]  /*13a0*/  UMOV UR10, 0x1 ;  /* 0x00000001000a7882 */ /* 0x002fe20000000000 */
        /* <DEDUP_REMOVED lines=8> */
[----:B-----5:R-:W-:Y:S01]  /*1430*/  ULEA UR11, UR11, UR13, 0x18 ;  /* 0x0000000d0b0b7291 */ /* 0x020fe2000f8ec0ff */
[----:B------:R-:W1:Y:S11]  /*1440*/  FENCE.VIEW.ASYNC.S ;  /* 0x00000000000073c6 */ /* 0x000e760000000000 */
[----:B-1----:R1:W1:Y:S01]  /*1450*/  SYNCS.EXCH.64 URZ, [UR11+0x2c090], UR14 ;  /* 0x02c0900e0bff75b2 */ /* 0x0022620008000100 */
[----:B------:R1:W1:Y:S01]  /*1460*/  SYNCS.EXCH.64 URZ, [UR11+0x2c0a0], UR16 ;  /* 0x02c0a0100bff75b2 */ /* 0x0002620008000100 */
[----:B------:R1:W1:Y:S01]  /*1470*/  SYNCS.EXCH.64 URZ, [UR11+0x2c098], UR14 ;  /* 0x02c0980e0bff75b2 */ /* 0x0002620008000100 */
[----:B------:R1:W1:Y:S01]  /*1480*/  SYNCS.EXCH.64 URZ, [UR11+0x2c0a8], UR16 ;  /* 0x02c0a8100bff75b2 */ /* 0x0002620008000100 */
[----:B------:R-:W-:Y:S01]  /*1490*/  NOP ;  /* 0x0000000000007918 */ /* 0x000fe20000000000 */
.L_x_23:
        /* <DEDUP_REMOVED lines=19> */
[----:B------:R1:W1:Y:S01]  /*15d0*/  SYNCS.EXCH.64 URZ, [UR11+0x2c0b8], UR14 ;  /* 0x02c0b80e0bff75b2 */ /* 0x0002620008000100 */
[----:B------:R1:W1:Y:S01]  /*15e0*/  SYNCS.EXCH.64 URZ, [UR11+0x2c0c8], UR16 ;  /* 0x02c0c8100bff75b2 */ /* 0x0002620008000100 */
[----:B------:R-:W-:Y:S01]  /*15f0*/  NOP ;  /* 0x0000000000007918 */ /* 0x000fe20000000000 */
.L_x_24:
[----:B------:R-:W5:Y:S01]  /*1600*/  SHFL.IDX PT, R4, R4, RZ, 0x1f ;  /* 0x00001fff04047589 */ /* 0x000f6200000e0000 */
[----:B------:R-:W1:Y:S01]  /*1610*/  S2UR UR27, SR_CTAID.X ;  /* 0x00000000001b79c3 */ /* 0x000e620000002500 */
[----:B------:R-:W-:Y:S01]  /*1620*/  NOP ;  /* 0x0000000000007918 */ /* 0x000fe20000000000 */
[----:B-----5:R-:W-:-:S13]  /*1630*/  ISETP.NE.AND P1, PT, R4, RZ, PT ;  /* 0x000000ff0400720c */ /* 0x020fda0003f25270 */
[----:B-1----:R-:W-:Y:S05]  /*1640*/  @P1 BRA `(.L_x_25) ;  /* 0x0000000000301947 */ /* 0x002fea0003800000 */
        /* <DEDUP_REMOVED lines=12> */
.L_x_25:
[----:B------:R-:W-:Y:S01]  /*1710*/  ISETP.GT.AND P1, PT, R3, 0x3, PT ;  /* 0x000000030300780c */ /* 0x000fe20003f24270 */
[----:B------:R-:W-:Y:S01]  /*1720*/  NOP ;  /* 0x0000000000007918 */ /* 0x000fe20000000000 */
[----:B------:R-:W-:Y:S01]  /*1730*/  MOV R2, UR12 ;  /* 0x0000000c00027c02 */ /* 0x000fe20008000f00 */
[----:B------:R-:W-:Y:S01]  /*1740*/  UMOV UR38, UR27 ;  /* 0x0000001b00267c82 */ /* 0x000fe20008000000 */
[----:B-1234-:R-:W-:Y:S09]  /*1750*/  BAR.SYNC.DEFER_BLOCKING 0x0 ;  /* 0x0000000000007b1d */ /* 0x01eff20000010000 */
[----:B------:R-:W-:Y:S05]  /*1760*/  @P1 BRA `(.L_x_26) ;  /* 0x0000015c00701947 */ /* 0x000fea0003800000 */
[----:B------:R-:W-:-:S13]  /*1770*/  ISETP.GE.U32.AND P0, PT, R3, 0x2, PT ;  /* 0x000000020300780c */ /* 0x000fda0003f06070 */
[----:B------:R-:W-:Y:S05]  /*1780*/  @!P0 BRA `(.L_x_27) ;  /* 0x000000f800848947 */ /* 0x000fea0003800000 */
[----:B------:R-:W-:Y:S05]  /*1790*/  @!P2 BRA `(.L_x_28) ;  /* 0x0000002c0080a947 */ /* 0x000fea0003800000 */
[----:B------:R-:W-:-:S08]  /*17a0*/  NOP ;  /* 0x0000000000007918 */ /* 0x000fd00000000000 */
[----:B------:R-:W1:-:S00]  /*17b0*/  USETMAXREG.DEALLOC.CTAPOOL 0x20 ;  /* 0x00000020000079c8 */ /* 0x000e4000080e0500 */
[----:B-1----:R-:W1:Y:S02]  /*17c0*/  LDC R0, c[0x0][0x900] ;  /* 0x00024000ff007b82 */ /* 0x002e640000000800 */
[----:B-1----:R-:W-:-:S13]  /*17d0*/  ISETP.LE.AND P0, PT, R0, UR38, PT ;  /* 0x0000002600007c0c */ /* 0x002fda000bf03270 */
[----:B------:R-:W-:Y:S05]  /*17e0*/  @P0 EXIT ;  /* 0x000000000000094d */ /* 0x000fea0003800000 */
[----:B------:R-:W1:Y:S01]  /*17f0*/  S2UR UR6, SR_CgaCtaId ;  /* 0x00000000000679c3 */ /* 0x000e620000008800 */
[----:B------:R-:W-:Y:S01]  /*1800*/  UMOV UR7, 0x400 ;  /* 0x0000040000077882 */ /* 0x000fe20000000000 */
[----:B------:R-:W-:Y:S01]  /*1810*/  HFMA2 R6, -RZ, RZ, 0, 0 ;  /* 0x00000000ff067431 */ /* 0x000fe200000001ff */
[----:B------:R-:W-:Y:S01]  /*1820*/  PRMT R7, RZ, 0x7610, R7 ;  /* 0x00007610ff077816 */ /* 0x000fe20000000007 */
[----:B------:R-:W-:Y:S02]  /*1830*/  ULOP3.LUT UR15, UR4, 0x1, URZ, 0xc0, !UPT ;  /* 0x00000001040f7892 */ /* 0x000fe4000f8ec0ff */
[----:B------:R-:W-:Y:S01]  /*1840*/  ULOP3.LUT UR14, UR5, 0x1, URZ, 0xc0, !UPT ;  /* 0x00000001050e7892 */ /* 0x000fe2000f8ec0ff */
[----:B------:R-:W-:Y:S01]  /*1850*/  UMOV UR18, URZ ;  /* 0x000000ff00127c82 */ /* 0x000fe20008000000 */
[----:B------:R-:W-:Y:S01]  /*1860*/  UMOV UR26, 0x1 ;  /* 0x00000001001a7882 */ /* 0x000fe20000000000 */
[----:B------:R-:W-:Y:S01]  /*1870*/  UMOV UR25, 0x1 ;  /* 0x0000000100197882 */ /* 0x000fe20000000000 */
[----:B------:R-:W-:Y:S01]  /*1880*/  UMOV UR24, 0x1 ;  /* 0x0000000100187882 */ /* 0x000fe20000000000 */
[----:B------:R-:W-:Y:S01]  /*1890*/  UMOV UR23, URZ ;  /* 0x000000ff00177c82 */ /* 0x000fe20008000000 */
[----:B-1----:R-:W-:-:S04]  /*18a0*/  ULEA UR6, UR6, UR7, 0x18 ;  /* 0x0000000706067291 */ /* 0x002fc8000f8ec0ff */
[----:B------:R-:W-:-:S04]  /*18b0*/  UIADD3 UR6, UPT, UPT, UR6, 0x10000, URZ ;  /* 0x0001000006067890 */ /* 0x000fc8000fffe0ff */
[----:B------:R-:W-:-:S04]  /*18c0*/  USHF.R.U32.HI UR17, URZ, 0x4, UR6 ;  /* 0x00000004ff117899 */ /* 0x000fc80008011606 */
[----:B------:R-:W-:-:S04]  /*18d0*/  ULOP3.LUT UR17, UR17, 0x3fff, URZ, 0xc0, !UPT ;  /* 0x00003fff11117892 */ /* 0x000fc8000f8ec0ff */
[----:B------:R-:W-:Y:S02]  /*18e0*/  ULOP3.LUT UR16, UR17, 0x10000, URZ, 0xfc, !UPT ;  /* 0x0001000011107892 */ /* 0x000fe4000f8efcff */
[----:B------:R-:W-:-:S12]  /*18f0*/  ULOP3.LUT UR17, UR17, 0x2000000, URZ, 0xfc, !UPT ;  /* 0x0200000011117892 */ /* 0x000fd8000f8efcff */
.L_x_89:
[----:B------:R-:W1:Y:S01]  /*1900*/  LDCU.64 UR4, c[0x0][0x908] ;  /* 0x00012100ff0477ac */ /* 0x000e620008000a00 */
[----:B--2---:R-:W2:Y:S01]  /*1910*/  LDCU UR6, c[0x0][0x904] ;  /* 0x00012080ff0677ac */ /* 0x004ea20008000800 */
[----:B-1----:R-:W-:Y:S01]  /*1920*/  UIMAD.WIDE.U32 UR8, UR27, UR4, URZ ;  /* 0x000000041b0872a5 */ /* 0x002fe2000f8e00ff */
[----:B------:R-:W1:Y:S01]  /*1930*/  LDCU UR4, c[0x0][0x380] ;  /* 0x00007000ff0477ac */ /* 0x000e620008000800 */
[----:B--2---:R-:W-:Y:S02]  /*1940*/  UISETP.NE.AND UP0, UPT, UR6, 0x1, UPT ;  /* 0x000000010600788c */ /* 0x004fe4000bf05270 */
[----:B------:R-:W-:-:S04]  /*1950*/  USHF.R.U32.HI UR5, URZ, UR5, UR9 ;  /* 0x00000005ff057299 */ /* 0x000fc80008011609 */
[----:B------:R-:W-:-:S04]  /*1960*/  USEL UR5, UR27, UR5, !UP0 ;  /* 0x000000051b057287 */ /* 0x000fc8000c000000 */
[----:B------:R-:W-:-:S04]  /*1970*/  UIADD3 UR5, UPT, UPT, -UR5, URZ, URZ ;  /* 0x000000ff05057290 */ /* 0x000fc8000fffe1ff */
[----:B------:R-:W-:-:S04]  /*1980*/  UIMAD UR6, UR6, UR5, UR27 ;  /* 0x00000005060672a4 */ /* 0x000fc8000f8e021b */
[----:B------:R-:W-:-:S04]  /*1990*/  USHF.L.U32 UR6, UR6, 0x8, URZ ;  /* 0x0000000806067899 */ /* 0x000fc800080006ff */
[----:B-1----:R-:W-:-:S09]  /*19a0*/  UISETP.GE.AND UP0, UPT, UR6, UR4, UPT ;  /* 0x000000040600728c */ /* 0x002fd2000bf06270 */
[----:B------:R-:W-:Y:S05]  /*19b0*/  BRA.U UP0, `(.L_x_29) ;  /* 0x0000002900e07547 */ /* 0x000fea000b800000 */
[----:B------:R-:W-:-:S13]  /*19c0*/  LOP3.LUT P0, RZ, R7, 0xff, RZ, 0xc0, !PT ;  /* 0x000000ff07ff7812 */ /* 0x000fda000780c0ff */
[----:B------:R-:W-:Y:S05]  /*19d0*/  @P0 BRA `(.L_x_30) ;  /* 0x0000000000940947 */ /* 0x000fea0003800000 */
[----:B------:R-:W1:Y:S01]  /*19e0*/  S2UR UR5, SR_CgaCtaId ;  /* 0x00000000000579c3 */ /* 0x000e620000008800 */
[----:B------:R-:W-:Y:S01]  /*19f0*/  UMOV UR7, 0x40 ;  /* 0x0000004000077882 */ /* 0x000fe20000000000 */
[----:B------:R-:W-:Y:S01]  /*1a00*/  NOP ;  /* 0x0000000000007918 */ /* 0x000fe20000000000 */
[----:B------:R-:W-:Y:S01]  /*1a10*/  UMOV UR4, 0x400 ;  /* 0x0000040000047882 */ /* 0x000fe20000000000 */
[----:B-1----:R-:W-:Y:S02]  /*1a20*/  ULEA UR7, UR5, UR7, 0x18 ;  /* 0x0000000705077291 */ /* 0x002fe4000f8ec0ff */
[----:B------:R-:W-:-:S07]  /*1a30*/  ULEA UR5, UR5, UR4, 0x18 ;  /* 0x0000000405057291 */ /* 0x000fce000f8ec0ff */
[----:B------:R-:W1:Y:S02]  /*1a40*/  LDS.U8 R0, [UR7+0x1c] ;  /* 0x00001c07ff007984 */ /* 0x000e640008000000 */
[----:B-1----:R-:W-:-:S13]  /*1a50*/  ISETP.NE.AND P0, PT, R0, RZ, PT ;  /* 0x000000ff0000720c */ /* 0x002fda0003f05270 */
[----:B------:R-:W-:Y:S05]  /*1a60*/  @P0 BRA `(.L_x_31) ;  /* 0x0000000000580947 */ /* 0x000fea0003800000 */
[----:B------:R-:W-:-:S13]  /*1a70*/  ELECT P0, URZ, PT ;  /* 0x0000000000ff782f */ /* 0x000fda0003800000 */
[----:B------:R-:W-:Y:S05]  /*1a80*/  @!P0 BRA `(.L_x_32) ;  /* 0x0000000000608947 */ /* 0x000fea0003800000 */
[----:B------:R-:W-:Y:S01]  /*1a90*/  UMOV UR4, 0x10 ;  /* 0x0000001000047882 */ /* 0x000fe20000000000 */
[----:B------:R-:W-:Y:S01]  /*1aa0*/  HFMA2 R0, -RZ, RZ, 0, 5.9604644775390625e-08 ;  /* 0x00000001ff007431 */ /* 0x000fe200000001ff */
[----:B------:R-:W-:-:S03]  /*1ab0*/  MOV R2, 0xffff ;  /* 0x0000ffff00027802 */ /* 0x000fc60000000f00 */
[----:B------:R-:W-:Y:S04]  /*1ac0*/  DEPBAR.LE SB1, 0x36 ;  /* 0x00009d800000791a */ /* 0x000fe80000000000 */
[----:B------:R-:W1:Y:S02]  /*1ad0*/  UTCATOMSWS.FIND_AND_SET.ALIGN UP0, UR4, UR4 ;  /* 0x00000004000475e3 */ /* 0x000e640008000800 */
[----:B-1----:R-:W-:Y:S01]  /*1ae0*/  MOV R3, UR4 ;  /* 0x0000000400037c02 */ /* 0x002fe20008000f00 */
[----:B------:R-:W-:Y:S06]  /*1af0*/  BRA.U UP0, `(.L_x_33) ;  /* 0x0000000100187547 */ /* 0x000fec000b800000 */
.L_x_34:
[----:B------:R-:W-:Y:S05]  /*1b00*/  NANOSLEEP 0x64 ;  /* 0x000000640000795d */ /* 0x000fea0003800000 */
[----:B------:R-:W-:-:S05]  /*1b10*/  UMOV UR4, 0x10 ;  /* 0x0000001000047882 */ /* 0x000fca0000000000 */
[----:B------:R-:W-:Y:S04]  /*1b20*/  DEPBAR.LE SB1, 0x36 ;  /* 0x00009d800000791a */ /* 0x000fe80000000000 */
[----:B------:R-:W1:Y:S02]  /*1b30*/  UTCATOMSWS.FIND_AND_SET.ALIGN UP0, UR4, UR4 ;  /* 0x00000004000475e3 */ /* 0x000e640008000800 */
[----:B-1----:R-:W-:Y:S01]  /*1b40*/  MOV R3, UR4 ;  /* 0x0000000400037c02 */ /* 0x002fe20008000f00 */
[----:B------:R-:W-:Y:S05]  /*1b50*/  BRA.U !UP0, `(.L_x_34) ;  /* 0xfffffffd08e87547 */ /* 0x000fea000b83ffff */
.L_x_33:
[-C--:B------:R-:W-:Y:S02]  /*1b60*/  SHF.L.U32 R2, R2, R3.reuse, RZ ;  /* 0x0000000302027219 */ /* 0x080fe400000006ff */
[----:B------:R-:W-:Y:S01]  /*1b70*/  SHF.L.U32 R0, R0, R3, RZ ;  /* 0x0000000300007219 */ /* 0x000fe200000006ff */
[----:B------:R-:W-:Y:S02]  /*1b80*/  IMAD.SHL.U32 R3, R3, 0x20, RZ ;  /* 0x0000002003037824 */ /* 0x000fe400078e00ff */
[----:B------:R1:W-:Y:S04]  /*1b90*/  ATOMS.OR RZ, [UR7+0x14], R2 ;  /* 0x00001402ffff798c */ /* 0x0003e8000b000007 */
[----:B------:R1:W-:Y:S04]  /*1ba0*/  ATOMS.OR RZ, [UR7+0x18], R0 ;  /* 0x00001800ffff798c */ /* 0x0003e8000b000007 */
[----:B------:R1:W-:Y:S01]  /*1bb0*/  STS [UR5+0x2c0e0], R3 ;  /* 0x02c0e003ff007988 */ /* 0x0003e20008000805 */
[----:B------:R-:W-:Y:S05]  /*1bc0*/  BRA `(.L_x_32) ;  /* 0x0000000000107947 */ /* 0x000fea0003800000 */
.L_x_31:
[----:B------:R-:W-:Y:S02]  /*1bd0*/  MOV R0, 0xffffffff ;  /* 0xffffffff00007802 */ /* 0x000fe40000000f00 */
[----:B------:R-:W-:-:S03]  /*1be0*/  MOV R2, 0x1c10 ;  /* 0x00001c1000027802 */ /* 0x000fc60000000f00 */
[----:B------:R1:W-:Y:S04]  /*1bf0*/  STS [UR5+0x2c0e0], R0 ;  /* 0x02c0e000ff007988 */ /* 0x0003e80008000805 */
[----:B-1----:R-:W-:Y:S05]  /*1c00*/  CALL.REL.NOINC `($__internal_1_$__cuda_sm10x_tcgen05_guardrail_trap_phase_invalid_during_alloc) ;  /* 0x000001c800c47944 */ /* 0x002fea0003c00000 */
.L_x_32:
[----:B------:R-:W-:Y:S05]  /*1c10*/  WARPSYNC.ALL ;  /* 0x0000000000007948 */ /* 0x000fea0003800000 */
[----:B------:R-:W-:Y:S01]  /*1c20*/  NOP ;  /* 0x0000000000007918 */ /* 0x000fe20000000000 */
.L_x_30:
[----:B------:R-:W2:Y:S01]  /*1c30*/  LDCU UR7, c[0x0][0x384] ;  /* 0x00007080ff0777ac */ /* 0x000ea20008000800 */
[----:B------:R-:W-:Y:S01]  /*1c40*/  HFMA2 R7, -RZ, RZ, 0, 5.9604644775390625e-08 ;  /* 0x00000001ff077431 */ /* 0x000fe200000001ff */
[----:B--2---:R-:W-:-:S09]  /*1c50*/  UISETP.NE.AND UP0, UPT, UR7, URZ, UPT ;  /* 0x000000ff0700728c */ /* 0x004fd2000bf05270 */
[----:B------:R-:W-:Y:S05]  /*1c60*/  BRA.U !UP0, `(.L_x_29) ;  /* 0x0000002908347547 */ /* 0x000fea000b800000 */
[----:B------:R-:W-:Y:S01]  /*1c70*/  UIADD3 UR6, UPT, UPT, UR6, 0x100, URZ ;  /* 0x0000010006067890 */ /* 0x000fe2000fffe0ff */
[----:B------:R-:W-:Y:S01]  /*1c80*/  BSSY.RECONVERGENT B0, `(.L_x_35) ;  /* 0x000000d000007945 */ /* 0x000fe20003800200 */
[----:B------:R-:W-:Y:S02]  /*1c90*/  UIADD3 UR7, UPT, UPT, UR7, 0x3f, URZ ;  /* 0x0000003f07077890 */ /* 0x000fe4000fffe0ff */
[----:B------:R-:W-:Y:S02]  /*1ca0*/  USHF.R.S32.HI UR4, URZ, 0x1f, UR6 ;  /* 0x0000001fff047899 */ /* 0x000fe40008011406 */
[----:B------:R-:W-:Y:S02]  /*1cb0*/  USHF.R.S32.HI UR5, URZ, 0x1f, UR7 ;  /* 0x0000001fff057899 */ /* 0x000fe40008011407 */
[----:B------:R-:W-:Y:S02]  /*1cc0*/  ULEA.HI UR4, UR4, UR6, URZ, 0x6 ;  /* 0x0000000604047291 */ /* 0x000fe4000f8f30ff */
[----:B------:R-:W-:-:S02]  /*1cd0*/  ULEA.HI UR5, UR5, UR7, URZ, 0x6 ;  /* 0x0000000705057291 */ /* 0x000fc4000f8f30ff */
[----:B------:R-:W-:Y:S02]  /*1ce0*/  UIADD3 UR4, UPT, UPT, UR4, 0x3f, URZ ;  /* 0x0000003f04047890 */ /* 0x000fe4000fffe0ff */
[----:B------:R-:W-:Y:S02]  /*1cf0*/  USHF.R.S32.HI UR5, URZ, 0x6, UR5 ;  /* 0x00000006ff057899 */ /* 0x000fe40008011405 */
[----:B------:R-:W-:-:S04]  /*1d00*/  USHF.R.S32.HI UR4, URZ, 0x6, UR4 ;  /* 0x00000006ff047899 */ /* 0x000fc80008011404 */
[----:B------:R-:W-:-:S04]  /*1d10*/  UISETP.LT.AND UP0, UPT, UR5, UR4, UPT ;  /* 0x000000040500728c */ /* 0x000fc8000bf01270 */
[----:B------:R-:W-:Y:S01]  /*1d20*/  USEL UR22, UR5, UR4, UP0 ;  /* 0x0000000405167287 */ /* 0x000fe20008000000 */
[----:B------:R-:W-:Y:S11]  /*1d30*/  @!P4 BRA `(.L_x_36) ;  /* 0x000000000004c947 */ /* 0x000ff60003800000 */
[----:B------:R-:W-:Y:S05]  /*1d40*/  BPT.TRAP 0x1 ;  /* 0x000000040000795c */ /* 0x000fea0000300000 */
.L_x_36:
[----:B------:R-:W-:Y:S05]  /*1d50*/  BSYNC.RECONVERGENT B0 ;  /* 0x0000000000007941 */ /* 0x000fea0003800200 */
.L_x_35:
[----:B------:R-:W2:Y:S01]  /*1d60*/  S2UR UR13, SR_CgaCtaId ;  /* 0x00000000000d79c3 */ /* 0x000ea20000008800 */
[----:B------:R-:W-:Y:S01]  /*1d70*/  UMOV UR4, 0x400 ;  /* 0x0000040000047882 */ /* 0x000fe20000000000 */
[----:B------:R-:W-:Y:S01]  /*1d80*/  SHF.L.U32 R5, R6, 0x1f, RZ ;  /* 0x0000001f06057819 */ /* 0x000fe200000006ff */
[----:B--2---:R-:W-:-:S09]  /*1d90*/  ULEA UR13, UR13, UR4, 0x18 ;  /* 0x000000040d0d7291 */ /* 0x004fd2000f8ec0ff */
[----:B------:R-:W2:Y:S02]  /*1da0*/  SYNCS.PHASECHK.TRANS64.TRYWAIT P0, [UR13+0x2c000], R5 ;  /* 0x02c00005ff0075a7 */ /* 0x000ea4000800110d */
[----:B--2---:R-:W-:Y:S05]  /*1db0*/  @!P0 BRA `(.L_x_37) ;  /* 0x000001b000d48947 */ /* 0x004fea0003800000 */
.L_x_419:
[----:B------:R-:W-:Y:S05]  /*1dc0*/  BRA.U !UP1, `(.L_x_38) ;  /* 0x0000000109047547 */ /* 0x000fea000b800000 */
[----:B------:R-:W-:Y:S05]  /*1dd0*/  BPT.TRAP 0x1 ;  /* 0x000000040000795c */ /* 0x000fea0000300000 */
.L_x_38:
[----:B------:R-:W-:Y:S01]  /*1de0*/  ULEA UR4, UR18, UR13, 0x3 ;  /* 0x0000000d12047291 */ /* 0x000fe2000f8e18ff */
[----:B-1----:R-:W-:Y:S01]  /*1df0*/  MOV R3, UR23 ;  /* 0x0000001700037c02 */ /* 0x002fe20008000f00 */
[----:B------:R-:W-:-:S03]  /*1e00*/  UISETP.NE.AND UP4, UPT, UR15, URZ, UPT ;  /* 0x000000ff0f00728c */ /* 0x000fc6000bf85270 */
[----:B------:R-:W-:-:S04]  /*1e10*/  SHF.L.U32 R3, R3, 0x1f, RZ ;  /* 0x0000001f03037819 */ /* 0x000fc800000006ff */
[----:B------:R-:W1:Y:S02]  /*1e20*/  SYNCS.PHASECHK.TRANS64.TRYWAIT P0, [UR4+0x2c020], R3 ;  /* 0x02c02003ff0075a7 */ /* 0x000e640008001104 */
[----:B-1----:R-:W-:Y:S05]  /*1e30*/  @!P0 BRA `(.L_x_39) ;  /* 0x000001b000cc8947 */ /* 0x002fea0003800000 */
.L_x_421:
[----:B------:R-:W-:-:S04]  /*1e40*/  UIADD3 UR11, UPT, UPT, UR18, 0x1, URZ ;  /* 0x00000001120b7890 */ /* 0x000fc8000fffe0ff */
[----:B------:R-:W-:-:S04]  /*1e50*/  UISETP.NE.AND UP0, UPT, UR11, 0x3, UPT ;  /* 0x000000030b00788c */ /* 0x000fc8000bf05270 */
[----:B------:R-:W-:Y:S02]  /*1e60*/  USEL UR5, URZ, 0x1, UP0 ;  /* 0x00000001ff057887 */ /* 0x000fe40008000000 */
[----:B------:R-:W-:Y:S02]  /*1e70*/  USEL UR11, UR11, URZ, UP0 ;  /* 0x000000ff0b0b7287 */ /* 0x000fe40008000000 */
[----:B------:R-:W-:Y:S01]  /*1e80*/  ULOP3.LUT UR23, UR23, UR5, URZ, 0x3c, !UPT ;  /* 0x0000000517177292 */ /* 0x000fe2000f8e3cff */
[----:B------:R-:W-:Y:S11]  /*1e90*/  BRA.U UP4, `(.L_x_40) ;  /* 0x0000000104047547 */ /* 0x000ff6000b800000 */
[----:B------:R-:W-:Y:S05]  /*1ea0*/  BPT.TRAP 0x1 ;  /* 0x000000040000795c */ /* 0x000fea0000300000 */
.L_x_40:
[----:B------:R-:W-:Y:S01]  /*1eb0*/  IMAD.U32 R9, RZ, RZ, UR24 ;  /* 0x00000018ff097e24 */ /* 0x000fe2000f8e00ff */
[----:B------:R-:W-:Y:S01]  /*1ec0*/  USHF.R.U32.HI UR10, URZ, 0x4, UR13 ;  /* 0x00000004ff0a7899 */ /* 0x000fe2000801160d */
[----:B------:R-:W-:Y:S01]  /*1ed0*/  MOV R4, RZ ;  /* 0x000000ff00047202 */ /* 0x000fe20000000f00 */
[----:B-1----:R-:W-:Y:S02]  /*1ee0*/  IMAD.MOV.U32 R3, RZ, RZ, RZ ;  /* 0x000000ffff037224 */ /* 0x002fe400078e00ff */
[----:B------:R-:W-:Y:S01]  /*1ef0*/  SHF.L.U32 R9, R9, 0x1f, RZ ;  /* 0x0000001f09097819 */ /* 0x000fe200000006ff */
[----:B------:R-:W-:-:S03]  /*1f00*/  ULOP3.LUT UR10, UR10, 0x3fff, URZ, 0xc0, !UPT ;  /* 0x00003fff0a0a7892 */ /* 0x000fc6000f8ec0ff */
[----:B------:R-:W1:Y:S01]  /*1f10*/  SYNCS.PHASECHK.TRANS64.TRYWAIT P0, [UR13+0x2c058], R9 ;  /* 0x02c05809ff0075a7 */ /* 0x000e62000800110d */
[----:B------:R-:W-:Y:S01]  /*1f20*/  ULOP3.LUT UR10, UR10, 0x10000, URZ, 0xfc, !UPT ;  /* 0x000100000a0a7892 */ /* 0x000fe2000f8efcff */
[----:B-1----:R-:W-:Y:S11]  /*1f30*/  @!P0 BRA `(.L_x_41) ;  /* 0x000001b000a48947 */ /* 0x002ff60003800000 */
.L_x_423:
[----:B------:R-:W-:Y:S01]  /*1f40*/  IMAD.MOV.U32 R2, RZ, RZ, RZ ;  /* 0x000000ffff027224 */ /* 0x000fe200078e00ff */
[----:B------:R-:W-:Y:S01]  /*1f50*/  R2UR UR8, R4 ;  /* 0x00000000040872ca */ /* 0x000fe200000e0000 */
[----:B-1----:R-:W-:Y:S01]  /*1f60*/  IMAD.MOV.U32 R0, RZ, RZ, RZ ;  /* 0x000000ffff007224 */ /* 0x002fe200078e00ff */
[----:B------:R-:W-:Y:S01]  /*1f70*/  R2UR UR7, R3 ;  /* 0x00000000030772ca */ /* 0x000fe200000e0000 */
[----:B------:R-:W-:Y:S01]  /*1f80*/  ULEA UR72, UR18, UR16, 0xa ;  /* 0x0000001012487291 */ /* 0x000fe2000f8e50ff */
[----:B------:R-:W-:Y:S01]  /*1f90*/  R2UR UR6, R2 ;  /* 0x00000000020672ca */ /* 0x000fe200000e0000 */
[----:B------:R-:W-:Y:S01]  /*1fa0*/  UIADD3 UR68, UPT, UPT, UR10, 0x2, URZ ;  /* 0x000000020a447890 */ /* 0x000fe2000fffe0ff */
        /* <DEDUP_REMOVED lines=9> */
[----:B------:R-:W-:-:S02]  /*2040*/  UIADD3 UR62, UPT, UPT, UR72, 0x6, URZ ;  /* 0x00000006483e7890 */ /* 0x000fc4000fffe0ff */
[----:B------:R-:W-:Y:S02]  /*2050*/  UIADD3 UR56, UPT, UPT, UR10, 0x400, URZ ;  /* 0x000004000a387890 */ /* 0x000fe4000fffe0ff */
[----:B------:R-:W-:Y:S02]  /*2060*/  UIADD3 UR58, UPT, UPT, UR72, 0x200, URZ ;  /* 0x00000200483a7890 */ /* 0x000fe4000fffe0ff */
[----:B------:R-:W-:Y:S02]  /*2070*/  UIADD3 UR52, UPT, UPT, UR10, 0x402, URZ ;  /* 0x000004020a347890 */ /* 0x000fe4000fffe0ff */
[----:B------:R-:W-:Y:S02]  /*2080*/  UIADD3 UR54, UPT, UPT, UR72, 0x202, URZ ;  /* 0x0000020248367890 */ /* 0x000fe4000fffe0ff */
[----:B------:R-:W-:Y:S02]  /*2090*/  UIADD3 UR48, UPT, UPT, UR10, 0x404, URZ ;  /* 0x000004040a307890 */ /* 0x000fe4000fffe0ff */
[----:B------:R-:W-:Y:S01]  /*20a0*/  UIADD3 UR50, UPT, UPT, UR72, 0x204, URZ ;  /* 0x0000020448327890 */ /* 0x000fe2000fffe0ff */
[----:B------:R-:W-:Y:S01]  /*20b0*/  UMOV UR40, 0x0 ;  /* 0x0000000000287882 */ /* 0x000fe20000000000 */
[----:B------:R-:W-:Y:S01]  /*20c0*/  UMOV UR41, 0x8100490 ;  /* 0x0810049000297882 */ /* 0x000fe20000000000 */
[----:B------:R-:W-:Y:S01]  /*20d0*/  UMOV UR42, UR10 ;  /* 0x0000000a002a7c82 */ /* 0x000fe20008000000 */
[----:B------:R-:W-:Y:S01]  /*20e0*/  UMOV UR43, 0x40004040 ;  /* 0x40004040002b7882 */ /* 0x000fe20000000000 */
[----:B------:R-:W-:Y:S01]  /*20f0*/  UIADD3 UR44, UPT, UPT, UR10, 0x406, URZ ;  /* 0x000004060a2c7890 */ /* 0x000fe2000fffe0ff */
[----:B------:R-:W-:Y:S01]  /*2100*/  UMOV UR73, 0x40004040 ;  /* 0x4000404000497882 */ /* 0x000fe20000000000 */
[----:B------:R-:W-:Y:S01]  /*2110*/  UIADD3 UR46, UPT, UPT, UR72, 0x206, URZ ;  /* 0x00000206482e7890 */ /* 0x000fe2000fffe0ff */
[----:B------:R1:W-:Y:S01]  /*2120*/  UTCHMMA gdesc[UR42], gdesc[UR72], tmem[UR8], tmem[UR40], idesc[UR41], !UPT ;  /* 0x00ff28482a0075ea */ /* 0x0003e2000f800008 */
[----:B------:R-:W-:Y:S01]  /*2130*/  UMOV UR38, 0x0 ;  /* 0x0000000000267882 */ /* 0x000fe20000000000 */
        /* <DEDUP_REMOVED lines=11> */
[----:B------:R1:W-:Y:S01]  /*21f0*/  UTCHMMA gdesc[UR68], gdesc[UR70], tmem[UR7], tmem[UR38], idesc[UR39], UPT ;  /* 0x00ff2646440075ea */ /* 0x0003e2000b800007 */
        /* <DEDUP_REMOVED lines=20> */
[----:B------:R1:W-:Y:S01]  /*2340*/  UTCHMMA gdesc[UR48], gdesc[UR50], tmem[UR12], tmem[UR28], idesc[UR29], UPT ;  /* 0x00ff1c32300075ea */ /* 0x0003e2000b80000c */
[----:B------:R1:W-:Y:S01]  /*2350*/  UTCHMMA gdesc[UR44], gdesc[UR46], tmem[UR9], tmem[UR20], idesc[UR21], UPT ;  /* 0x00ff142e2c0075ea */ /* 0x0003e2000b800009 */
[----:B------:R-:W-:Y:S05]  /*2360*/  BRA.U UP4, `(.L_x_42) ;  /* 0x0000000104047547 */ /* 0x000fea000b800000 */
[----:B-1----:R-:W-:Y:S05]  /*2370*/  BPT.TRAP 0x1 ;  /* 0x000000040000795c */ /* 0x002fea0000300000 */
.L_x_42:
[----:B-1----:R-:W-:Y:S01]  /*2380*/  UIADD3 UR5, UPT, UPT, UR13, 0x2c050, URZ ;  /* 0x0002c0500d057890 */ /* 0x002fe2000fffe0ff */
[----:B------:R-:W-:Y:S08]  /*2390*/  BSSY.RECONVERGENT B0, `(.L_x_43) ;  /* 0x0000004000007945 */ /* 0x000ff00003800200 */
[----:B------:R1:W-:Y:S01]  /*23a0*/  UTCBAR [UR5], URZ ;  /* 0x000000ff050073e9 */ /* 0x0003e200080000ff */
[----:B------:R-:W-:Y:S05]  /*23b0*/  @!P4 BRA `(.L_x_44) ;  /* 0x000000000004c947 */ /* 0x000fea0003800000 */
[----:B-1----:R-:W-:Y:S05]  /*23c0*/  BPT.TRAP 0x1 ;  /* 0x000000040000795c */ /* 0x002fea0000300000 */
.L_x_44:
[----:B-1----:R-:W-:Y:S05]  /*23d0*/  BSYNC.RECONVERGENT B0 ;  /* 0x0000000000007941 */ /* 0x002fea0003800200 */
.L_x_43:
[----:B------:R-:W1:Y:S01]  /*23e0*/  SYNCS.PHASECHK.TRANS64.TRYWAIT P0, [UR13+0x2c008], R5 ;  /* 0x02c00805ff0075a7 */ /* 0x000e62000800110d */
[----:B------:R-:W-:Y:S01]  /*23f0*/  UISETP.NE.AND UP3, UPT, UR14, URZ, UPT ;  /* 0x000000ff0e00728c */ /* 0x000fe2000bf65270 */
[----:B-1----:R-:W-:Y:S10]  /*2400*/  @!P0 BRA `(.L_x_45) ;  /* 0x000001ac00888947 */ /* 0x002ff40003800000 */
.L_x_425:
[----:B------:R-:W-:Y:S05]  /*2410*/  BRA.U UP3, `(.L_x_46) ;  /* 0x0000000103047547 */ /* 0x000fea000b800000 */
[----:B------:R-:W-:Y:S05]  /*2420*/  BPT.TRAP 0x1 ;  /* 0x000000040000795c */ /* 0x000fea0000300000 */
.L_x_46:
[----:B-1----:R-:W-:Y:S02]  /*2430*/  IMAD.U32 R5, RZ, RZ, UR25 ;  /* 0x00000019ff057e24 */ /* 0x002fe4000f8e00ff */
[----:B------:R-:W-:Y:S02]  /*2440*/  HFMA2 R4, -RZ, RZ, 0, 7.62939453125e-06 ;  /* 0x00000080ff047431 */ /* 0x000fe400000001ff */
[----:B------:R-:W-:Y:S01]  /*2450*/  IMAD.MOV.U32 R3, RZ, RZ, 0x80 ;  /* 0x00000080ff037424 */ /* 0x000fe200078e00ff */
[----:B------:R-:W-:-:S04]  /*2460*/  SHF.L.U32 R5, R5, 0x1f, RZ ;  /* 0x0000001f05057819 */ /* 0x000fc800000006ff */
[----:B------:R-:W1:Y:S02]  /*2470*/  SYNCS.PHASECHK.TRANS64.TRYWAIT P0, [UR13+0x2c068], R5 ;  /* 0x02c06805ff0075a7 */ /* 0x000e64000800110d */
[----:B-1----:R-:W-:Y:S05]  /*2480*/  @!P0 BRA `(.L_x_47) ;  /* 0x000001ac00808947 */ /* 0x002fea0003800000 */
.L_x_427:
[----:B------:R-:W-:Y:S01]  /*2490*/  IMAD.MOV.U32 R2, RZ, RZ, 0x80 ;  /* 0x00000080ff027424 */ /* 0x000fe200078e00ff */
[----:B------:R-:W-:Y:S01]  /*24a0*/  R2UR UR19, R4 ;  /* 0x00000000041372ca */ /* 0x000fe200000e0000 */
[----:B-1----:R-:W-:Y:S01]  /*24b0*/  IMAD.MOV.U32 R0, RZ, RZ, 0x80 ;  /* 0x00000080ff007424 */ /* 0x002fe200078e00ff */
[----:B------:R-:W-:Y:S01]  /*24c0*/  R2UR UR18, R3 ;  /* 0x00000000031272ca */ /* 0x000fe200000e0000 */
[----:B------:R-:W-:Y:S01]  /*24d0*/  IMAD.MOV.U32 R4, RZ, RZ, 0x80 ;  /* 0x00000080ff047424 */ /* 0x000fe200078e00ff */
[----:B------:R-:W-:Y:S01]  /*24e0*/  R2UR UR12, R2 ;  /* 0x00000000020c72ca */ /* 0x000fe200000e0000 */
[----:B------:R-:W-:Y:S01]  /*24f0*/  IMAD.MOV.U32 R3, RZ, RZ, 0x80 ;  /* 0x00000080ff037424 */ /* 0x000fe200078e00ff */
        /* <DEDUP_REMOVED lines=11> */
[----:B------:R-:W-:Y:S01]  /*25b0*/  UIADD3 UR60, UPT, UPT, UR10, 0xc04, URZ ;  /* 0x00000c040a3c7890 */ /* 0x000fe2000fffe0ff */
[----:B------:R-:W-:Y:S01]  /*25c0*/  UMOV UR73, 0x40004040 ;  /* 0x4000404000497882 */ /* 0x000fe20000000000 */
[----:B------:R-:W-:Y:S01]  /*25d0*/  UMOV UR20, 0x0 ;  /* 0x0000000000147882 */ /* 0x000fe20000000000 */
[----:B------:R-:W-:Y:S01]  /*25e0*/  UMOV UR21, 0x8100490 ;  /* 0x0810049000157882 */ /* 0x000fe20000000000 */
[----:B------:R-:W-:Y:S01]  /*25f0*/  UIADD3 UR68, UPT, UPT, UR10, 0xc06, URZ ;  /* 0x00000c060a447890 */ /* 0x000fe2000fffe0ff */
        /* <DEDUP_REMOVED lines=9> */
[----:B------:R1:W-:Y:S01]  /*2690*/  UTCHMMA gdesc[UR28], gdesc[UR72], tmem[UR19], tmem[UR20], idesc[UR21], !UPT ;  /* 0x00ff14481c0075ea */ /* 0x0003e2000f800013 */
        /* <DEDUP_REMOVED lines=13> */
[----:B------:R-:W-:Y:S01]  /*2770*/  UMOV UR56, UR50 ;  /* 0x0000003200387c82 */ /* 0x000fe20008000000 */
        /* <DEDUP_REMOVED lines=16> */
.L_x_48:
[----:B-1----:R-:W-:-:S09]  /*2880*/  UIADD3 UR5, UPT, UPT, UR13, 0x2c060, URZ ;  /* 0x0002c0600d057890 */ /* 0x002fd2000fffe0ff */
[----:B------:R1:W-:Y:S01]  /*2890*/  UTCBAR [UR5], URZ ;  /* 0x000000ff050073e9 */ /* 0x0003e200080000ff */
[----:B------:R-:W-:Y:S05]  /*28a0*/  BRA.U !UP1, `(.L_x_49) ;  /* 0x0000000109047547 */ /* 0x000fea000b800000 */
[----:B-1----:R-:W-:Y:S05]  /*28b0*/  BPT.TRAP 0x1 ;  /* 0x000000040000795c */ /* 0x002fea0000300000 */
.L_x_49:
[----:B------:R-:W-:-:S09]  /*28c0*/  UIADD3 UR4, UPT, UPT, UR4, 0x2c038, URZ ;  /* 0x0002c03804047890 */ /* 0x000fd2000fffe0ff */
[----:B------:R2:W-:Y:S01]  /*28d0*/  UTCBAR [UR4], URZ ;  /* 0x000000ff040073e9 */ /* 0x0005e200080000ff */
[----:B------:R-:W-:Y:S05]  /*28e0*/  BRA.U !UP1, `(.L_x_50) ;  /* 0x0000000109047547 */ /* 0x000fea000b800000 */
[----:B-12---:R-:W-:Y:S05]  /*28f0*/  BPT.TRAP 0x1 ;  /* 0x000000040000795c */ /* 0x006fea0000300000 */
.L_x_50:
[----:B--2---:R-:W-:Y:S01]  /*2900*/  ULEA UR4, UR11, UR13, 0x3 ;  /* 0x0000000d0b047291 */ /* 0x004fe2000f8e18ff */
[----:B------:R-:W-:-:S04]  /*2910*/  MOV R3, UR23 ;  /* 0x0000001700037c02 */ /* 0x000fc80008000f00 */
[----:B------:R-:W-:-:S04]  /*2920*/  SHF.L.U32 R3, R3, 0x1f, RZ ;  /* 0x0000001f03037819 */ /* 0x000fc800000006ff */
[----:B------:R-:W2:Y:S02]  /*2930*/  SYNCS.PHASECHK.TRANS64.TRYWAIT P0, [UR4+0x2c020], R3 ;  /* 0x02c02003ff0075a7 */ /* 0x000ea40008001104 */
[----:B--2---:R-:W-:Y:S05]  /*2940*/  @!P0 BRA `(.L_x_51) ;  /* 0x000001a800688947 */ /* 0x004fea0003800000 */
.L_x_429:
[----:B------:R-:W-:-:S04]  /*2950*/  UIADD3 UR18, UPT, UPT, UR11, 0x1, URZ ;  /* 0x000000010b127890 */ /* 0x000fc8000fffe0ff */
[----:B------:R-:W-:-:S04]  /*2960*/  UISETP.NE.AND UP0, UPT, UR18, 0x3, UPT ;  /* 0x000000031200788c */ /* 0x000fc8000bf05270 */
[----:B------:R-:W-:Y:S02]  /*2970*/  USEL UR4, URZ, 0x1, UP0 ;  /* 0x00000001ff047887 */ /* 0x000fe40008000000 */
[----:B------:R-:W-:Y:S02]  /*2980*/  USEL UR18, UR18, URZ, UP0 ;  /* 0x000000ff12127287 */ /* 0x000fe40008000000 */
[----:B------:R-:W-:Y:S01]  /*2990*/  ULOP3.LUT UR23, UR23, UR4, URZ, 0x3c, !UPT ;  /* 0x0000000417177292 */ /* 0x000fe2000f8e3cff */
[----:B------:R-:W-:Y:S11]  /*29a0*/  BRA.U UP5, `(.L_x_52) ;  /* 0x0000000105047547 */ /* 0x000ff6000b800000 */
[----:B-1----:R-:W-:Y:S05]  /*29b0*/  BPT.TRAP 0x1 ;  /* 0x000000040000795c */ /* 0x002fea0000300000 */
.L_x_52:
[----:B--2---:R-:W-:-:S04]  /*29c0*/  MOV R3, UR26 ;  /* 0x0000001a00037c02 */ /* 0x004fc80008000f00 */
[----:B------:R-:W-:-:S04]  /*29d0*/  SHF.L.U32 R3, R3, 0x1f, RZ ;  /* 0x0000001f03037819 */ /* 0x000fc800000006ff */
[----:B------:R-:W2:Y:S02]  /*29e0*/  SYNCS.PHASECHK.TRANS64.TRYWAIT P0, [UR13+0x2c0a0], R3 ;  /* 0x02c0a003ff0075a7 */ /* 0x000ea4000800110d */
[----:B--2---:R-:W-:Y:S05]  /*29f0*/  @!P0 BRA `(.L_x_53) ;  /* 0x000001a800548947 */ /* 0x004fea0003800000 */
.L_x_431:
[----:B------:R-:W-:Y:S05]  /*2a00*/  BRA.U UP4, `(.L_x_54) ;  /* 0x0000000104047547 */ /* 0x000fea000b800000 */
[----:B-1----:R-:W-:Y:S05]  /*2a10*/  BPT.TRAP 0x1 ;  /* 0x000000040000795c */ /* 0x002fea0000300000 */
.L_x_54:
[----:B------:R-:W-:Y:S01]  /*2a20*/  ULOP3.LUT UR4, UR24, 0x1, URZ, 0x3c, !UPT ;  /* 0x0000000118047892 */ /* 0x000fe2000f8e3cff */
[----:B--2---:R-:W-:Y:S01]  /*2a30*/  IMAD.MOV.U32 R3, RZ, RZ, 0x20 ;  /* 0x00000020ff037424 */ /* 0x004fe200078e00ff */
[----:B------:R-:W-:-:S04]  /*2a40*/  MOV R2, 0x100 ;  /* 0x0000010000027802 */ /* 0x000fc80000000f00 */
[----:B------:R-:W-:-:S05]  /*2a50*/  IMAD.U32 R0, RZ, RZ, UR4 ;  /* 0x00000004ff007e24 */ /* 0x000fca000f8e00ff */
[----:B------:R-:W-:Y:S01]  /*2a60*/  SHF.L.U32 R4, R0, 0x1f, RZ ;  /* 0x0000001f00047819 */ /* 0x000fe200000006ff */
[----:B------:R-:W-:-:S03]  /*2a70*/  HFMA2 R0, -RZ, RZ, 0, 2.384185791015625e-06 ;  /* 0x00000028ff007431 */ /* 0x000fc600000001ff */
[----:B------:R-:W2:Y:S02]  /*2a80*/  SYNCS.PHASECHK.TRANS64.TRYWAIT P0, [UR13+0x2c058], R4 ;  /* 0x02c05804ff0075a7 */ /* 0x000ea4000800110d */
[----:B--2---:R-:W-:Y:S05]  /*2a90*/  @!P0 BRA `(.L_x_55) ;  /* 0x000001a800448947 */ /* 0x004fea0003800000 */
.L_x_433:
[----:B------:R-:W-:Y:S01]  /*2aa0*/  R2UR UR9, R0 ;  /* 0x00000000000972ca */ /* 0x000fe200000e0000 */
[----:B------:R-:W-:Y:S01]  /*2ab0*/  IMAD.MOV.U32 R0, RZ, RZ, 0x38 ;  /* 0x00000038ff007424 */ /* 0x000fe200078e00ff */
[----:B------:R-:W-:Y:S01]  /*2ac0*/  R2UR UR12, R3 ;  /* 0x00000000030c72ca */ /* 0x000fe200000e0000 */
[----:B--2---:R-:W-:Y:S01]  /*2ad0*/  IMAD.MOV.U32 R4, RZ, RZ, 0x100 ;  /* 0x00000100ff047424 */ /* 0x004fe200078e00ff */
[----:B------:R-:W-:Y:S01]  /*2ae0*/  R2UR UR19, R2 ;  /* 0x00000000021372ca */ /* 0x000fe200000e0000 */
[----:B------:R-:W-:Y:S01]  /*2af0*/  IMAD.MOV.U32 R3, RZ, RZ, 0x30 ;  /* 0x00000030ff037424 */ /* 0x000fe200078e00ff */
[----:B-1----:R-:W-:Y:S01]  /*2b00*/  R2UR UR5, R0 ;  /* 0x00000000000572ca */ /* 0x002fe200000e0000 */
[----:B------:R-:W-:Y:S01]  /*2b10*/  IMAD.MOV.U32 R2, RZ, RZ, 0x100 ;  /* 0x00000100ff027424 */ /* 0x000fe200078e00ff */
[----:B------:R-:W-:Y:S01]  /*2b20*/  R2UR UR10, R4 ;  /* 0x00000000040a72ca */ /* 0x000fe200000e0000 */
[----:B------:R-:W-:Y:S01]  /*2b30*/  IMAD.MOV.U32 R0, RZ, RZ, 0x100 ;  /* 0x00000100ff007424 */ /* 0x000fe200078e00ff */
[----:B------:R-:W-:Y:S01]  /*2b40*/  ULEA UR40, UR11, UR17, 0xa ;  /* 0x000000110b287291 */ /* 0x000fe2000f8e50ff */
[----:B------:R-:W-:Y:S01]  /*2b50*/  R2UR UR7, R3 ;  /* 0x00000000030772ca */ /* 0x000fe200000e0000 */
[----:B------:R-:W-:Y:S01]  /*2b60*/  UMOV UR32, 0x0 ;  /* 0x0000000000207882 */ /* 0x000fe20000000000 */
[----:B------:R-:W-:Y:S01]  /*2b70*/  R2UR UR8, R2 ;  /* 0x00000000020872ca */ /* 0x000fe200000e0000 */
[----:B------:R-:W-:Y:S01]  /*2b80*/  UIADD3 UR38, UPT, UPT, UR40, 0x80, URZ ;  /* 0x0000008028267890 */ /* 0x000fe2000fffe0ff */
[----:B------:R-:W-:Y:S01]  /*2b90*/  R2UR UR6, R0 ;  /* 0x00000000000672ca */ /* 0x000fe200000e0000 */
[----:B------:R-:W-:-:S02]  /*2ba0*/  UIADD3 UR36, UPT, UPT, UR40, 0x100, URZ ;  /* 0x0000010028247890 */ /* 0x000fc4000fffe0ff */
        /* <DEDUP_REMOVED lines=9> */
[----:B------:R1:W-:Y:S01]  /*2c40*/  UTCHMMA tmem[UR12], gdesc[UR40], tmem[UR19], tmem[UR32], idesc[UR33], !UPT ;  /* 0x00ff20280c0079ea */ /* 0x0003e2000f800013 */
[----:B------:R-:W-:Y:S01]  /*2c50*/  UMOV UR20, 0x0 ;  /* 0x0000000000147882 */ /* 0x000fe20000000000 */
[----:B------:R-:W-:Y:S01]  /*2c60*/  UMOV UR21, 0x8210490 ;  /* 0x0821049000157882 */ /* 0x000fe20000000000 */
[----:B------:R-:W-:Y:S01]  /*2c70*/  UMOV UR35, 0x40004040 ;  /* 0x4000404000237882 */ /* 0x000fe20000000000 */
[----:B------:R1:W-:Y:S01]  /*2c80*/  UTCHMMA tmem[UR9], gdesc[UR38], tmem[UR10], tmem[UR30], idesc[UR31], UPT ;  /* 0x00ff1e26090079ea */ /* 0x0003e2000b80000a */
[----:B------:R1:W-:Y:S01]  /*2c90*/  UTCHMMA tmem[UR7], gdesc[UR36], tmem[UR8], tmem[UR28], idesc[UR29], UPT ;  /* 0x00ff1c24070079ea */ /* 0x0003e2000b800008 */
[----:B------:R1:W-:Y:S01]  /*2ca0*/  UTCHMMA tmem[UR5], gdesc[UR34], tmem[UR6], tmem[UR20], idesc[UR21], UPT ;  /* 0x00ff1422050079ea */ /* 0x0003e2000b800006 */
[----:B------:R-:W-:Y:S05]  /*2cb0*/  BRA.U UP5, `(.L_x_56) ;  /* 0x0000000105047547 */ /* 0x000fea000b800000 */
[----:B-1----:R-:W-:Y:S05]  /*2cc0*/  BPT.TRAP 0x1 ;  /* 0x000000040000795c */ /* 0x002fea0000300000 */
.L_x_56:
[----:B-1----:R-:W-:Y:S02]  /*2cd0*/  UIADD3 UR6, UPT, UPT, UR13, 0x2c090, URZ ;  /* 0x0002c0900d067890 */ /* 0x002fe4000fffe0ff */
[----:B------:R-:W-:Y:S02]  /*2ce0*/  UISETP.GE.AND UP0, UPT, UR22, 0x2, UPT ;  /* 0x000000021600788c */ /* 0x000fe4000bf06270 */
[----:B------:R-:W-:Y:S01]  /*2cf0*/  ULOP3.LUT UR5, UR25, 0x1, URZ, 0x3c, !UPT ;  /* 0x0000000119057892 */ /* 0x000fe2000f8e3cff */
[----:B------:R-:W-:Y:S01]  /*2d00*/  UMOV UR21, URZ ;  /* 0x000000ff00157c82 */ /* 0x000fe20008000000 */
[----:B------:R-:W-:-:S03]  /*2d10*/  UMOV UR20, UR11 ;  /* 0x0000000b00147c82 */ /* 0x000fc60008000000 */
[----:B------:R1:W-:Y:S02]  /*2d20*/  UTCBAR [UR6], URZ ;  /* 0x000000ff060073e9 */ /* 0x0003e400080000ff */
[----:B------:R-:W-:Y:S05]  /*2d30*/  BRA.U !UP0, `(.L_x_57) ;  /* 0x0000001108bc7547 */ /* 0x000fea000b800000 */
[----:B------:R-:W-:Y:S01]  /*2d40*/  UMOV UR21, URZ ;  /* 0x000000ff00157c82 */ /* 0x000fe20008000000 */
[----:B------:R-:W-:Y:S01]  /*2d50*/  UMOV UR20, UR11 ;  /* 0x0000000b00147c82 */ /* 0x000fe20008000000 */
[----:B------:R-:W-:Y:S01]  /*2d60*/  UMOV UR19, UR11 ;  /* 0x0000000b00137c82 */ /* 0x000fe20008000000 */
.L_x_76:
[----:B-12---:R-:W-:Y:S01]  /*2d70*/  UMOV UR6, UR22 ;  /* 0x0000001600067c82 */ /* 0x006fe20008000000 */
[----:B------:R-:W-:Y:S02]  /*2d80*/  UIADD3 UR22, UPT, UPT, UR22, -0x1, URZ ;  /* 0xffffffff16167890 */ /* 0x000fe4000fffe0ff */
[----:B------:R-:W-:Y:S01]  /*2d90*/  UISETP.GT.U32.AND UP2, UPT, UR6, 0x2, UPT ;  /* 0x000000020600788c */ /* 0x000fe2000bf44070 */
[----:B------:R-:W-:Y:S01]  /*2da0*/  UMOV UR24, UR4 ;  /* 0x0000000400187c82 */ /* 0x000fe20008000000 */
[----:B------:R-:W-:Y:S01]  /*2db0*/  UMOV UR25, UR5 ;  /* 0x0000000500197c82 */ /* 0x000fe20008000000 */
[----:B------:R-:W-:Y:S08]  /*2dc0*/  BRA.U !UP1, `(.L_x_58) ;  /* 0x0000000109047547 */ /* 0x000ff0000b800000 */
[----:B------:R-:W-:Y:S05]  /*2dd0*/  BPT.TRAP 0x1 ;  /* 0x000000040000795c */ /* 0x000fea0000300000 */
.L_x_58:
[----:B------:R-:W1:Y:S01]  /*2de0*/  S2UR UR13, SR_CgaCtaId ;  /* 0x00000000000d79c3 */ /* 0x000e620000008800 */
[----:B------:R-:W-:Y:S01]  /*2df0*/  UMOV UR4, 0x400 ;  /* 0x0000040000047882 */ /* 0x000fe20000000000 */
[----:B------:R-:W-:Y:S02]  /*2e00*/  IMAD.U32 R0, RZ, RZ, UR23 ;  /* 0x00000017ff007e24 */ /* 0x000fe4000f8e00ff */
[----:B------:R-:W-:Y:S03]  /*2e10*/  HFMA2 R2, -RZ, RZ, 0, 0 ;  /* 0x00000000ff027431 */ /* 0x000fe600000001ff */
[----:B------:R-:W-:Y:S01]  /*2e20*/  SHF.L.U32 R4, R0, 0x1f, RZ ;  /* 0x0000001f00047819 */ /* 0x000fe200000006ff */
[----:B------:R-:W-:Y:S01]  /*2e30*/  IMAD.MOV.U32 R0, RZ, RZ, RZ ;  /* 0x000000ffff007224 */ /* 0x000fe200078e00ff */
[----:B-1----:R-:W-:Y:S04]  /*2e40*/  ULEA UR13, UR13, UR4, 0x18 ;  /* 0x000000040d0d7291 */ /* 0x002fe8000f8ec0ff */
[----:B------:R-:W-:Y:S02]  /*2e50*/  ULEA UR4, UR18, UR13, 0x3 ;  /* 0x0000000d12047291 */ /* 0x000fe4000f8e18ff */
[----:B------:R-:W-:Y:S04]  /*2e60*/  USHF.R.U32.HI UR12, URZ, 0x4, UR13 ;  /* 0x00000004ff0c7899 */ /* 0x000fe8000801160d */
[----:B------:R-:W-:Y:S03]  /*2e70*/  ULOP3.LUT UR12, UR12, 0x3fff, URZ, 0xc0, !UPT ;  /* 0x00003fff0c0c7892 */ /* 0x000fe6000f8ec0ff */
[----:B------:R-:W1:Y:S01]  /*2e80*/  SYNCS.PHASECHK.TRANS64.TRYWAIT P0, [UR4+0x2c020], R4 ;  /* 0x02c02004ff0075a7 */ /* 0x000e620008001104 */
[----:B------:R-:W-:Y:S01]  /*2e90*/  ULOP3.LUT UR12, UR12, 0x10000, URZ, 0xfc, !UPT ;  /* 0x000100000c0c7892 */ /* 0x000fe2000f8efcff */
[----:B-1----:R-:W-:Y:S11]  /*2ea0*/  @!P0 BRA `(.L_x_59) ;  /* 0x000001a400608947 */ /* 0x002ff60003800000 */
.L_x_435:
[----:B------:R-:W-:Y:S01]  /*2eb0*/  ULEA UR58, UR18, UR16, 0xa ;  /* 0x00000010123a7291 */ /* 0x000fe2000f8e50ff */
[----:B------:R-:W-:Y:S01]  /*2ec0*/  R2UR UR11, R2 ;  /* 0x00000000020b72ca */ /* 0x000fe200000e0000 */
[----:B------:R-:W-:Y:S01]  /*2ed0*/  UIADD3 UR54, UPT, UPT, UR12, 0x2, URZ ;  /* 0x000000020c367890 */ /* 0x000fe2000fffe0ff */
[----:B------:R-:W-:Y:S01]  /*2ee0*/  R2UR UR10, R0 ;  /* 0x00000000000a72ca */ /* 0x000fe200000e0000 */
[----:B------:R-:W-:Y:S01]  /*2ef0*/  UIADD3 UR74, UPT, UPT, UR58, 0x2, URZ ;  /* 0x000000023a4a7890 */ /* 0x000fe2000fffe0ff */
[----:B------:R-:W-:Y:S01]  /*2f00*/  IMAD.MOV.U32 R2, RZ, RZ, RZ ;  /* 0x000000ffff027224 */ /* 0x000fe200078e00ff */
[----:B------:R-:W-:Y:S01]  /*2f10*/  UIADD3 UR50, UPT, UPT, UR12, 0x4, URZ ;  /* 0x000000040c327890 */ /* 0x000fe2000fffe0ff */
[----:B------:R-:W-:Y:S01]  /*2f20*/  IMAD.MOV.U32 R0, RZ, RZ, RZ ;  /* 0x000000ffff007224 */ /* 0x000fe200078e00ff */
[----:B------:R-:W-:Y:S02]  /*2f30*/  UIADD3 UR72, UPT, UPT, UR58, 0x4, URZ ;  /* 0x000000043a487890 */ /* 0x000fe4000fffe0ff */
        /* <DEDUP_REMOVED lines=12> */
[----:B------:R-:W-:Y:S02]  /*3000*/  UIADD3 UR34, UPT, UPT, UR12, 0x404, URZ ;  /* 0x000004040c227890 */ /* 0x000fe4000fffe0ff */
[----:B------:R-:W-:Y:S02]  /*3010*/  UIADD3 UR64, UPT, UPT, UR58, 0x204, URZ ;  /* 0x000002043a407890 */ /* 0x000fe4000fffe0ff */
[----:B------:R-:W-:Y:S02]  /*3020*/  UIADD3 UR30, UPT, UPT, UR12, 0x406, URZ ;  /* 0x000004060c1e7890 */ /* 0x000fe4000fffe0ff */
[----:B------:R-:W-:Y:S02]  /*3030*/  UIADD3 UR62, UPT, UPT, UR58, 0x206, URZ ;  /* 0x000002063a3e7890 */ /* 0x000fe4000fffe0ff */
[----:B------:R-:W-:Y:S02]  /*3040*/  UISETP.NE.AND UP4, UPT, UR15, URZ, UPT ;  /* 0x000000ff0f00728c */ /* 0x000fe4000bf85270 */
[----:B------:R-:W-:Y:S01]  /*3050*/  UIADD3 UR18, UPT, UPT, UR18, 0x1, URZ ;  /* 0x0000000112127890 */ /* 0x000fe2000fffe0ff */
[----:B------:R-:W-:Y:S01]  /*3060*/  UMOV UR56, 0x0 ;  /* 0x0000000000387882 */ /* 0x000fe20000000000 */
[----:B------:R-:W-:Y:S02]  /*3070*/  UMOV UR57, 0x8100490 ;  /* 0x0810049000397882 */ /* 0x000fe40000000000 */
[----:B------:R-:W-:Y:S01]  /*3080*/  UISETP.NE.AND UP0, UPT, UR18, 0x3, UPT ;  /* 0x000000031200788c */ /* 0x000fe2000bf05270 */
[----:B------:R-:W-:Y:S01]  /*3090*/  UMOV UR60, UR12 ;  /* 0x0000000c003c7c82 */ /* 0x000fe20008000000 */
        /* <DEDUP_REMOVED lines=28> */
[----:B--2---:R-:W-:Y:S01]  /*3260*/  USEL UR56, URZ, 0x1, UP0 ;  /* 0x00000001ff387887 */ /* 0x004fe20008000000 */
[----:B------:R3:W-:Y:S01]  /*3270*/  UTCHMMA gdesc[UR38], gdesc[UR66], tmem[UR6], tmem[UR36], idesc[UR37], UPT ;  /* 0x00ff2442260075ea */ /* 0x0007e2000b800006 */
[----:B------:R-:W-:Y:S02]  /*3280*/  USEL UR11, UR18, URZ, UP0 ;  /* 0x000000ff120b7287 */ /* 0x000fe40008000000 */
[----:B------:R-:W-:Y:S01]  /*3290*/  ULOP3.LUT UR23, UR23, UR56, URZ, 0x3c, !UPT ;  /* 0x0000003817177292 */ /* 0x000fe2000f8e3cff */
[----:B------:R-:W-:Y:S01]  /*32a0*/  UMOV UR33, 0x8100490 ;  /* 0x0810049000217882 */ /* 0x000fe20000000000 */
[----:B------:R-:W-:Y:S01]  /*32b0*/  UMOV UR35, 0x40004040 ;  /* 0x4000404000237882 */ /* 0x000fe20000000000 */
[----:B------:R-:W-:Y:S01]  /*32c0*/  UMOV UR65, 0x40004040 ;  /* 0x4000404000417882 */ /* 0x000fe20000000000 */
[----:B------:R-:W-:Y:S01]  /*32d0*/  UMOV UR28, 0x0 ;  /* 0x00000000001c7882 */ /* 0x000fe20000000000 */
[----:B------:R3:W-:Y:S01]  /*32e0*/  UTCHMMA gdesc[UR34], gdesc[UR64], tmem[UR5], tmem[UR32], idesc[UR33], UPT ;  /* 0x00ff2040220075ea */ /* 0x0007e2000b800005 */
[----:B------:R-:W-:Y:S01]  /*32f0*/  UMOV UR29, 0x8100490 ;  /* 0x08100490001d7882 */ /* 0x000fe20000000000 */
[----:B------:R-:W-:Y:S01]  /*3300*/  UMOV UR31, 0x40004040 ;  /* 0x40004040001f7882 */ /* 0x000fe20000000000 */
[----:B------:R-:W-:Y:S02]  /*3310*/  UMOV UR63, 0x40004040 ;  /* 0x40004040003f7882 */ /* 0x000fe40000000000 */
[----:B------:R3:W-:Y:S01]  /*3320*/  UTCHMMA gdesc[UR30], gdesc[UR62], tmem[UR4], tmem[UR28], idesc[UR29], UPT ;  /* 0x00ff1c3e1e0075ea */ /* 0x0007e2000b800004 */
[----:B------:R-:W-:Y:S05]  /*3330*/  BRA.U UP4, `(.L_x_60) ;  /* 0x0000000104047547 */ /* 0x000fea000b800000 */
[----:B---3--:R-:W-:Y:S05]  /*3340*/  BPT.TRAP 0x1 ;  /* 0x000000040000795c */ /* 0x008fea0000300000 */
.L_x_60:
[----:B---3--:R-:W-:Y:S09]  /*3350*/  UIADD3 UR4, UPT, UPT, UR13, 0x2c050, URZ ;  /* 0x0002c0500d047890 */ /* 0x008ff2000fffe0ff */
[----:B------:R2:W-:Y:S01]  /*3360*/  UTCBAR [UR4], URZ ;  /* 0x000000ff040073e9 */ /* 0x0005e200080000ff */
[----:B------:R-:W-:Y:S05]  /*3370*/  BRA.U UP5, `(.L_x_61) ;  /* 0x0000000105047547 */ /* 0x000fea000b800000 */
[----:B--2---:R-:W-:Y:S05]  /*3380*/  BPT.TRAP 0x1 ;  /* 0x000000040000795c */ /* 0x004fea0000300000 */
.L_x_61:
[----:B------:R-:W-:Y:S01]  /*3390*/  MOV R0, UR26 ;  /* 0x0000001a00007c02 */ /* 0x000fe20008000f00 */
[----:B------:R-:W-:Y:S03]  /*33a0*/  UISETP.NE.AND UP3, UPT, UR14, URZ, UPT ;  /* 0x000000ff0e00728c */ /* 0x000fe6000bf65270 */
[----:B-1----:R-:W-:Y:S04]  /*33b0*/  SHF.L.U32 R3, R0, 0x1f, RZ ;  /* 0x0000001f00037819 */ /* 0x002fe800000006ff */
[----:B------:R-:W1:Y:S02]  /*33c0*/  SYNCS.PHASECHK.TRANS64.TRYWAIT P0, [UR13+0x2c0a8], R3 ;  /* 0x02c0a803ff0075a7 */ /* 0x000e64000800110d */
[----:B-1----:R-:W-:Y:S05]  /*33d0*/  @!P0 BRA `(.L_x_62) ;  /* 0x000001a0002c8947 */ /* 0x002fea0003800000 */
.L_x_437:
[----:B------:R-:W-:Y:S05]  /*33e0*/  BRA.U UP3, `(.L_x_63) ;  /* 0x0000000103047547 */ /* 0x000fea000b800000 */
[----:B--2---:R-:W-:Y:S05]  /*33f0*/  BPT.TRAP 0x1 ;  /* 0x000000040000795c */ /* 0x004fea0000300000 */
.L_x_63:
[----:B-1----:R-:W-:Y:S01]  /*3400*/  IMAD.U32 R0, RZ, RZ, UR25 ;  /* 0x00000019ff007e24 */ /* 0x002fe2000f8e00ff */
[----:B------:R-:W-:Y:S01]  /*3410*/  MOV R2, 0x180 ;  /* 0x0000018000027802 */ /* 0x000fe20000000f00 */
[----:B------:R-:W-:Y:S03]  /*3420*/  IMAD.MOV.U32 R3, RZ, RZ, 0xa0 ;  /* 0x000000a0ff037424 */ /* 0x000fe600078e00ff */
[----:B------:R-:W-:Y:S01]  /*3430*/  SHF.L.U32 R5, R0, 0x1f, RZ ;  /* 0x0000001f00057819 */ /* 0x000fe200000006ff */
[----:B------:R-:W-:Y:S03]  /*3440*/  HFMA2 R0, -RZ, RZ, 0, 1.0013580322265625e-05 ;  /* 0x000000a8ff007431 */ /* 0x000fe600000001ff */
[----:B------:R-:W1:Y:S02]  /*3450*/  SYNCS.PHASECHK.TRANS64.TRYWAIT P0, [UR13+0x2c068], R5 ;  /* 0x02c06805ff0075a7 */ /* 0x000e64000800110d */
[----:B-1----:R-:W-:Y:S05]  /*3460*/  @!P0 BRA `(.L_x_64) ;  /* 0x000001a000208947 */ /* 0x002fea0003800000 */
.L_x_439:
[----:B------:R-:W-:Y:S01]  /*3470*/  ULEA UR28, UR19, UR17, 0xa ;  /* 0x00000011131c7291 */ /* 0x000fe2000f8e50ff */
[----:B------:R-:W-:Y:S01]  /*3480*/  R2UR UR7, R0 ;  /* 0x00000000000772ca */ /* 0x000fe200000e0000 */
[----:B------:R-:W-:Y:S01]  /*3490*/  UISETP.NE.U32.AND UP0, UPT, UR21, URZ, UPT ;  /* 0x000000ff1500728c */ /* 0x000fe2000bf05070 */
[----:B------:R-:W-:Y:S01]  /*34a0*/  IMAD.MOV.U32 R0, RZ, RZ, 0xb8 ;  /* 0x000000b8ff007424 */ /* 0x000fe200078e00ff */
[----:B------:R-:W-:Y:S01]  /*34b0*/  UIADD3 UR42, UPT, UPT, UR28, 0x80, URZ ;  /* 0x000000801c2a7890 */ /* 0x000fe2000fffe0ff */
[----:B------:R-:W-:Y:S01]  /*34c0*/  R2UR UR9, R3 ;  /* 0x00000000030972ca */ /* 0x000fe200000e0000 */
[----:B------:R-:W-:Y:S01]  /*34d0*/  UIADD3 UR40, UPT, UPT, UR28, 0x100, URZ ;  /* 0x000001001c287890 */ /* 0x000fe2000fffe0ff */
[----:B------:R-:W-:Y:S01]  /*34e0*/  R2UR UR10, R2 ;  /* 0x00000000020a72ca */ /* 0x000fe200000e0000 */
[----:B------:R-:W-:Y:S01]  /*34f0*/  UIADD3 UR38, UPT, UPT, UR28, 0x180, URZ ;  /* 0x000001801c267890 */ /* 0x000fe2000fffe0ff */
[----:B-1----:R-:W-:Y:S01]  /*3500*/  IMAD.MOV.U32 R4, RZ, RZ, 0x180 ;  /* 0x00000180ff047424 */ /* 0x002fe200078e00ff */
[----:B--2---:R-:W-:Y:S01]  /*3510*/  R2UR UR4, R0 ;  /* 0x00000000000472ca */ /* 0x004fe200000e0000 */
[----:B------:R-:W-:Y:S01]  /*3520*/  IMAD.MOV.U32 R3, RZ, RZ, 0xb0 ;  /* 0x000000b0ff037424 */ /* 0x000fe200078e00ff */
[----:B------:R-:W-:Y:S01]  /*3530*/  UMOV UR36, 0x0 ;  /* 0x0000000000247882 */ /* 0x000fe20000000000 */
[----:B------:R-:W-:Y:S01]  /*3540*/  IMAD.MOV.U32 R2, RZ, RZ, 0x180 ;  /* 0x00000180ff027424 */ /* 0x000fe200078e00ff */
[----:B------:R-:W-:Y:S01]  /*3550*/  R2UR UR8, R4 ;  /* 0x00000000040872ca */ /* 0x000fe200000e0000 */
[----:B------:R-:W-:Y:S01]  /*3560*/  IMAD.MOV.U32 R0, RZ, RZ, 0x180 ;  /* 0x00000180ff007424 */ /* 0x000fe200078e00ff */
[----:B------:R-:W-:Y:S01]  /*3570*/  R2UR UR5, R3 ;  /* 0x00000000030572ca */ /* 0x000fe200000e0000 */
[----:B------:R-:W-:Y:S01]  /*3580*/  UMOV UR37, 0x8210490 ;  /* 0x0821049000257882 */ /* 0x000fe20000000000 */
[----:B------:R-:W-:Y:S01]  /*3590*/  R2UR UR6, R2 ;  /* 0x00000000020672ca */ /* 0x000fe200000e0000 */
[----:B------:R-:W-:Y:S01]  /*35a0*/  UMOV UR29, 0x40004040 ;  /* 0x40004040001d7882 */ /* 0x000fe20000000000 */
[----:B------:R-:W-:Y:S01]  /*35b0*/  R2UR UR18, R0 ;  /* 0x00000000001272ca */ /* 0x000fe200000e0000 */
[----:B------:R1:W-:Y:S01]  /*35c0*/  UTCHMMA tmem[UR9], gdesc[UR28], tmem[UR10], tmem[UR36], idesc[UR37], UP0 ;  /* 0x00ff241c090079ea */ /* 0x0003e2000800000a */
[----:B------:R-:W-:Y:S01]  /*35d0*/  UMOV UR34, 0x0 ;  /* 0x0000000000227882 */ /* 0x000fe20000000000 */
[----:B------:R-:W-:Y:S01]  /*35e0*/  UMOV UR35, 0x8210490 ;  /* 0x0821049000237882 */ /* 0x000fe20000000000 */
[----:B------:R-:W-:Y:S01]  /*35f0*/  UMOV UR43, 0x40004040 ;  /* 0x40004040002b7882 */ /* 0x000fe20000000000 */
[----:B------:R-:W-:Y:S01]  /*3600*/  UMOV UR32, 0x0 ;  /* 0x0000000000207882 */ /* 0x000fe20000000000 */
[----:B------:R-:W-:Y:S01]  /*3610*/  UMOV UR33, 0x8210490 ;  /* 0x0821049000217882 */ /* 0x000fe20000000000 */
[----:B------:R1:W-:Y:S01]  /*3620*/  UTCHMMA tmem[UR7], gdesc[UR42], tmem[UR8], tmem[UR34], idesc[UR35], UPT ;  /* 0x00ff222a070079ea */ /* 0x0003e2000b800008 */
[----:B------:R-:W-:Y:S01]  /*3630*/  UMOV UR41, 0x40004040 ;  /* 0x4000404000297882 */ /* 0x000fe20000000000 */
[----:B------:R-:W-:Y:S01]  /*3640*/  UMOV UR30, 0x0 ;  /* 0x00000000001e7882 */ /* 0x000fe20000000000 */
[----:B------:R-:W-:Y:S01]  /*3650*/  UMOV UR31, 0x8210490 ;  /* 0x08210490001f7882 */ /* 0x000fe20000000000 */
[----:B------:R-:W-:Y:S01]  /*3660*/  UMOV UR39, 0x40004040 ;  /* 0x4000404000277882 */ /* 0x000fe20000000000 */
[----:B------:R1:W-:Y:S01]  /*3670*/  UTCHMMA tmem[UR5], gdesc[UR40], tmem[UR6], tmem[UR32], idesc[UR33], UPT ;  /* 0x00ff2028050079ea */ /* 0x0003e2000b800006 */
[----:B------:R1:W-:Y:S01]  /*3680*/  UTCHMMA tmem[UR4], gdesc[UR38], tmem[UR18], tmem[UR30], idesc[UR31], UPT ;  /* 0x00ff1e26040079ea */ /* 0x0003e2000b800012 */
[----:B------:R-:W-:Y:S05]  /*3690*/  BRA.U UP5, `(.L_x_65) ;  /* 0x0000000105047547 */ /* 0x000fea000b800000 */
[----:B-1----:R-:W-:Y:S05]  /*36a0*/  BPT.TRAP 0x1 ;  /* 0x000000040000795c */ /* 0x002fea0000300000 */
.L_x_65:
[----:B-1----:R-:W-:Y:S02]  /*36b0*/  UIADD3 UR4, UPT, UPT, UR13, 0x2c098, URZ ;  /* 0x0002c0980d047890 */ /* 0x002fe4000fffe0ff */
[----:B------:R-:W-:Y:S07]  /*36c0*/  ULOP3.LUT UR26, UR26, 0x1, URZ, 0x3c, !UPT ;  /* 0x000000011a1a7892 */ /* 0x000fee000f8e3cff */
[----:B------:R1:W-:Y:S01]  /*36d0*/  UTCBAR [UR4], URZ ;  /* 0x000000ff040073e9 */ /* 0x0003e200080000ff */
[----:B------:R-:W-:Y:S05]  /*36e0*/  BRA.U !UP1, `(.L_x_66) ;  /* 0x0000000109047547 */ /* 0x000fea000b800000 */
[----:B-1----:R-:W-:Y:S05]  /*36f0*/  BPT.TRAP 0x1 ;  /* 0x000000040000795c */ /* 0x002fea0000300000 */
.L_x_66:
[----:B------:R-:W-:Y:S01]  /*3700*/  ULEA UR19, UR20, UR13, 0x3 ;  /* 0x0000000d14137291 */ /* 0x000fe2000f8e18ff */
[----:B------:R-:W-:Y:S01]  /*3710*/  IMAD.MOV.U32 R4, RZ, RZ, 0x80 ;  /* 0x00000080ff047424 */ /* 0x000fe200078e00ff */
[----:B------:R-:W-:Y:S01]  /*3720*/  UIADD3 UR40, UPT, UPT, UR12, 0x800, URZ ;  /* 0x000008000c287890 */ /* 0x000fe2000fffe0ff */
[----:B------:R-:W-:Y:S01]  /*3730*/  IMAD.MOV.U32 R3, RZ, RZ, 0x80 ;  /* 0x00000080ff037424 */ /* 0x000fe200078e00ff */
[----:B------:R-:W-:Y:S01]  /*3740*/  UIADD3 UR19, UPT, UPT, UR19, 0x2c038, URZ ;  /* 0x0002c03813137890 */ /* 0x000fe2000fffe0ff */
[----:B------:R-:W-:Y:S01]  /*3750*/  IMAD.MOV.U32 R2, RZ, RZ, 0x80 ;  /* 0x00000080ff027424 */ /* 0x000fe200078e00ff */
[----:B------:R-:W-:Y:S01]  /*3760*/  UIADD3 UR38, UPT, UPT, UR12, 0x802, URZ ;  /* 0x000008020c267890 */ /* 0x000fe2000fffe0ff */
[----:B------:R-:W-:Y:S01]  /*3770*/  R2UR UR18, R4 ;  /* 0x00000000041272ca */ /* 0x000fe200000e0000 */
[----:B------:R-:W-:Y:S01]  /*3780*/  UIADD3 UR36, UPT, UPT, UR12, 0x804, URZ ;  /* 0x000008040c247890 */ /* 0x000fe2000fffe0ff */
[----:B------:R-:W-:Y:S01]  /*3790*/  R2UR UR10, R3 ;  /* 0x00000000030a72ca */ /* 0x000fe200000e0000 */
[----:B------:R-:W-:Y:S01]  /*37a0*/  UIADD3 UR34, UPT, UPT, UR12, 0x806, URZ ;  /* 0x000008060c227890 */ /* 0x000fe2000fffe0ff */
[C---:B------:R-:W-:Y:S01]  /*37b0*/  R2UR UR9, R2.reuse ;  /* 0x00000000020972ca */ /* 0x040fe200000e0000 */
[----:B------:R-:W-:Y:S01]  /*37c0*/  UIADD3 UR32, UPT, UPT, UR12, 0xc00, URZ ;  /* 0x00000c000c207890 */ /* 0x000fe2000fffe0ff */
[----:B------:R-:W-:Y:S01]  /*37d0*/  IMAD.MOV.U32 R0, RZ, RZ, 0x80 ;  /* 0x00000080ff007424 */ /* 0x000fe200078e00ff */
[----:B------:R-:W-:Y:S01]  /*37e0*/  UIADD3 UR30, UPT, UPT, UR12, 0xc02, URZ ;  /* 0x00000c020c1e7890 */ /* 0x000fe2000fffe0ff */
[----:B------:R2:W-:Y:S01]  /*37f0*/  UTCBAR [UR19], URZ ;  /* 0x000000ff130073e9 */ /* 0x0005e200080000ff */
[----:B------:R-:W-:Y:S01]  /*3800*/  UIADD3 UR28, UPT, UPT, UR12, 0xc04, URZ ;  /* 0x00000c040c1c7890 */ /* 0x000fe2000fffe0ff */
[----:B------:R-:W-:Y:S01]  /*3810*/  R2UR UR7, R2 ;  /* 0x00000000020772ca */ /* 0x000fe200000e0000 */
[----:B------:R-:W-:Y:S01]  /*3820*/  UIADD3 UR42, UPT, UPT, UR12, 0xc06, URZ ;  /* 0x00000c060c2a7890 */ /* 0x000fe2000fffe0ff */
[C---:B------:R-:W-:Y:S01]  /*3830*/  R2UR UR8, R0.reuse ;  /* 0x00000000000872ca */ /* 0x040fe200000e0000 */
[----:B------:R-:W-:Y:S01]  /*3840*/  UIADD3 UR12, UPT, UPT, UR20, 0x1, URZ ;  /* 0x00000001140c7890 */ /* 0x000fe2000fffe0ff */
[----:B------:R-:W-:Y:S01]  /*3850*/  R2UR UR6, R0 ;  /* 0x00000000000672ca */ /* 0x000fe200000e0000 */
[----:B------:R-:W-:Y:S01]  /*3860*/  UMOV UR59, 0x40004040 ;  /* 0x40004040003b7882 */ /* 0x000fe20000000000 */
[----:B------:R-:W-:Y:S01]  /*3870*/  R2UR UR5, R2 ;  /* 0x00000000020572ca */ /* 0x000fe200000e0000 */
[----:B------:R-:W-:Y:S01]  /*3880*/  UISETP.NE.AND UP0, UPT, UR12, 0x3, UPT ;  /* 0x000000030c00788c */ /* 0x000fe2000bf05270 */
[----:B-1----:R-:W-:Y:S01]  /*3890*/  R2UR UR4, R0 ;  /* 0x00000000000472ca */ /* 0x002fe200000e0000 */
[----:B------:R-:W-:Y:S01]  /*38a0*/  UMOV UR44, 0x0 ;  /* 0x00000000002c7882 */ /* 0x000fe20000000000 */
[----:B------:R-:W-:Y:S01]  /*38b0*/  UMOV UR45, 0x8100490 ;  /* 0x08100490002d7882 */ /* 0x000fe20000000000 */
[----:B------:R-:W-:Y:S01]  /*38c0*/  USEL UR12, UR12, URZ, UP0 ;  /* 0x000000ff0c0c7287 */ /* 0x000fe20008000000 */
        /* <DEDUP_REMOVED lines=38> */
[----:B--2---:R-:W-:Y:S05]  /*3b30*/  BPT.TRAP 0x1 ;  /* 0x000000040000795c */ /* 0x004fea0000300000 */
.L_x_67:
[----:B--2---:R-:W-:Y:S09]  /*3b40*/  UIADD3 UR4, UPT, UPT, UR13, 0x2c060, URZ ;  /* 0x0002c0600d047890 */ /* 0x004ff2000fffe0ff */
[----:B------:R1:W-:Y:S01]  /*3b50*/  UTCBAR [UR4], URZ ;  /* 0x000000ff040073e9 */ /* 0x0003e200080000ff */
[----:B------:R-:W-:Y:S05]  /*3b60*/  BRA.U !UP1, `(.L_x_68) ;  /* 0x0000000109047547 */ /* 0x000fea000b800000 */
[----:B-1----:R-:W-:Y:S05]  /*3b70*/  BPT.TRAP 0x1 ;  /* 0x000000040000795c */ /* 0x002fea0000300000 */
.L_x_68:
[----:B------:R-:W-:Y:S02]  /*3b80*/  ULEA UR5, UR12, UR13, 0x3 ;  /* 0x0000000d0c057291 */ /* 0x000fe4000f8e18ff */
[----:B------:R-:W-:Y:S02]  /*3b90*/  UIADD3 UR12, UPT, UPT, UR12, 0x1, URZ ;  /* 0x000000010c0c7890 */ /* 0x000fe4000fffe0ff */
[----:B-1----:R-:W-:Y:S02]  /*3ba0*/  UIADD3 UR4, UPT, UPT, UR5, 0x2c038, URZ ;  /* 0x0002c03805047890 */ /* 0x002fe4000fffe0ff */
[----:B------:R-:W-:Y:S04]  /*3bb0*/  UISETP.NE.AND UP0, UPT, UR12, 0x3, UPT ;  /* 0x000000030c00788c */ /* 0x000fe8000bf05270 */
[----:B------:R-:W-:Y:S03]  /*3bc0*/  USEL UR20, UR12, URZ, UP0 ;  /* 0x000000ff0c147287 */ /* 0x000fe60008000000 */
[----:B------:R1:W-:Y:S01]  /*3bd0*/  UTCBAR [UR4], URZ ;  /* 0x000000ff040073e9 */ /* 0x0003e200080000ff */
[----:B------:R-:W-:Y:S08]  /*3be0*/  BRA.U !UP1, `(.L_x_69) ;  /* 0x0000000109047547 */ /* 0x000ff0000b800000 */
[----:B-1----:R-:W-:Y:S05]  /*3bf0*/  BPT.TRAP 0x1 ;  /* 0x000000040000795c */ /* 0x002fea0000300000 */
.L_x_69:
[----:B-1----:R-:W-:Y:S01]  /*3c00*/  ULEA UR4, UR11, UR13, 0x3 ;  /* 0x0000000d0b047291 */ /* 0x002fe2000f8e18ff */
[----:B------:R-:W-:Y:S04]  /*3c10*/  MOV R0, UR23 ;  /* 0x0000001700007c02 */ /* 0x000fe80008000f00 */
[----:B------:R-:W-:Y:S04]  /*3c20*/  SHF.L.U32 R3, R0, 0x1f, RZ ;  /* 0x0000001f00037819 */ /* 0x000fe800000006ff */
[----:B------:R-:W1:Y:S02]  /*3c30*/  SYNCS.PHASECHK.TRANS64.TRYWAIT P0, [UR4+0x2c020], R3 ;  /* 0x02c02003ff0075a7 */ /* 0x000e640008001104 */
[----:B-1----:R-:W-:Y:S05]  /*3c40*/  @!P0 BRA `(.L_x_70) ;  /* 0x0000019800408947 */ /* 0x002fea0003800000 */
.L_x_441:
[----:B------:R-:W-:Y:S04]  /*3c50*/  UIADD3 UR18, UPT, UPT, UR11, 0x1, URZ ;  /* 0x000000010b127890 */ /* 0x000fe8000fffe0ff */
[----:B------:R-:W-:Y:S04]  /*3c60*/  UISETP.NE.AND UP0, UPT, UR18, 0x3, UPT ;  /* 0x000000031200788c */ /* 0x000fe8000bf05270 */
[----:B------:R-:W-:Y:S02]  /*3c70*/  USEL UR4, URZ, 0x1, UP0 ;  /* 0x00000001ff047887 */ /* 0x000fe40008000000 */
[----:B------:R-:W-:Y:S02]  /*3c80*/  USEL UR18, UR18, URZ, UP0 ;  /* 0x000000ff12127287 */ /* 0x000fe40008000000 */
[----:B------:R-:W-:Y:S01]  /*3c90*/  ULOP3.LUT UR23, UR23, UR4, URZ, 0x3c, !UPT ;  /* 0x0000000417177292 */ /* 0x000fe2000f8e3cff */
[----:B------:R-:W-:Y:S11]  /*3ca0*/  BRA.U UP5, `(.L_x_71) ;  /* 0x0000000105047547 */ /* 0x000ff6000b800000 */
[----:B------:R-:W-:Y:S05]  /*3cb0*/  BPT.TRAP 0x1 ;  /* 0x000000040000795c */ /* 0x000fea0000300000 */
.L_x_71:
[----:B-1----:R-:W-:Y:S04]  /*3cc0*/  MOV R0, UR26 ;  /* 0x0000001a00007c02 */ /* 0x002fe80008000f00 */
[----:B------:R-:W-:Y:S04]  /*3cd0*/  SHF.L.U32 R3, R0, 0x1f, RZ ;  /* 0x0000001f00037819 */ /* 0x000fe800000006ff */
[----:B------:R-:W1:Y:S02]  /*3ce0*/  SYNCS.PHASECHK.TRANS64.TRYWAIT P0, [UR13+0x2c0a0], R3 ;  /* 0x02c0a003ff0075a7 */ /* 0x000e64000800110d */
[----:B-1----:R-:W-:Y:S05]  /*3cf0*/  @!P0 BRA `(.L_x_72) ;  /* 0x00000198002c8947 */ /* 0x002fea0003800000 */
.L_x_443:
[----:B------:R-:W-:Y:S05]  /*3d00*/  BRA.U UP4, `(.L_x_73) ;  /* 0x0000000104047547 */ /* 0x000fea000b800000 */
[----:B------:R-:W-:Y:S05]  /*3d10*/  BPT.TRAP 0x1 ;  /* 0x000000040000795c */ /* 0x000fea0000300000 */
.L_x_73:
[----:B------:R-:W-:Y:S01]  /*3d20*/  ULOP3.LUT UR4, UR24, 0x1, URZ, 0x3c, !UPT ;  /* 0x0000000118047892 */ /* 0x000fe2000f8e3cff */
[----:B------:R-:W-:Y:S02]  /*3d30*/  HFMA2 R2, -RZ, RZ, 0, 1.52587890625e-05 ;  /* 0x00000100ff027431 */ /* 0x000fe400000001ff */
[----:B-1----:R-:W-:Y:S03]  /*3d40*/  IMAD.MOV.U32 R3, RZ, RZ, 0x20 ;  /* 0x00000020ff037424 */ /* 0x002fe600078e00ff */
[----:B------:R-:W-:Y:S05]  /*3d50*/  IMAD.U32 R0, RZ, RZ, UR4 ;  /* 0x00000004ff007e24 */ /* 0x000fea000f8e00ff */
[----:B------:R-:W-:Y:S02]  /*3d60*/  SHF.L.U32 R4, R0, 0x1f, RZ ;  /* 0x0000001f00047819 */ /* 0x000fe400000006ff */
[----:B------:R-:W-:Y:S02]  /*3d70*/  MOV R0, 0x28 ;  /* 0x0000002800007802 */ /* 0x000fe40000000f00 */
[----:B------:R-:W1:Y:S02]  /*3d80*/  SYNCS.PHASECHK.TRANS64.TRYWAIT P0, [UR13+0x2c058], R4 ;  /* 0x02c05804ff0075a7 */ /* 0x000e64000800110d */
[----:B-1----:R-:W-:Y:S05]  /*3d90*/  @!P0 BRA `(.L_x_74) ;  /* 0x00000198001c8947 */ /* 0x002fea0003800000 */
.L_x_445:
[----:B------:R-:W-:Y:S01]  /*3da0*/  ULEA UR42, UR11, UR17, 0xa ;  /* 0x000000110b2a7291 */ /* 0x000fe2000f8e50ff */
[----:B------:R-:W-:Y:S01]  /*3db0*/  R2UR UR9, R0 ;  /* 0x00000000000972ca */ /* 0x000fe200000e0000 */
[----:B------:R-:W-:Y:S01]  /*3dc0*/  IMAD.MOV.U32 R0, RZ, RZ, 0x38 ;  /* 0x00000038ff007424 */ /* 0x000fe200078e00ff */
[----:B------:R-:W-:Y:S01]  /*3dd0*/  R2UR UR12, R3 ;  /* 0x00000000030c72ca */ /* 0x000fe200000e0000 */
[----:B------:R-:W-:Y:S01]  /*3de0*/  UIADD3 UR40, UPT, UPT, UR42, 0x80, URZ ;  /* 0x000000802a287890 */ /* 0x000fe2000fffe0ff */
[----:B------:R-:W-:Y:S01]  /*3df0*/  R2UR UR19, R2 ;  /* 0x00000000021372ca */ /* 0x000fe200000e0000 */
[----:B------:R-:W-:Y:S01]  /*3e00*/  UIADD3 UR38, UPT, UPT, UR42, 0x100, URZ ;  /* 0x000001002a267890 */ /* 0x000fe2000fffe0ff */
[----:B-1----:R-:W-:Y:S01]  /*3e10*/  IMAD.MOV.U32 R4, RZ, RZ, 0x100 ;  /* 0x00000100ff047424 */ /* 0x002fe200078e00ff */
[----:B------:R-:W-:Y:S01]  /*3e20*/  UIADD3 UR36, UPT, UPT, UR42, 0x180, URZ ;  /* 0x000001802a247890 */ /* 0x000fe2000fffe0ff */
[----:B------:R-:W-:Y:S01]  /*3e30*/  R2UR UR5, R0 ;  /* 0x00000000000572ca */ /* 0x000fe200000e0000 */
        /* <DEDUP_REMOVED lines=10> */
[----:B------:R1:W-:Y:S01]  /*3ee0*/  UTCHMMA tmem[UR12], gdesc[UR42], tmem[UR19], tmem[UR34], idesc[UR35], UPT ;  /* 0x00ff222a0c0079ea */ /* 0x0003e2000b800013 */
        /* <DEDUP_REMOVED lines=14> */
.L_x_75:
[----:B-1----:R-:W-:Y:S02]  /*3fd0*/  UIADD3 UR6, UPT, UPT, UR13, 0x2c090, URZ ;  /* 0x0002c0900d067890 */ /* 0x002fe4000fffe0ff */
[----:B------:R-:W-:Y:S01]  /*3fe0*/  ULOP3.LUT UR5, UR25, 0x1, URZ, 0x3c, !UPT ;  /* 0x0000000119057892 */ /* 0x000fe2000f8e3cff */
[----:B------:R-:W-:Y:S01]  /*3ff0*/  UMOV UR21, 0x1 ;  /* 0x0000000100157882 */ /* 0x000fe20000000000 */
[----:B------:R-:W-:Y:S05]  /*4000*/  UMOV UR19, UR11 ;  /* 0x0000000b00137c82 */ /* 0x000fea0008000000 */
[----:B------:R2:W-:Y:S01]  /*4010*/  UTCBAR [UR6], URZ ;  /* 0x000000ff060073e9 */ /* 0x0005e200080000ff */
[----:B------:R-:W-:Y:S05]  /*4020*/  BRA.U UP2, `(.L_x_76) ;  /* 0xffffffed02507547 */ /* 0x000fea000b83ffff */
.L_x_57:
[----:B------:R-:W-:Y:S04]  /*4030*/  BSSY.RECONVERGENT B0, `(.L_x_77) ;  /* 0x0000003000007945 */ /* 0x000fe80003800200 */
[----:B------:R-:W-:Y:S05]  /*4040*/  @!P4 BRA `(.L_x_78) ;  /* 0x000000000004c947 */ /* 0x000fea0003800000 */
[----:B-12---:R-:W-:Y:S05]  /*4050*/  BPT.TRAP 0x1 ;  /* 0x000000040000795c */ /* 0x006fea0000300000 */
.L_x_78:
[----:B-12---:R-:W-:Y:S05]  /*4060*/  BSYNC.RECONVERGENT B0 ;  /* 0x0000000000007941 */ /* 0x006fea0003800200 */
.L_x_77:
[----:B------:R-:W-:Y:S01]  /*4070*/  UIADD3 UR4, UPT, UPT, UR13, 0x2c010, URZ ;  /* 0x0002c0100d047890 */ /* 0x000fe2000fffe0ff */
[----:B------:R-:W-:Y:S08]  /*4080*/  BSSY.RECONVERGENT B0, `(.L_x_79) ;  /* 0x0000004000007945 */ /* 0x000ff00003800200 */
[----:B------:R1:W-:Y:S01]  /*4090*/  UTCBAR [UR4], URZ ;  /* 0x000000ff040073e9 */ /* 0x0003e200080000ff */
[----:B------:R-:W-:Y:S05]  /*40a0*/  @!P4 BRA `(.L_x_80) ;  /* 0x000000000004c947 */ /* 0x000fea0003800000 */
[----:B-1----:R-:W-:Y:S05]  /*40b0*/  BPT.TRAP 0x1 ;  /* 0x000000040000795c */ /* 0x002fea0000300000 */
.L_x_80:
[----:B-1----:R-:W-:Y:S05]  /*40c0*/  BSYNC.RECONVERGENT B0 ;  /* 0x0000000000007941 */ /* 0x002fea0003800200 */
.L_x_79:
[----:B------:R-:W-:-:S09]  /*40d0*/  UIADD3 UR4, UPT, UPT, UR13, 0x2c018, URZ ;  /* 0x0002c0180d047890 */ /* 0x000fd2000fffe0ff */
[----:B------:R1:W-:Y:S01]  /*40e0*/  UTCBAR [UR4], URZ ;  /* 0x000000ff040073e9 */ /* 0x0003e200080000ff */
[----:B------:R-:W-:Y:S05]  /*40f0*/  BRA.U UP5, `(.L_x_81) ;  /* 0x0000000105047547 */ /* 0x000fea000b800000 */
[----:B-1----:R-:W-:Y:S05]  /*4100*/  BPT.TRAP 0x1 ;  /* 0x000000040000795c */ /* 0x002fea0000300000 */
.L_x_81:
[----:B------:R-:W-:-:S04]  /*4110*/  MOV R3, UR26 ;  /* 0x0000001a00037c02 */ /* 0x000fc80008000f00 */
[----:B------:R-:W-:-:S04]  /*4120*/  SHF.L.U32 R3, R3, 0x1f, RZ ;  /* 0x0000001f03037819 */ /* 0x000fc800000006ff */
[----:B------:R-:W2:Y:S02]  /*4130*/  SYNCS.PHASECHK.TRANS64.TRYWAIT P0, [UR13+0x2c0a8], R3 ;  /* 0x02c0a803ff0075a7 */ /* 0x000ea4000800110d */
[----:B--2---:R-:W-:Y:S05]  /*4140*/  @!P0 BRA `(.L_x_82) ;  /* 0x0000019400508947 */ /* 0x004fea0003800000 */
.L_x_447:
[----:B------:R-:W-:Y:S05]  /*4150*/  BRA.U UP3, `(.L_x_83) ;  /* 0x0000000103047547 */ /* 0x000fea000b800000 */
[----:B-1----:R-:W-:Y:S05]  /*4160*/  BPT.TRAP 0x1 ;  /* 0x000000040000795c */ /* 0x002fea0000300000 */
.L_x_83:
[----:B------:R-:W-:Y:S02]  /*4170*/  IMAD.U32 R5, RZ, RZ, UR5 ;  /* 0x00000005ff057e24 */ /* 0x000fe4000f8e00ff */
[----:B------:R-:W-:Y:S02]  /*4180*/  HFMA2 R2, -RZ, RZ, 0, 2.288818359375e-05 ;  /* 0x00000180ff027431 */ /* 0x000fe400000001ff */
[----:B--2---:R-:W-:Y:S01]  /*4190*/  IMAD.MOV.U32 R3, RZ, RZ, 0xa0 ;  /* 0x000000a0ff037424 */ /* 0x004fe200078e00ff */
[----:B------:R-:W-:Y:S02]  /*41a0*/  MOV R0, 0xa8 ;  /* 0x000000a800007802 */ /* 0x000fe40000000f00 */
[----:B------:R-:W-:-:S04]  /*41b0*/  SHF.L.U32 R5, R5, 0x1f, RZ ;  /* 0x0000001f05057819 */ /* 0x000fc800000006ff */
[----:B------:R-:W2:Y:S02]  /*41c0*/  SYNCS.PHASECHK.TRANS64.TRYWAIT P0, [UR13+0x2c068], R5 ;  /* 0x02c06805ff0075a7 */ /* 0x000ea4000800110d */
[----:B--2---:R-:W-:Y:S05]  /*41d0*/  @!P0 BRA `(.L_x_84) ;  /* 0x0000019400448947 */ /* 0x004fea0003800000 */
.L_x_449:
        /* <DEDUP_REMOVED lines=12> */
[----:B------:R-:W-:Y:S01]  /*42a0*/  UISETP.NE.U32.AND UP0, UPT, UR21, URZ, UPT ;  /* 0x000000ff1500728c */ /* 0x000fe2000bf05070 */
        /* <DEDUP_REMOVED lines=14> */
[----:B------:R1:W-:Y:S01]  /*4390*/  UTCHMMA tmem[UR9], gdesc[UR28], tmem[UR10], tmem[UR36], idesc[UR37], UP0 ;  /* 0x00ff241c090079ea */ /* 0x0003e2000800000a */
        /* <DEDUP_REMOVED lines=8> */
.L_x_85:
[----:B-1----:R-:W-:-:S09]  /*4420*/  UIADD3 UR4, UPT, UPT, UR13, 0x2c098, URZ ;  /* 0x0002c0980d047890 */ /* 0x002fd2000fffe0ff */
[----:B------:R1:W-:Y:S01]  /*4430*/  UTCBAR [UR4], URZ ;  /* 0x000000ff040073e9 */ /* 0x0003e200080000ff */
[----:B------:R-:W-:Y:S05]  /*4440*/  BRA.U !UP1, `(.L_x_86) ;  /* 0x0000000109047547 */ /* 0x000fea000b800000 */
[----:B-1----:R-:W-:Y:S05]  /*4450*/  BPT.TRAP 0x1 ;  /* 0x000000040000795c */ /* 0x002fea0000300000 */
.L_x_86:
[----:B-1----:R-:W-:-:S04]  /*4460*/  ULEA UR4, UR20, UR13, 0x3 ;  /* 0x0000000d14047291 */ /* 0x002fc8000f8e18ff */
[----:B------:R-:W-:-:S09]  /*4470*/  UIADD3 UR4, UPT, UPT, UR4, 0x2c038, URZ ;  /* 0x0002c03804047890 */ /* 0x000fd2000fffe0ff */
[----:B------:R1:W-:Y:S01]  /*4480*/  UTCBAR [UR4], URZ ;  /* 0x000000ff040073e9 */ /* 0x0003e200080000ff */
[----:B------:R-:W-:Y:S05]  /*4490*/  BRA.U UP4, `(.L_x_87) ;  /* 0x0000000104047547 */ /* 0x000fea000b800000 */
[----:B-1----:R-:W-:Y:S05]  /*44a0*/  BPT.TRAP 0x1 ;  /* 0x000000040000795c */ /* 0x002fea0000300000 */
.L_x_87:
[----:B-1----:R-:W-:-:S09]  /*44b0*/  UIADD3 UR4, UPT, UPT, UR13, 0x2c050, URZ ;  /* 0x0002c0500d047890 */ /* 0x002fd2000fffe0ff */
[----:B------:R1:W-:Y:S01]  /*44c0*/  UTCBAR [UR4], URZ ;  /* 0x000000ff040073e9 */ /* 0x0003e200080000ff */
[----:B------:R-:W-:Y:S05]  /*44d0*/  BRA.U UP3, `(.L_x_88) ;  /* 0x0000000103047547 */ /* 0x000fea000b800000 */
[----:B-1----:R-:W-:Y:S05]  /*44e0*/  BPT.TRAP 0x1 ;  /* 0x000000040000795c */ /* 0x002fea0000300000 */
.L_x_88:
[----:B------:R-:W-:Y:S01]  /*44f0*/  UIADD3 UR13, UPT, UPT, UR13, 0x2c060, URZ ;  /* 0x0002c0600d0d7890 */ /* 0x000fe2000fffe0ff */
[----:B------:R-:W-:Y:S01]  /*4500*/  LOP3.LUT R6, R6, 0x1, RZ, 0x3c, !PT ;  /* 0x0000000106067812 */ /* 0x000fe200078e3cff */
[----:B------:R-:W-:-:S07]  /*4510*/  ULOP3.LUT UR26, UR26, 0x1, URZ, 0x3c, !UPT ;  /* 0x000000011a1a7892 */ /* 0x000fce000f8e3cff */
[----:B------:R2:W-:Y:S01]  /*4520*/  UTCBAR [UR13], URZ ;  /* 0x000000ff0d0073e9 */ /* 0x0005e200080000ff */
[----:B------:R-:W-:Y:S02]  /*4530*/  NOP ;  /* 0x0000000000007918 */ /* 0x000fe40000000000 */
.L_x_29:
[----:B------:R-:W3:Y:S01]  /*4540*/  LDCU UR5, c[0x0][0x370] ;  /* 0x00006e00ff0577ac */ /* 0x000ee20008000800 */
[----:B-1----:R-:W1:Y:S01]  /*4550*/  LDCU UR4, c[0x0][0x900] ;  /* 0x00012000ff0477ac */ /* 0x002e620008000800 */
[----:B---3--:R-:W-:-:S04]  /*4560*/  UIADD3 UR27, UPT, UPT, UR5, UR27, URZ ;  /* 0x0000001b051b7290 */ /* 0x008fc8000fffe0ff */
[----:B-1----:R-:W-:-:S09]  /*4570*/  UISETP.GE.AND UP0, UPT, UR27, UR4, UPT ;  /* 0x000000041b00728c */ /* 0x002fd2000bf06270 */
[----:B------:R-:W-:Y:S05]  /*4580*/  BRA.U !UP0, `(.L_x_89) ;  /* 0xffffffd108dc7547 */ /* 0x000fea000b83ffff */
[----:B--2---:R-:W-:Y:S05]  /*4590*/  EXIT ;  /* 0x000000000000794d */ /* 0x004fea0003800000 */
.L_x_28:
[----:B------:R-:W-:-:S08]  /*45a0*/  NOP ;  /* 0x0000000000007918 */ /* 0x000fd00000000000 */
[----:B------:R-:W1:-:S00]  /*45b0*/  USETMAXREG.DEALLOC.CTAPOOL 0x60 ;  /* 0x00000060000079c8 */ /* 0x000e4000080e0500 */
[----:B-1----:R-:W1:Y:S01]  /*45c0*/  LDC R2, c[0x0][0x900] ;  /* 0x00024000ff027b82 */ /* 0x002e620000000800 */
[----:B------:R-:W-:Y:S02]  /*45d0*/  MOV R57, UR27 ;  /* 0x0000001b00397c02 */ /* 0x000fe40008000f00 */
[----:B-1----:R-:W-:-:S13]  /*45e0*/  ISETP.LE.AND P0, PT, R2, UR27, PT ;  /* 0x0000001b02007c0c */ /* 0x002fda000bf03270 */
[----:B------:R-:W-:Y:S05]  /*45f0*/  @P0 EXIT ;  /* 0x000000000000094d */ /* 0x000fea0003800000 */
[----:B------:R-:W1:Y:S01]  /*4600*/  S2UR UR6, SR_CTAID.Z ;  /* 0x00000000000679c3 */ /* 0x000e620000002700 */
[----:B------:R-:W-:Y:S01]  /*4610*/  LOP3.LUT P0, RZ, R0, 0x7f, RZ, 0xc0, !PT ;  /* 0x0000007f00ff7812 */ /* 0x000fe2000780c0ff */
[----:B------:R-:W-:Y:S01]  /*4620*/  HFMA2 R56, -RZ, RZ, 0, 5.9604644775390625e-08 ;  /* 0x00000001ff387431 */ /* 0x000fe200000001ff */
[----:B------:R-:W-:Y:S01]  /*4630*/  BSSY B8, `(.L_x_90) ;  /* 0x0000cb5000087945 */ /* 0x000fe20003800000 */
[----:B------:R-:W-:Y:S01]  /*4640*/  MOV R23, RZ ;  /* 0x000000ff00177202 */ /* 0x000fe20000000f00 */
[----:B------:R-:W2:Y:S03]  /*4650*/  LDCU.64 UR44, c[0x0][0x358] ;  /* 0x00006b00ff2c77ac */ /* 0x000ea60008000a00 */
[----:B------:R-:W1:Y:S01]  /*4660*/  LDC R4, c[0x0][0x370] ;  /* 0x0000dc00ff047b82 */ /* 0x000e620000000800 */
[----:B------:R-:W3:Y:S01]  /*4670*/  LDCU UR4, c[0x0][0x374] ;  /* 0x00006e80ff0477ac */ /* 0x000ee20008000800 */
[----:B------:R-:W-:Y:S01]  /*4680*/  UMOV UR42, URZ ;  /* 0x000000ff002a7c82 */ /* 0x000fe20008000000 */
[----:B------:R-:W-:-:S05]  /*4690*/  UMOV UR38, URZ ;  /* 0x000000ff00267c82 */ /* 0x000fca0008000000 */
[----:B------:R-:W4:Y:S01]  /*46a0*/  S2UR UR5, SR_CTAID.Y ;  /* 0x00000000000579c3 */ /* 0x000f220000002600 */
[----:B-1----:R-:W-:-:S05]  /*46b0*/  IMAD R2, R4, UR6, RZ ;  /* 0x0000000604027c24 */ /* 0x002fca000f8e02ff */
[----:B------:R-:W-:Y:S01]  /*46c0*/  IADD3 R2, PT, PT, RZ, -R2, RZ ;  /* 0x80000002ff027210 */ /* 0x000fe20007ffe0ff */
[----:B----4-:R-:W-:-:S04]  /*46d0*/  IMAD R4, R4, UR5, R57 ;  /* 0x0000000504047c24 */ /* 0x010fc8000f8e0239 */
[----:B---3--:R-:W-:-:S05]  /*46e0*/  IMAD R3, R2, UR4, RZ ;  /* 0x0000000402037c24 */ /* 0x008fca000f8e02ff */
[----:B------:R-:W-:-:S04]  /*46f0*/  ISETP.NE.OR P0, PT, R4, R3, P0 ;  /* 0x000000030400720c */ /* 0x000fc80000705670 */
[----:B--2---:R-:W-:-:S09]  /*4700*/  P2R R58, PR, RZ, 0x1 ;  /* 0x00000001ff3a7803 */ /* 0x004fd20000000000 */
.L_x_258:
[----:B------:R-:W-:Y:S05]  /*4710*/  YIELD ;  /* 0x0000000000007946 */ /* 0x000fea0003800000 */
[----:B------:R-:W1:Y:S01]  /*4720*/  LDC R6, c[0x0][0x904] ;  /* 0x00024100ff067b82 */ /* 0x000e620000000800 */
[----:B--2---:R-:W2:Y:S01]  /*4730*/  LDCU.64 UR4, c[0x0][0x908] ;  /* 0x00012100ff0477ac */ /* 0x004ea20008000a00 */
[----:B------:R-:W-:Y:S01]  /*4740*/  BSSY B7, `(.L_x_91) ;  /* 0x0000c9e000077945 */ /* 0x000fe20003800000 */
[----:B---3--:R-:W3:Y:S05]  /*4750*/  LDCU.64 UR6, c[0x0][0x920] ;  /* 0x00012400ff0677ac */ /* 0x008eea0008000a00 */
[----:B----4-:R-:W4:Y:S08]  /*4760*/  LDC.64 R4, c[0x0][0x918] ;  /* 0x00024600ff047b82 */ /* 0x010f300000000a00 */
[----:B------:R-:W5:Y:S01]  /*4770*/  LDC.64 R2, c[0x0][0x910] ;  /* 0x00024400ff027b82 */ /* 0x000f620000000a00 */
[----:B--2---:R-:W-:Y:S01]  /*4780*/  IMAD.HI.U32 R22, R57, UR4, RZ ;  /* 0x0000000439167c27 */ /* 0x004fe2000f8e00ff */
[----:B------:R-:W2:Y:S04]  /*4790*/  LDCU UR4, c[0x0][0x380] ;  /* 0x00007000ff0477ac */ /* 0x000ea80008000800 */
[----:B------:R-:W-:-:S02]  /*47a0*/  SHF.R.U32.HI R22, RZ, UR5, R22 ;  /* 0x00000005ff167c19 */ /* 0x000fc40008011616 */
[----:B-1----:R-:W-:-:S04]  /*47b0*/  ISETP.NE.AND P0, PT, R6, 0x1, PT ;  /* 0x000000010600780c */ /* 0x002fc80003f05270 */
[----:B------:R-:W-:Y:S02]  /*47c0*/  SEL R22, R57, R22, !P0 ;  /* 0x0000001639167207 */ /* 0x000fe40004000000 */
[----:B----4-:R-:W-:-:S03]  /*47d0*/  ISETP.NE.AND P0, PT, R5, 0x1, PT ;  /* 0x000000010500780c */ /* 0x010fc60003f05270 */
[----:B---3--:R-:W-:-:S05]  /*47e0*/  IMAD.HI.U32 R7, R22, UR6, RZ ;  /* 0x0000000616077c27 */ /* 0x008fca000f8e00ff */
[----:B------:R-:W-:-:S04]  /*47f0*/  SHF.R.U32.HI R7, RZ, UR7, R7 ;  /* 0x00000007ff077c19 */ /* 0x000fc80008011607 */
[----:B------:R-:W-:Y:S01]  /*4800*/  SEL R0, R22, R7, !P0 ;  /* 0x0000000716007207 */ /* 0x000fe20004000000 */
[----:B------:R-:W-:Y:S01]  /*4810*/  IMAD.MOV R7, RZ, RZ, -R22 ;  /* 0x000000ffff077224 */ /* 0x000fe200078e0a16 */
[----:B-----5:R-:W-:-:S03]  /*4820*/  ISETP.NE.AND P0, PT, R2, 0x1, PT ;  /* 0x000000010200780c */ /* 0x020fc60003f05270 */
[----:B------:R-:W-:-:S04]  /*4830*/  IMAD.HI.U32 R3, R0, R3, RZ ;  /* 0x0000000300037227 */ /* 0x000fc800078e00ff */
[----:B------:R-:W-:Y:S01]  /*4840*/  IMAD R7, R6, R7, R57 ;  /* 0x0000000706077224 */ /* 0x000fe200078e0239 */
[----:B------:R-:W-:-:S03]  /*4850*/  SHF.R.U32.HI R3, RZ, R4, R3 ;  /* 0x00000004ff037219 */ /* 0x000fc60000011603 */
[----:B------:R-:W-:Y:S01]  /*4860*/  IMAD.SHL.U32 R4, R7, 0x100, RZ ;  /* 0x0000010007047824 */ /* 0x000fe200078e00ff */
[----:B------:R-:W-:-:S04]  /*4870*/  SEL R3, R0, R3, !P0 ;  /* 0x0000000300037207 */ /* 0x000fc80004000000 */
[----:B--2---:R-:W-:Y:S01]  /*4880*/  ISETP.GE.AND P0, PT, R4, UR4, PT ;  /* 0x0000000404007c0c */ /* 0x004fe2000bf06270 */
[----:B------:R-:W-:Y:S02]  /*4890*/  IMAD.MOV R4, RZ, RZ, -R0 ;  /* 0x000000ffff047224 */ /* 0x000fe400078e0a00 */
[----:B------:R-:W-:Y:S02]  /*48a0*/  IMAD.MOV R3, RZ, RZ, -R3 ;  /* 0x000000ffff037224 */ /* 0x000fe400078e0a03 */
[----:B------:R-:W-:Y:S02]  /*48b0*/  IMAD R22, R5, R4, R22 ;  /* 0x0000000405167224 */ /* 0x000fe400078e0216 */
[----:B------:R-:W-:-:S06]  /*48c0*/  IMAD R2, R2, R3, R0 ;  /* 0x0000000302027224 */ /* 0x000fcc00078e0200 */
[----:B------:R-:W-:Y:S05]  /*48d0*/  @P0 BRA `(.L_x_92) ;  /* 0x000000c800100947 */ /* 0x000fea0003800000 */
[----:B------:R-:W1:Y:S02]  /*48e0*/  LDCU UR5, c[0x0][0x384] ;  /* 0x00007080ff0577ac */ /* 0x000e640008000800 */
[----:B-1----:R-:W-:-:S09]  /*48f0*/  UISETP.NE.AND UP0, UPT, UR5, URZ, UPT ;  /* 0x000000ff0500728c */ /* 0x002fd2000bf05270 */
[----:B------:R-:W-:Y:S05]  /*4900*/  BRA.U UP0, `(.L_x_93) ;  /* 0x0000005900787547 */ /* 0x000fea000b800000 */
[----:B------:R-:W-:-:S09]  /*4910*/  UISETP.NE.AND UP0, UPT, UR41, URZ, UPT ;  /* 0x000000ff2900728c */ /* 0x000fd2000bf05270 */
[----:B------:R-:W-:Y:S05]  /*4920*/  BRA.U UP0, `(.L_x_94) ;  /* 0x0000000100047547 */ /* 0x000fea000b800000 */
[----:B------:R-:W-:Y:S05]  /*4930*/  BPT.TRAP 0x1 ;  /* 0x000000040000795c */ /* 0x000fea0000300000 */
.L_x_94:
[----:B------:R-:W1:Y:S01]  /*4940*/  S2R R16, SR_CgaCtaId ;  /* 0x0000000000107919 */ /* 0x000e620000008800 */
[----:B------:R-:W-:Y:S01]  /*4950*/  MOV R5, 0x400 ;  /* 0x0000040000057802 */ /* 0x000fe20000000f00 */
[----:B------:R-:W-:Y:S01]  /*4960*/  BSSY B0, `(.L_x_95) ;  /* 0x0000005000007945 */ /* 0x000fe20003800000 */
[----:B------:R-:W-:Y:S02]  /*4970*/  SHF.L.U32 R3, R56, 0x1f, RZ ;  /* 0x0000001f38037819 */ /* 0x000fe400000006ff */
[----:B-1----:R-:W-:-:S04]  /*4980*/  LEA R16, R16, R5, 0x18 ;  /* 0x0000000510107211 */ /* 0x002fc800078ec0ff */
[----:B------:R-:W1:Y:S02]  /*4990*/  SYNCS.PHASECHK.TRANS64.TRYWAIT P0, [R16+URZ+0x2c0c0], R3 ;  /* 0x02c0c003100075a7 */ /* 0x000e6400080011ff */
[----:B-1----:R-:W-:Y:S05]  /*49a0*/  @!P0 BRA `(.L_x_96) ;  /* 0x0000018c00688947 */ /* 0x002fea0003800000 */
.L_x_450:
[----:B------:R-:W-:Y:S05]  /*49b0*/  BSYNC B0 ;  /* 0x0000000000007941 */ /* 0x000fea0003800000 */
.L_x_95:
[----:B------:R-:W-:Y:S01]  /*49c0*/  ISETP.NE.AND P0, PT, R58, RZ, PT ;  /* 0x000000ff3a00720c */ /* 0x000fe20003f05270 */
[----:B------:R-:W-:-:S12]  /*49d0*/  BSSY.RECONVERGENT B6, `(.L_x_97) ;  /* 0x0000233000067945 */ /* 0x000fd80003800200 */
[----:B------:R-:W-:Y:S05]  /*49e0*/  @P0 BRA `(.L_x_98) ;  /* 0x0000002000c40947 */ /* 0x000fea0003800000 */
[----:B------:R-:W2:Y:S01]  /*49f0*/  LDC.64 R10, c[0x4][0xa0] ;  /* 0x01002800ff0a7b82 */ /* 0x000ea20000000a00 */
[----:B------:R-:W-:Y:S01]  /*4a00*/  MOV R17, 0x0 ;  /* 0x0000000000117802 */ /* 0x000fe20000000f00 */
[----:B------:R-:W3:Y:S01]  /*4a10*/  LDCU.64 UR4, c[0x4][0xd0] ;  /* 0x01001a00ff0477ac */ /* 0x000ee20008000a00 */
[----:B------:R-:W-:Y:S02]  /*4a20*/  MOV R6, UR37 ;  /* 0x0000002500067c02 */ /* 0x000fe40008000f00 */
[----:B------:R-:W-:-:S03]  /*4a30*/  MOV R7, UR36 ;  /* 0x0000002400077c02 */ /* 0x000fc60008000f00 */
[----:B------:R4:W1:Y:S01]  /*4a40*/  LDC.64 R8, c[0x4][R17] ;  /* 0x0100000011087b82 */ /* 0x0008620000000a00 */
[----:B---3--:R-:W-:Y:S02]  /*4a50*/  IMAD.U32 R4, RZ, RZ, UR4 ;  /* 0x00000004ff047e24 */ /* 0x008fe4000f8e00ff */
[----:B------:R-:W-:Y:S01]  /*4a60*/  IMAD.U32 R5, RZ, RZ, UR5 ;  /* 0x00000005ff057e24 */ /* 0x000fe2000f8e00ff */
[----:B--2---:R4:W-:Y:S04]  /*4a70*/  STL.64 [R1], R10 ;  /* 0x0000000a01007387 */ /* 0x0049e80000100a00 */
[----:B------:R-:W-:-:S07]  /*4a80*/  LEPC R20, `(.L_x_99) ;  /* 0x000000001014794e */ /* 0x000fce0000000000 */
[----:B-1--4-:R-:W-:Y:S05]  /*4a90*/  CALL.ABS.NOINC R8 ;  /* 0x0000000008007343 */ /* 0x012fea0003c00000 */
.L_x_99:
[----:B------:R-:W-:Y:S01]  /*4aa0*/  IMAD.MOV.U32 R8, RZ, RZ, 0x3 ;  /* 0x00000003ff087424 */ /* 0x000fe200078e00ff */
[----:B------:R1:W2:Y:S01]  /*4ab0*/  LDC.64 R10, c[0x4][R17] ;  /* 0x01000000110a7b82 */ /* 0x0002a20000000a00 */
[----:B------:R-:W-:Y:S01]  /*4ac0*/  IMAD.MOV.U32 R9, RZ, RZ, 0x4 ;  /* 0x00000004ff097424 */ /* 0x000fe200078e00ff */
[----:B------:R-:W3:Y:S01]  /*4ad0*/  LDCU.64 UR4, c[0x4][0xe8] ;  /* 0x01001d00ff0477ac */ /* 0x000ee20008000a00 */
[----:B------:R-:W-:Y:S01]  /*4ae0*/  MOV R6, UR37 ;  /* 0x0000002500067c02 */ /* 0x000fe20008000f00 */
[----:B------:R1:W-:Y:S01]  /*4af0*/  STL [R1+0x8], R8 ;  /* 0x0000080801007387 */ /* 0x0003e20000100800 */
[----:B------:R-:W-:-:S03]  /*4b00*/  MOV R7, UR36 ;  /* 0x0000002400077c02 */ /* 0x000fc60008000f00 */
[----:B------:R1:W-:Y:S01]  /*4b10*/  STL.64 [R1], R8 ;  /* 0x0000000801007387 */ /* 0x0003e20000100a00 */
[----:B---3--:R-:W-:Y:S01]  /*4b20*/  MOV R4, UR4 ;  /* 0x0000000400047c02 */ /* 0x008fe20008000f00 */
[----:B------:R-:W-:Y:S02]  /*4b30*/  IMAD.U32 R5, RZ, RZ, UR5 ;  /* 0x00000005ff057e24 */ /* 0x000fe4000f8e00ff */
[----:B------:R-:W-:-:S07]  /*4b40*/  LEPC R20, `(.L_x_100) ;  /* 0x000000001014794e */ /* 0x000fce0000000000 */
[----:B-12---:R-:W-:Y:S05]  /*4b50*/  CALL.ABS.NOINC R10 ;  /* 0x000000000a007343 */ /* 0x006fea0003c00000 */
.L_x_100:
[----:B------:R1:W2:Y:S01]  /*4b60*/  LDC.64 R8, c[0x4][R17] ;  /* 0x0100000011087b82 */ /* 0x0002a20000000a00 */
[----:B------:R-:W3:Y:S01]  /*4b70*/  LDCU.64 UR4, c[0x4][0xe0] ;  /* 0x01001c00ff0477ac */ /* 0x000ee20008000a00 */
[----:B------:R-:W-:Y:S01]  /*4b80*/  CS2R R6, SRZ ;  /* 0x0000000000067805 */ /* 0x000fe2000001ff00 */
[----:B---3--:R-:W-:Y:S01]  /*4b90*/  IMAD.U32 R4, RZ, RZ, UR4 ;  /* 0x00000004ff047e24 */ /* 0x008fe2000f8e00ff */
[----:B------:R-:W-:-:S04]  /*4ba0*/  MOV R5, UR5 ;  /* 0x0000000500057c02 */ /* 0x000fc80008000f00 */
[----:B------:R-:W-:-:S07]  /*4bb0*/  LEPC R20, `(.L_x_101) ;  /* 0x000000001014794e */ /* 0x000fce0000000000 */
[----:B-12---:R-:W-:Y:S05]  /*4bc0*/  CALL.ABS.NOINC R8 ;  /* 0x0000000008007343 */ /* 0x006fea0003c00000 */
.L_x_101:
[----:B------:R1:W2:Y:S01]  /*4bd0*/  LDC.64 R8, c[0x4][R17] ;  /* 0x0100000011087b82 */ /* 0x0002a20000000a00 */
[----:B------:R-:W3:Y:S01]  /*4be0*/  LDCU.64 UR4, c[0x4][0xf0] ;  /* 0x01001e00ff0477ac */ /* 0x000ee20008000a00 */
[----:B------:R-:W-:Y:S01]  /*4bf0*/  CS2R R6, SRZ ;  /* 0x0000000000067805 */ /* 0x000fe2000001ff00 */
[----:B---3--:R-:W-:Y:S01]  /*4c00*/  IMAD.U32 R4, RZ, RZ, UR4 ;  /* 0x00000004ff047e24 */ /* 0x008fe2000f8e00ff */
[----:B------:R-:W-:-:S04]  /*4c10*/  MOV R5, UR5 ;  /* 0x0000000500057c02 */ /* 0x000fc80008000f00 */
[----:B------:R-:W-:-:S07]  /*4c20*/  LEPC R20, `(.L_x_102) ;  /* 0x000000001014794e */ /* 0x000fce0000000000 */
[----:B-12---:R-:W-:Y:S05]  /*4c30*/  CALL.ABS.NOINC R8 ;  /* 0x0000000008007343 */ /* 0x006fea0003c00000 */
.L_x_102:
[----:B------:R1:W2:Y:S01]  /*4c40*/  LDC.64 R8, c[0x4][R17] ;  /* 0x0100000011087b82 */ /* 0x0002a20000000a00 */
[----:B------:R-:W3:Y:S01]  /*4c50*/  LDCU.64 UR4, c[0x4][0xf8] ;  /* 0x01001f00ff0477ac */ /* 0x000ee20008000a00 */
[----:B------:R-:W-:Y:S01]  /*4c60*/  CS2R R6, SRZ ;  /* 0x0000000000067805 */ /* 0x000fe2000001ff00 */
[----:B---3--:R-:W-:Y:S01]  /*4c70*/  IMAD.U32 R4, RZ, RZ, UR4 ;  /* 0x00000004ff047e24 */ /* 0x008fe2000f8e00ff */
[----:B------:R-:W-:-:S04]  /*4c80*/  MOV R5, UR5 ;  /* 0x0000000500057c02 */ /* 0x000fc80008000f00 */
[----:B------:R-:W-:-:S07]  /*4c90*/  LEPC R20, `(.L_x_103) ;  /* 0x000000001014794e */ /* 0x000fce0000000000 */
[----:B-12---:R-:W-:Y:S05]  /*4ca0*/  CALL.ABS.NOINC R8 ;  /* 0x0000000008007343 */ /* 0x006fea0003c00000 */
.L_x_103:
[----:B------:R-:W-:Y:S01]  /*4cb0*/  HFMA2 R0, -RZ, RZ, 0, 9.5367431640625e-07 ;  /* 0x00000010ff007431 */ /* 0x000fe200000001ff */
[----:B------:R1:W2:Y:S01]  /*4cc0*/  LDC.64 R8, c[0x4][R17] ;  /* 0x0100000011087b82 */ /* 0x0002a20000000a00 */
[----:B------:R-:W3:Y:S01]  /*4cd0*/  LDCU.64 UR4, c[0x4][0xc8] ;  /* 0x01001900ff0477ac */ /* 0x000ee20008000a00 */
[----:B------:R-:W-:Y:S01]  /*4ce0*/  MOV R6, UR37 ;  /* 0x0000002500067c02 */ /* 0x000fe20008000f00 */
[----:B------:R-:W-:Y:S01]  /*4cf0*/  IMAD.U32 R7, RZ, RZ, UR36 ;  /* 0x00000024ff077e24 */ /* 0x000fe2000f8e00ff */
[----:B------:R1:W-:Y:S01]  /*4d00*/  STL [R1], R0 ;  /* 0x0000000001007387 */ /* 0x0003e20000100800 */
[----:B---3--:R-:W-:Y:S01]  /*4d10*/  MOV R4, UR4 ;  /* 0x0000000400047c02 */ /* 0x008fe20008000f00 */
[----:B------:R-:W-:-:S04]  /*4d20*/  IMAD.U32 R5, RZ, RZ, UR5 ;  /* 0x00000005ff057e24 */ /* 0x000fc8000f8e00ff */
[----:B------:R-:W-:-:S07]  /*4d30*/  LEPC R20, `(.L_x_104) ;  /* 0x000000001014794e */ /* 0x000fce0000000000 */
[----:B-12---:R-:W-:Y:S05]  /*4d40*/  CALL.ABS.NOINC R8 ;  /* 0x0000000008007343 */ /* 0x006fea0003c00000 */
.L_x_104:
[----:B------:R-:W1:Y:S01]  /*4d50*/  S2R R3, SR_SWINHI ;  /* 0x0000000000037919 */ /* 0x000e620000002f00 */
[----:B------:R2:W3:Y:S01]  /*4d60*/  LDC.64 R8, c[0x4][R17] ;  /* 0x0100000011087b82 */ /* 0x0004e20000000a00 */
[----:B------:R-:W4:Y:S01]  /*4d70*/  LDCU.64 UR4, c[0x4][0x100] ;  /* 0x01002000ff0477ac */ /* 0x000f220008000a00 */
[----:B------:R-:W-:Y:S01]  /*4d80*/  MOV R6, UR37 ;  /* 0x0000002500067c02 */ /* 0x000fe20008000f00 */
[----:B------:R-:W-:Y:S01]  /*4d90*/  IMAD.U32 R7, RZ, RZ, UR36 ;  /* 0x00000024ff077e24 */ /* 0x000fe2000f8e00ff */
[----:B------:R-:W-:Y:S02]  /*4da0*/  MOV R4, R16 ;  /* 0x0000001000047202 */ /* 0x000fe40000000f00 */
[----:B-1----:R-:W-:Y:S02]  /*4db0*/  MOV R5, R3 ;  /* 0x0000000300057202 */ /* 0x002fe40000000f00 */
[----:B------:R-:W-:Y:S02]  /*4dc0*/  IADD3 R10, P0, PT, R4, 0x1c000, RZ ;  /* 0x0001c000040a7810 */ /* 0x000fe40007f1e0ff */
[----:B----4-:R-:W-:-:S03]  /*4dd0*/  MOV R4, UR4 ;  /* 0x0000000400047c02 */ /* 0x010fc60008000f00 */
[----:B------:R-:W-:Y:S02]  /*4de0*/  IMAD.X R11, RZ, RZ, R5, P0 ;  /* 0x000000ffff0b7224 */ /* 0x000fe400000e0605 */
[----:B------:R-:W-:-:S03]  /*4df0*/  IMAD.U32 R5, RZ, RZ, UR5 ;  /* 0x00000005ff057e24 */ /* 0x000fc6000f8e00ff */
[----:B------:R2:W-:Y:S04]  /*4e00*/  STL.64 [R1], R10 ;  /* 0x0000000a01007387 */ /* 0x0005e80000100a00 */
[----:B------:R-:W-:-:S07]  /*4e10*/  LEPC R20, `(.L_x_105) ;  /* 0x000000001014794e */ /* 0x000fce0000000000 */
[----:B--23--:R-:W-:Y:S05]  /*4e20*/  CALL.ABS.NOINC R8 ;  /* 0x0000000008007343 */ /* 0x00cfea0003c00000 */
.L_x_105:
[----:B------:R-:W1:Y:S01]  /*4e30*/  LDC.64 R10, c[0x4][0xd8] ;  /* 0x01003600ff0a7b82 */ /* 0x000e620000000a00 */
[----:B------:R-:W2:Y:S01]  /*4e40*/  LDCU.64 UR4, c[0x4][0xd0] ;  /* 0x01001a00ff0477ac */ /* 0x000ea20008000a00 */
[----:B------:R-:W-:Y:S02]  /*4e50*/  MOV R6, UR37 ;  /* 0x0000002500067c02 */ /* 0x000fe40008000f00 */
[----:B------:R-:W-:-:S04]  /*4e60*/  MOV R7, UR36 ;  /* 0x0000002400077c02 */ /* 0x000fc80008000f00 */
[----:B------:R3:W4:Y:S01]  /*4e70*/  LDC.64 R8, c[0x4][R17] ;  /* 0x0100000011087b82 */ /* 0x0007220000000a00 */
[----:B--2---:R-:W-:Y:S02]  /*4e80*/  IMAD.U32 R4, RZ, RZ, UR4 ;  /* 0x00000004ff047e24 */ /* 0x004fe4000f8e00ff */
[----:B------:R-:W-:Y:S01]  /*4e90*/  IMAD.U32 R5, RZ, RZ, UR5 ;  /* 0x00000005ff057e24 */ /* 0x000fe2000f8e00ff */
[----:B-1----:R3:W-:Y:S04]  /*4ea0*/  STL.64 [R1], R10 ;  /* 0x0000000a01007387 */ /* 0x0027e80000100a00 */
[----:B------:R-:W-:-:S07]  /*4eb0*/  LEPC R20, `(.L_x_106) ;  /* 0x000000001014794e */ /* 0x000fce0000000000 */
[----:B---34-:R-:W-:Y:S05]  /*4ec0*/  CALL.ABS.NOINC R8 ;  /* 0x0000000008007343 */ /* 0x018fea0003c00000 */
.L_x_106:
[----:B------:R-:W-:Y:S01]  /*4ed0*/  HFMA2 R0, -RZ, RZ, 0, 2.384185791015625e-06 ;  /* 0x00000028ff007431 */ /* 0x000fe200000001ff */
        /* <DEDUP_REMOVED lines=9> */
.L_x_107:
        /* <DEDUP_REMOVED lines=10> */
.L_x_108:
[----:B------:R1:W2:Y:S01]  /*5010*/  LDC.64 R8, c[0x4][R17] ;  /* 0x0100000011087b82 */ /* 0x0002a20000000a00 */
[----:B------:R-:W3:Y:S01]  /*5020*/  LDCU.64 UR4, c[0x4][0xe0] ;  /* 0x01001c00ff0477ac */ /* 0x000ee20008000a00 */
[----:B------:R-:W-:Y:S01]  /*5030*/  CS2R R6, SRZ ;  /* 0x0000000000067805 */ /* 0x000fe2000001ff00 */
[----:B---3--:R-:W-:Y:S01]  /*5040*/  IMAD.U32 R4, RZ, RZ, UR4 ;  /* 0x00000004ff047e24 */ /* 0x008fe2000f8e00ff */
[----:B------:R-:W-:-:S04]  /*5050*/  MOV R5, UR5 ;  /* 0x0000000500057c02 */ /* 0x000fc80008000f00 */
[----:B------:R-:W-:-:S07]  /*5060*/  LEPC R20, `(.L_x_109) ;  /* 0x000000001014794e */ /* 0x000fce0000000000 */
[----:B-12---:R-:W-:Y:S05]  /*5070*/  CALL.ABS.NOINC R8 ;  /* 0x0000000008007343 */ /* 0x006fea0003c00000 */
.L_x_109:
[----:B------:R-:W-:Y:S01]  /*5080*/  HFMA2 R0, -RZ, RZ, 0, 4.76837158203125e-07 ;  /* 0x00000008ff007431 */ /* 0x000fe200000001ff */
        /* <DEDUP_REMOVED lines=9> */
.L_x_110:
[----:B------:R-:W-:Y:S01]  /*5120*/  HFMA2 R0, -RZ, RZ, 0, 2.6226043701171875e-06 ;  /* 0x0000002cff007431 */ /* 0x000fe200000001ff */
        /* <DEDUP_REMOVED lines=9> */
.L_x_111:
[----:B------:R1:W2:Y:S01]  /*51c0*/  LDC.64 R8, c[0x4][R17] ;  /* 0x0100000011087b82 */ /* 0x0002a20000000a00 */
[----:B------:R-:W3:Y:S01]  /*51d0*/  LDCU.64 UR4, c[0x4][0xe0] ;  /* 0x01001c00ff0477ac */ /* 0x000ee20008000a00 */
[----:B------:R-:W-:Y:S01]  /*51e0*/  CS2R R6, SRZ ;  /* 0x0000000000067805 */ /* 0x000fe2000001ff00 */
[----:B---3--:R-:W-:Y:S01]  /*51f0*/  IMAD.U32 R4, RZ, RZ, UR4 ;  /* 0x00000004ff047e24 */ /* 0x008fe2000f8e00ff */
[----:B------:R-:W-:-:S04]  /*5200*/  MOV R5, UR5 ;  /* 0x0000000500057c02 */ /* 0x000fc80008000f00 */
[----:B------:R-:W-:-:S07]  /*5210*/  LEPC R20, `(.L_x_112) ;  /* 0x000000001014794e */ /* 0x000fce0000000000 */
[----:B-12---:R-:W-:Y:S05]  /*5220*/  CALL.ABS.NOINC R8 ;  /* 0x0000000008007343 */ /* 0x006fea0003c00000 */
.L_x_112:
        /* <DEDUP_REMOVED lines=10> */
.L_x_113:
[----:B------:R-:W-:Y:S01]  /*52d0*/  HFMA2 R0, -RZ, RZ, 0, 2.443790435791015625e-06 ;  /* 0x00000029ff007431 */ /* 0x000fe200000001ff */
        /* <DEDUP_REMOVED lines=9> */
.L_x_114:
        /* <DEDUP_REMOVED lines=10> */
.L_x_115:
        /* <DEDUP_REMOVED lines=10> */
.L_x_116:
[----:B------:R1:W2:Y:S01]  /*54b0*/  LDC.64 R8, c[0x4][R17] ;  /* 0x0100000011087b82 */ /* 0x0002a20000000a00 */
[----:B------:R-:W3:Y:S01]  /*54c0*/  LDCU.64 UR4, c[0x4][0xe0] ;  /* 0x01001c00ff0477ac */ /* 0x000ee20008000a00 */
[----:B------:R-:W-:Y:S01]  /*54d0*/  CS2R R6, SRZ ;  /* 0x0000000000067805 */ /* 0x000fe2000001ff00 */
[----:B---3--:R-:W-:Y:S01]  /*54e0*/  IMAD.U32 R4, RZ, RZ, UR4 ;  /* 0x00000004ff047e24 */ /* 0x008fe2000f8e00ff */
[----:B------:R-:W-:-:S04]  /*54f0*/  MOV R5, UR5 ;  /* 0x0000000500057c02 */ /* 0x000fc80008000f00 */
[----:B------:R-:W-:-:S07]  /*5500*/  LEPC R20, `(.L_x_117) ;  /* 0x000000001014794e */ /* 0x000fce0000000000 */
[----:B-12---:R-:W-:Y:S05]  /*5510*/  CALL.ABS.NOINC R8 ;  /* 0x0000000008007343 */ /* 0x006fea0003c00000 */
.L_x_117:
[----:B------:R-:W-:Y:S01]  /*5520*/  HFMA2 R0, -RZ, RZ, 0, 3.814697265625e-06 ;  /* 0x00000040ff007431 */ /* 0x000fe200000001ff */
        /* <DEDUP_REMOVED lines=9> */
.L_x_118:
        /* <DEDUP_REMOVED lines=10> */
.L_x_119:
[----:B------:R1:W2:Y:S01]  /*5660*/  LDC.64 R8, c[0x4][R17] ;  /* 0x0100000011087b82 */ /* 0x0002a20000000a00 */
[----:B------:R-:W3:Y:S01]  /*5670*/  LDCU.64 UR4, c[0x4][0xe0] ;  /* 0x01001c00ff0477ac */ /* 0x000ee20008000a00 */
[----:B------:R-:W-:Y:S01]  /*5680*/  CS2R R6, SRZ ;  /* 0x0000000000067805 */ /* 0x000fe2000001ff00 */
[----:B---3--:R-:W-:Y:S01]  /*5690*/  IMAD.U32 R4, RZ, RZ, UR4 ;  /* 0x00000004ff047e24 */ /* 0x008fe2000f8e00ff */
[----:B------:R-:W-:-:S04]  /*56a0*/  MOV R5, UR5 ;  /* 0x0000000500057c02 */ /* 0x000fc80008000f00 */
[----:B------:R-:W-:-:S07]  /*56b0*/  LEPC R20, `(.L_x_120) ;  /* 0x000000001014794e */ /* 0x000fce0000000000 */
[----:B-12---:R-:W-:Y:S05]  /*56c0*/  CALL.ABS.NOINC R8 ;  /* 0x0000000008007343 */ /* 0x006fea0003c00000 */
.L_x_120:
[----:B------:R-:W-:Y:S01]  /*56d0*/  HFMA2 R0, -RZ, RZ, 0, 1.1920928955078125e-07 ;  /* 0x00000002ff007431 */ /* 0x000fe200000001ff */
        /* <DEDUP_REMOVED lines=9> */
.L_x_121:
        /* <DEDUP_REMOVED lines=10> */
.L_x_122:
        /* <DEDUP_REMOVED lines=10> */
.L_x_123:
        /* <DEDUP_REMOVED lines=10> */
.L_x_124:
[----:B------:R1:W2:Y:S01]  /*5950*/  LDC.64 R8, c[0x4][R17] ;  /* 0x0100000011087b82 */ /* 0x0002a20000000a00 */
[----:B------:R-:W3:Y:S01]  /*5960*/  LDCU.64 UR4, c[0x4][0xe0] ;  /* 0x01001c00ff0477ac */ /* 0x000ee20008000a00 */
[----:B------:R-:W-:Y:S01]  /*5970*/  CS2R R6, SRZ ;  /* 0x0000000000067805 */ /* 0x000fe2000001ff00 */
[----:B---3--:R-:W-:Y:S01]  /*5980*/  IMAD.U32 R4, RZ, RZ, UR4 ;  /* 0x00000004ff047e24 */ /* 0x008fe2000f8e00ff */
[----:B------:R-:W-:-:S04]  /*5990*/  MOV R5, UR5 ;  /* 0x0000000500057c02 */ /* 0x000fc80008000f00 */
[----:B------:R-:W-:-:S07]  /*59a0*/  LEPC R20, `(.L_x_125) ;  /* 0x000000001014794e */ /* 0x000fce0000000000 */
[----:B-12---:R-:W-:Y:S05]  /*59b0*/  CALL.ABS.NOINC R8 ;  /* 0x0000000008007343 */ /* 0x006fea0003c00000 */
.L_x_125:
[----:B------:R-:W-:Y:S01]  /*59c0*/  HFMA2 R0, -RZ, RZ, 0, 5.9604644775390625e-08 ;  /* 0x00000001ff007431 */ /* 0x000fe200000001ff */
        /* <DEDUP_REMOVED lines=9> */
.L_x_126:
        /* <DEDUP_REMOVED lines=10> */
.L_x_127:
[----:B------:R1:W2:Y:S01]  /*5b00*/  LDC.64 R8, c[0x4][R17] ;  /* 0x0100000011087b82 */ /* 0x0002a20000000a00 */
[----:B------:R-:W3:Y:S01]  /*5b10*/  LDCU.64 UR4, c[0x4][0xe0] ;  /* 0x01001c00ff0477ac */ /* 0x000ee20008000a00 */
[----:B------:R-:W-:Y:S01]  /*5b20*/  CS2R R6, SRZ ;  /* 0x0000000000067805 */ /* 0x000fe2000001ff00 */
[----:B---3--:R-:W-:Y:S01]  /*5b30*/  IMAD.U32 R4, RZ, RZ, UR4 ;  /* 0x00000004ff047e24 */ /* 0x008fe2000f8e00ff */
[----:B------:R-:W-:-:S04]  /*5b40*/  MOV R5, UR5 ;  /* 0x0000000500057c02 */ /* 0x000fc80008000f00 */
[----:B------:R-:W-:-:S07]  /*5b50*/  LEPC R20, `(.L_x_128) ;  /* 0x000000001014794e */ /* 0x000fce0000000000 */
[----:B-12---:R-:W-:Y:S05]  /*5b60*/  CALL.ABS.NOINC R8 ;  /* 0x0000000008007343 */ /* 0x006fea0003c00000 */
.L_x_128:
        /* <DEDUP_REMOVED lines=10> */
.L_x_129:
        /* <DEDUP_REMOVED lines=10> */
.L_x_130:
        /* <DEDUP_REMOVED lines=10> */
.L_x_131:
        /* <DEDUP_REMOVED lines=10> */
.L_x_132:
        /* <DEDUP_REMOVED lines=10> */
.L_x_133:
        /* <DEDUP_REMOVED lines=10> */
.L_x_134:
[----:B------:R1:W2:Y:S01]  /*5f30*/  LDC.64 R8, c[0x4][R17] ;  /* 0x0100000011087b82 */ /* 0x0002a20000000a00 */
[----:B------:R-:W3:Y:S01]  /*5f40*/  LDCU.64 UR4, c[0x4][0xe0] ;  /* 0x01001c00ff0477ac */ /* 0x000ee20008000a00 */
[----:B------:R-:W-:Y:S01]  /*5f50*/  CS2R R6, SRZ ;  /* 0x0000000000067805 */ /* 0x000fe2000001ff00 */
[----:B---3--:R-:W-:Y:S01]  /*5f60*/  IMAD.U32 R4, RZ, RZ, UR4 ;  /* 0x00000004ff047e24 */ /* 0x008fe2000f8e00ff */
[----:B------:R-:W-:-:S04]  /*5f70*/  MOV R5, UR5 ;  /* 0x0000000500057c02 */ /* 0x000fc80008000f00 */
[----:B------:R-:W-:-:S07]  /*5f80*/  LEPC R20, `(.L_x_135) ;  /* 0x000000001014794e */ /* 0x000fce0000000000 */
[----:B-12---:R-:W-:Y:S05]  /*5f90*/  CALL.ABS.NOINC R8 ;  /* 0x0000000008007343 */ /* 0x006fea0003c00000 */
.L_x_135:
        /* <DEDUP_REMOVED lines=10> */
.L_x_136:
        /* <DEDUP_REMOVED lines=10> */
.L_x_137:
[----:B------:R1:W2:Y:S01]  /*60e0*/  LDC.64 R8, c[0x4][R17] ;  /* 0x0100000011087b82 */ /* 0x0002a20000000a00 */
[----:B------:R-:W3:Y:S01]  /*60f0*/  LDCU.64 UR4, c[0x4][0xe0] ;  /* 0x01001c00ff0477ac */ /* 0x000ee20008000a00 */
[----:B------:R-:W-:Y:S01]  /*6100*/  CS2R R6, SRZ ;  /* 0x0000000000067805 */ /* 0x000fe2000001ff00 */
[----:B---3--:R-:W-:Y:S01]  /*6110*/  IMAD.U32 R4, RZ, RZ, UR4 ;  /* 0x00000004ff047e24 */ /* 0x008fe2000f8e00ff */
[----:B------:R-:W-:-:S04]  /*6120*/  MOV R5, UR5 ;  /* 0x0000000500057c02 */ /* 0x000fc80008000f00 */
[----:B------:R-:W-:-:S07]  /*6130*/  LEPC R20, `(.L_x_138) ;  /* 0x000000001014794e */ /* 0x000fce0000000000 */
[----:B-12---:R-:W-:Y:S05]  /*6140*/  CALL.ABS.NOINC R8 ;  /* 0x0000000008007343 */ /* 0x006fea0003c00000 */
.L_x_138:
[----:B------:R-:W-:Y:S01]  /*6150*/  HFMA2 R0, -RZ, RZ, 0, 6.103515625e-05 ;  /* 0x00000400ff007431 */ /* 0x000fe200000001ff */
        /* <DEDUP_REMOVED lines=9> */
.L_x_139:
        /* <DEDUP_REMOVED lines=10> */
.L_x_140:
        /* <DEDUP_REMOVED lines=10> */
.L_x_141:
        /* <DEDUP_REMOVED lines=10> */
.L_x_142:
[----:B------:R1:W2:Y:S01]  /*63d0*/  LDC.64 R8, c[0x4][R17] ;  /* 0x0100000011087b82 */ /* 0x0002a20000000a00 */
[----:B------:R-:W3:Y:S01]  /*63e0*/  LDCU.64 UR4, c[0x4][0xe0] ;  /* 0x01001c00ff0477ac */ /* 0x000ee20008000a00 */
[----:B------:R-:W-:Y:S01]  /*63f0*/  CS2R R6, SRZ ;  /* 0x0000000000067805 */ /* 0x000fe2000001ff00 */
[----:B---3--:R-:W-:Y:S01]  /*6400*/  IMAD.U32 R4, RZ, RZ, UR4 ;  /* 0x00000004ff047e24 */ /* 0x008fe2000f8e00ff */
[----:B------:R-:W-:-:S04]  /*6410*/  MOV R5, UR5 ;  /* 0x0000000500057c02 */ /* 0x000fc80008000f00 */
[----:B------:R-:W-:-:S07]  /*6420*/  LEPC R20, `(.L_x_143) ;  /* 0x000000001014794e */ /* 0x000fce0000000000 */
[----:B-12---:R-:W-:Y:S05]  /*6430*/  CALL.ABS.NOINC R8 ;  /* 0x0000000008007343 */ /* 0x006fea0003c00000 */
.L_x_143:
        /* <DEDUP_REMOVED lines=10> */
.L_x_144:
        /* <DEDUP_REMOVED lines=10> */
.L_x_145:
[----:B------:R1:W2:Y:S01]  /*6580*/  LDC.64 R8, c[0x4][R17] ;  /* 0x0100000011087b82 */ /* 0x0002a20000000a00 */
[----:B------:R-:W3:Y:S01]  /*6590*/  LDCU.64 UR4, c[0x4][0xe0] ;  /* 0x01001c00ff0477ac */ /* 0x000ee20008000a00 */
[----:B------:R-:W-:Y:S01]  /*65a0*/  CS2R R6, SRZ ;  /* 0x0000000000067805 */ /* 0x000fe2000001ff00 */
[----:B---3--:R-:W-:Y:S01]  /*65b0*/  IMAD.U32 R4, RZ, RZ, UR4 ;  /* 0x00000004ff047e24 */ /* 0x008fe2000f8e00ff */
[----:B------:R-:W-:-:S04]  /*65c0*/  MOV R5, UR5 ;  /* 0x0000000500057c02 */ /* 0x000fc80008000f00 */
[----:B------:R-:W-:-:S07]  /*65d0*/  LEPC R20, `(.L_x_146) ;  /* 0x000000001014794e */ /* 0x000fce0000000000 */
[----:B-12---:R-:W-:Y:S05]  /*65e0*/  CALL.ABS.NOINC R8 ;  /* 0x0000000008007343 */ /* 0x006fea0003c00000 */
.L_x_146:
[----:B------:R-:W-:Y:S01]  /*65f0*/  HFMA2 R0, -RZ, RZ, 0, 3.0517578125e-05 ;  /* 0x00000200ff007431 */ /* 0x000fe200000001ff */
        /* <DEDUP_REMOVED lines=9> */
.L_x_147:
        /* <DEDUP_REMOVED lines=10> */
.L_x_148:
        /* <DEDUP_REMOVED lines=10> */
.L_x_149:
        /* <DEDUP_REMOVED lines=10> */
.L_x_150:
[----:B------:R1:W2:Y:S01]  /*6870*/  LDC.64 R8, c[0x4][R17] ;  /* 0x0100000011087b82 */ /* 0x0002a20000000a00 */
[----:B------:R-:W3:Y:S01]  /*6880*/  LDCU.64 UR4, c[0x4][0xe0] ;  /* 0x01001c00ff0477ac */ /* 0x000ee20008000a00 */
[----:B------:R-:W-:Y:S01]  /*6890*/  CS2R R6, SRZ ;  /* 0x0000000000067805 */ /* 0x000fe2000001ff00 */
[----:B---3--:R-:W-:Y:S01]  /*68a0*/  IMAD.U32 R4, RZ, RZ, UR4 ;  /* 0x00000004ff047e24 */ /* 0x008fe2000f8e00ff */
[----:B------:R-:W-:-:S04]  /*68b0*/  MOV R5, UR5 ;  /* 0x0000000500057c02 */ /* 0x000fc80008000f00 */
[----:B------:R-:W-:-:S07]  /*68c0*/  LEPC R20, `(.L_x_151) ;  /* 0x000000001014794e */ /* 0x000fce0000000000 */
[----:B-12---:R-:W-:Y:S05]  /*68d0*/  CALL.ABS.NOINC R8 ;  /* 0x0000000008007343 */ /* 0x006fea0003c00000 */
.L_x_151:
[----:B------:R1:W-:Y:S01]  /*68e0*/  STL [R1], RZ ;  /* 0x000000ff01007387 */ /* 0x0003e20000100800 */
[----:B------:R1:W2:Y:S01]  /*68f0*/  LDC.64 R8, c[0x4][R17] ;  /* 0x0100000011087b82 */ /* 0x0002a20000000a00 */
[----:B------:R-:W3:Y:S01]  /*6900*/  LDCU.64 UR4, c[0x4][0xc8] ;  /* 0x01001900ff0477ac */ /* 0x000ee20008000a00 */
[----:B------:R-:W-:Y:S02]  /*6910*/  MOV R6, UR37 ;  /* 0x0000002500067c02 */ /* 0x000fe40008000f00 */
[----:B------:R-:W-:Y:S01]  /*6920*/  MOV R7, UR36 ;  /* 0x0000002400077c02 */ /* 0x000fe20008000f00 */
[----:B---3--:R-:W-:Y:S02]  /*6930*/  IMAD.U32 R4, RZ, RZ, UR4 ;  /* 0x00000004ff047e24 */ /* 0x008fe4000f8e00ff */
[----:B------:R-:W-:Y:S02]  /*6940*/  IMAD.U32 R5, RZ, RZ, UR5 ;  /* 0x00000005ff057e24 */ /* 0x000fe4000f8e00ff */
[----:B------:R-:W-:-:S07]  /*6950*/  LEPC R20, `(.L_x_152) ;  /* 0x000000001014794e */ /* 0x000fce0000000000 */
[----:B-12---:R-:W-:Y:S05]  /*6960*/  CALL.ABS.NOINC R8 ;  /* 0x0000000008007343 */ /* 0x006fea0003c00000 */
.L_x_152:
        /* <DEDUP_REMOVED lines=10> */
.L_x_153:
[----:B------:R1:W2:Y:S01]  /*6a10*/  LDC.64 R8, c[0x4][R17] ;  /* 0x0100000011087b82 */ /* 0x0002a20000000a00 */
[----:B------:R-:W3:Y:S01]  /*6a20*/  LDCU.64 UR4, c[0x4][0xe0] ;  /* 0x01001c00ff0477ac */ /* 0x000ee20008000a00 */
[----:B------:R-:W-:Y:S01]  /*6a30*/  CS2R R6, SRZ ;  /* 0x0000000000067805 */ /* 0x000fe2000001ff00 */
[----:B---3--:R-:W-:Y:S01]  /*6a40*/  IMAD.U32 R4, RZ, RZ, UR4 ;  /* 0x00000004ff047e24 */ /* 0x008fe2000f8e00ff */
[----:B------:R-:W-:-:S04]  /*6a50*/  MOV R5, UR5 ;  /* 0x0000000500057c02 */ /* 0x000fc80008000f00 */
[----:B------:R-:W-:-:S07]  /*6a60*/  LEPC R20, `(.L_x_154) ;  /* 0x000000001014794e */ /* 0x000fce0000000000 */
[----:B-12---:R-:W-:Y:S05]  /*6a70*/  CALL.ABS.NOINC R8 ;  /* 0x0000000008007343 */ /* 0x006fea0003c00000 */
.L_x_154:
[----:B------:R-:W-:Y:S01]  /*6a80*/  HFMA2 R0, -RZ, RZ, 0, 2 ;  /* 0x00004000ff007431 */ /* 0x000fe200000001ff */
        /* <DEDUP_REMOVED lines=9> */
.L_x_155:
        /* <DEDUP_REMOVED lines=10> */
.L_x_156:
        /* <DEDUP_REMOVED lines=10> */
.L_x_157:
        /* <DEDUP_REMOVED lines=10> */
.L_x_98:
[----:B------:R-:W-:Y:S05]  /*6d00*/  BSYNC.RECONVERGENT B6 ;  /* 0x0000000000067941 */ /* 0x000fea0003800200 */
.L_x_97:
[----:B------:R-:W2:Y:S01]  /*6d10*/  S2R R5, SR_TID.X ;  /* 0x0000000000057919 */ /* 0x000ea20000002100 */
[----:B------:R-:W-:Y:S01]  /*6d20*/  MOV R4, 0x400 ;  /* 0x0000040000047802 */ /* 0x000fe20000000f00 */
[----:B------:R-:W3:Y:S01]  /*6d30*/  LDCU.64 UR4, c[0x0][0x880] ;  /* 0x00011000ff0477ac */ /* 0x000ee20008000a00 */
[----:B-1----:R-:W1:Y:S01]  /*6d40*/  S2R R3, SR_CgaCtaId ;  /* 0x0000000000037919 */ /* 0x002e620000008800 */
[----:B------:R-:W4:Y:S01]  /*6d50*/  S2R R0, SR_SWINHI ;  /* 0x0000000000007919 */ /* 0x000f220000002f00 */
[----:B---3--:R-:W-:-:S04]  /*6d60*/  ISETP.NE.U32.AND P5, PT, RZ, UR4, PT ;  /* 0x00000004ff007c0c */ /* 0x008fc8000bfa5070 */
[----:B------:R-:W-:Y:S01]  /*6d70*/  ISETP.NE.AND.EX P5, PT, RZ, UR5, PT, P5 ;  /* 0x00000005ff007c0c */ /* 0x000fe2000bfa5350 */
[----:B--2---:R-:W-:Y:S01]  /*6d80*/  IMAD.SHL.U32 R5, R5, 0x2, RZ ;  /* 0x0000000205057824 */ /* 0x004fe200078e00ff */
[----:B-1----:R-:W-:-:S04]  /*6d90*/  LEA R3, R3, R4, 0x18 ;  /* 0x0000000403037211 */ /* 0x002fc800078ec0ff */
[----:B------:R-:W-:Y:S02]  /*6da0*/  LOP3.LUT R5, R5, 0xfe, RZ, 0xc0, !PT ;  /* 0x000000fe05057812 */ /* 0x000fe400078ec0ff */
[----:B------:R-:W-:Y:S02]  /*6db0*/  MOV R42, R3 ;  /* 0x00000003002a7202 */ /* 0x000fe40000000f00 */
[----:B----4-:R-:W-:-:S03]  /*6dc0*/  MOV R43, R0 ;  /* 0x00000000002b7202 */ /* 0x010fc60000000f00 */
[----:B------:R-:W-:-:S04]  /*6dd0*/  IMAD.WIDE.U32 R42, R5, 0x2, R42 ;  /* 0x00000002052a7825 */ /* 0x000fc800078e002a */
[C---:B------:R-:W-:Y:S01]  /*6de0*/  VIADD R3, R42.reuse, 0x1c000 ;  /* 0x0001c0002a037836 */ /* 0x040fe20000000000 */
[C---:B------:R-:W-:Y:S02]  /*6df0*/  IADD3 R9, P0, PT, R42.reuse, 0x1c200, RZ ;  /* 0x0001c2002a097810 */ /* 0x040fe40007f1e0ff */
[C---:B------:R-:W-:Y:S02]  /*6e00*/  IADD3 R7, P1, PT, R42.reuse, 0x1c800, RZ ;  /* 0x0001c8002a077810 */ /* 0x040fe40007f3e0ff */
[C---:B------:R-:W-:Y:S01]  /*6e10*/  IADD3 R5, P2, PT, R42.reuse, 0x1ca00, RZ ;  /* 0x0001ca002a057810 */ /* 0x040fe20007f5e0ff */
[--C-:B------:R-:W-:Y:S01]  /*6e20*/  IMAD.X R37, RZ, RZ, R43.reuse, P0 ;  /* 0x000000ffff257224 */ /* 0x100fe200000e062b */
[----:B------:R-:W-:Y:S01]  /*6e30*/  IADD3 RZ, P3, PT, R42, 0x1c000, RZ ;  /* 0x0001c0002aff7810 */ /* 0x000fe20007f7e0ff */
[--C-:B------:R-:W-:Y:S02]  /*6e40*/  IMAD.X R35, RZ, RZ, R43.reuse, P1 ;  /* 0x000000ffff237224 */ /* 0x100fe400008e062b */
[----:B------:R-:W-:Y:S01]  /*6e50*/  IMAD.X R33, RZ, RZ, R43, P2 ;  /* 0x000000ffff217224 */ /* 0x000fe200010e062b */
[----:B------:R-:W-:Y:S01]  /*6e60*/  SHF.R.U64 R6, R9, 0x3, R37 ;  /* 0x0000000309067819 */ /* 0x000fe20000001225 */
[----:B------:R-:W-:Y:S01]  /*6e70*/  IMAD.X R39, RZ, RZ, R43, P3 ;  /* 0x000000ffff277224 */ /* 0x000fe200018e062b */
[----:B------:R-:W-:-:S02]  /*6e80*/  SHF.R.U64 R4, R7, 0x3, R35 ;  /* 0x0000000307047819 */ /* 0x000fc40000001223 */
[----:B------:R-:W-:Y:S02]  /*6e90*/  LOP3.LUT R36, R9, 0x70, R6, 0x78, !PT ;  /* 0x0000007009247812 */ /* 0x000fe400078e7806 */
[----:B------:R-:W-:Y:S02]  /*6ea0*/  IADD3 R9, P0, PT, R42, 0x1d000, RZ ;  /* 0x0001d0002a097810 */ /* 0x000fe40007f1e0ff */
[----:B------:R-:W-:Y:S02]  /*6eb0*/  SHF.R.U64 R0, R5, 0x3, R33 ;  /* 0x0000000305007819 */ /* 0x000fe40000001221 */
[----:B------:R-:W-:Y:S01]  /*6ec0*/  LOP3.LUT R34, R7, 0x70, R4, 0x78, !PT ;  /* 0x0000007007227812 */ /* 0x000fe200078e7804 */
[----:B------:R-:W-:Y:S01]  /*6ed0*/  IMAD.X R31, RZ, RZ, R43, P0 ;  /* 0x000000ffff1f7224 */ /* 0x000fe200000e062b */
[----:B------:R-:W-:Y:S02]  /*6ee0*/  SHF.R.U64 R8, R3, 0x3, R39 ;  /* 0x0000000303087819 */ /* 0x000fe40000001227 */
[----:B------:R-:W-:-:S02]  /*6ef0*/  LOP3.LUT R32, R5, 0x70, R0, 0x78, !PT ;  /* 0x0000007005207812 */ /* 0x000fc400078e7800 */
[C---:B------:R-:W-:Y:S02]  /*6f00*/  IADD3 R7, P1, PT, R42.reuse, 0x1d200, RZ ;  /* 0x0001d2002a077810 */ /* 0x040fe40007f3e0ff */
[C---:B------:R-:W-:Y:S02]  /*6f10*/  IADD3 R5, P2, PT, R42.reuse, 0x1d800, RZ ;  /* 0x0001d8002a057810 */ /* 0x040fe40007f5e0ff */
[----:B------:R-:W-:Y:S01]  /*6f20*/  LOP3.LUT R38, R3, 0x70, R8, 0x78, !PT ;  /* 0x0000007003267812 */ /* 0x000fe200078e7808 */
[----:B------:R-:W-:Y:S01]  /*6f30*/  IMAD.X R29, RZ, RZ, R43, P1 ;  /* 0x000000ffff1d7224 */ /* 0x000fe200008e062b */
[C---:B------:R-:W-:Y:S01]  /*6f40*/  SHF.R.U64 R8, R9.reuse, 0x3, R31 ;  /* 0x0000000309087819 */ /* 0x040fe2000000121f */
[----:B------:R-:W-:Y:S01]  /*6f50*/  IMAD.X R27, RZ, RZ, R43, P2 ;  /* 0x000000ffff1b7224 */ /* 0x000fe200010e062b */
[----:B------:R-:W-:Y:S01]  /*6f60*/  IADD3 R3, P3, PT, R42, 0x1da00, RZ ;  /* 0x0001da002a037810 */ /* 0x000fe20007f7e0ff */
[----:B------:R1:W-:Y:S01]  /*6f70*/  ST.E desc[UR44][R38.64], RZ ;  /* 0x000000ff26007985 */ /* 0x0003e2000c10192c */
[----:B------:R-:W-:-:S02]  /*6f80*/  LOP3.LUT R30, R9, 0x70, R8, 0x78, !PT ;  /* 0x00000070091e7812 */ /* 0x000fc400078e7808 */
[----:B------:R-:W-:Y:S01]  /*6f90*/  SHF.R.U64 R6, R7, 0x3, R29 ;  /* 0x0000000307067819 */ /* 0x000fe2000000121d */
[----:B------:R-:W-:Y:S01]  /*6fa0*/  IMAD.X R25, RZ, RZ, R43, P3 ;  /* 0x000000ffff197224 */ /* 0x000fe200018e062b */
[C---:B------:R-:W-:Y:S01]  /*6fb0*/  IADD3 R9, P0, PT, R42.reuse, 0x1e000, RZ ;  /* 0x0001e0002a097810 */ /* 0x040fe20007f1e0ff */
[----:B------:R2:W-:Y:S01]  /*6fc0*/  ST.E desc[UR44][R36.64], RZ ;  /* 0x000000ff24007985 */ /* 0x0005e2000c10192c */
[----:B------:R-:W-:Y:S02]  /*6fd0*/  SHF.R.U64 R4, R5, 0x3, R27 ;  /* 0x0000000305047819 */ /* 0x000fe4000000121b */
[----:B------:R-:W-:Y:S01]  /*6fe0*/  LOP3.LUT R28, R7, 0x70, R6, 0x78, !PT ;  /* 0x00000070071c7812 */ /* 0x000fe200078e7806 */
[----:B------:R-:W-:Y:S01]  /*6ff0*/  IMAD.X R21, RZ, RZ, R43, P0 ;  /* 0x000000ffff157224 */ /* 0x000fe200000e062b */
[----:B------:R-:W-:Y:S01]  /*7000*/  LOP3.LUT R26, R5, 0x70, R4, 0x78, !PT ;  /* 0x00000070051a7812 */ /* 0x000fe200078e7804 */
[----:B------:R3:W-:Y:S01]  /*7010*/  ST.E desc[UR44][R34.64], RZ ;  /* 0x000000ff22007985 */ /* 0x0007e2000c10192c */
[----:B------:R-:W-:-:S02]  /*7020*/  IADD3 R7, P1, PT, R42, 0x1e200, RZ ;  /* 0x0001e2002a077810 */ /* 0x000fc40007f3e0ff */
[C---:B------:R-:W-:Y:S01]  /*7030*/  SHF.R.U64 R0, R3.reuse, 0x3, R25 ;  /* 0x0000000303007819 */ /* 0x040fe20000001219 */
[----:B------:R4:W-:Y:S01]  /*7040*/  ST.E desc[UR44][R32.64], RZ ;  /* 0x000000ff20007985 */ /* 0x0009e2000c10192c */
[C---:B------:R-:W-:Y:S01]  /*7050*/  IADD3 R5, P2, PT, R42.reuse, 0x1e800, RZ ;  /* 0x0001e8002a057810 */ /* 0x040fe20007f5e0ff */
[----:B------:R-:W-:Y:S01]  /*7060*/  IMAD.X R19, RZ, RZ, R43, P1 ;  /* 0x000000ffff137224 */ /* 0x000fe200008e062b */
[----:B------:R-:W-:Y:S01]  /*7070*/  LOP3.LUT R24, R3, 0x70, R0, 0x78, !PT ;  /* 0x0000007003187812 */ /* 0x000fe200078e7800 */
[----:B------:R5:W-:Y:S01]  /*7080*/  ST.E desc[UR44][R30.64], RZ ;  /* 0x000000ff1e007985 */ /* 0x000be2000c10192c */
        /* <DEDUP_REMOVED lines=37> */
[----:B------:R-:W-:Y:S01]  /*72e0*/  ST.E desc[UR44][R92.64], RZ ;  /* 0x000000ff5c007985 */ /* 0x000fe2000c10192c */
        /* <DEDUP_REMOVED lines=16> */
[----:B------:R-:W-:Y:S02]  /*73f0*/  LOP3.LUT R66, R5, 0x70, R4, 0x78, !PT ;  /* 0x0000007005427812 */ /* 0x000fe400078e7804 */
[----:B------:R-:W-:Y:S01]  /*7400*/  IADD3 R7, P1, PT, R42, 0x21200, RZ ;  /* 0x000212002a077810 */ /* 0x000fe20007f3e0ff */
[----:B------:R-:W-:Y:S01]  /*7410*/  ST.E desc[UR44][R90.64], RZ ;  /* 0x000000ff5a007985 */ /* 0x000fe2000c10192c */
[----:B------:R-:W-:-:S02]  /*7420*/  SHF.R.U64 R0, R3, 0x3, R89 ;  /* 0x0000000303007819 */ /* 0x000fc40000001259 */
[C---:B------:R-:W-:Y:S01]  /*7430*/  IADD3 R5, P2, PT, R42.reuse, 0x21800, RZ ;  /* 0x000218002a057810 */ /* 0x040fe20007f5e0ff */
[----:B------:R-:W-:Y:S01]  /*7440*/  IMAD.X R85, RZ, RZ, R43, P1 ;  /* 0x000000ffff557224 */ /* 0x000fe200008e062b */
[----:B------:R-:W-:Y:S01]  /*7450*/  LOP3.LUT R88, R3, 0x70, R0, 0x78, !PT ;  /* 0x0000007003587812 */ /* 0x000fe200078e7800 */
[----:B------:R5:W-:Y:S01]  /*7460*/  ST.E desc[UR44][R66.64], RZ ;  /* 0x000000ff42007985 */ /* 0x000be2000c10192c */
[C---:B------:R-:W-:Y:S01]  /*7470*/  SHF.R.U64 R8, R9.reuse, 0x3, R87 ;  /* 0x0000000309087819 */ /* 0x040fe20000001257 */
[----:B------:R-:W-:Y:S01]  /*7480*/  IMAD.X R83, RZ, RZ, R43, P2 ;  /* 0x000000ffff537224 */ /* 0x000fe200010e062b */
[C---:B------:R-:W-:Y:S01]  /*7490*/  IADD3 R3, P3, PT, R42.reuse, 0x21a00, RZ ;  /* 0x00021a002a037810 */ /* 0x040fe20007f7e0ff */
[----:B------:R-:W-:Y:S01]  /*74a0*/  ST.E desc[UR44][R88.64], RZ ;  /* 0x000000ff58007985 */ /* 0x000fe2000c10192c */
[----:B------:R-:W-:Y:S02]  /*74b0*/  LOP3.LUT R86, R9, 0x70, R8, 0x78, !PT ;  /* 0x0000007009567812 */ /* 0x000fe400078e7808 */
[----:B------:R-:W-:Y:S01]  /*74c0*/  SHF.R.U64 R6, R7, 0x3, R85 ;  /* 0x0000000307067819 */ /* 0x000fe20000001255 */
[----:B------:R-:W-:Y:S01]  /*74d0*/  IMAD.X R81, RZ, RZ, R43, P3 ;  /* 0x000000ffff517224 */ /* 0x000fe200018e062b */
[----:B------:R-:W-:Y:S01]  /*74e0*/  IADD3 R9, P0, PT, R42, 0x22000, RZ ;  /* 0x000220002a097810 */ /* 0x000fe20007f1e0ff */
[----:B------:R5:W-:Y:S01]  /*74f0*/  ST.E desc[UR44][R86.64], RZ ;  /* 0x000000ff56007985 */ /* 0x000be2000c10192c */
[----:B------:R-:W-:-:S02]  /*7500*/  SHF.R.U64 R4, R5, 0x3, R83 ;  /* 0x0000000305047819 */ /* 0x000fc40000001253 */
[----:B------:R-:W-:Y:S01]  /*7510*/  LOP3.LUT R84, R7, 0x70, R6, 0x78, !PT ;  /* 0x0000007007547812 */ /* 0x000fe200078e7806 */
[----:B------:R-:W-:Y:S01]  /*7520*/  IMAD.X R79, RZ, RZ, R43, P0 ;  /* 0x000000ffff4f7224 */ /* 0x000fe200000e062b */
[----:B------:R-:W-:Y:S02]  /*7530*/  LOP3.LUT R82, R5, 0x70, R4, 0x78, !PT ;  /* 0x0000007005527812 */ /* 0x000fe400078e7804 */
[C---:B------:R-:W-:Y:S01]  /*7540*/  IADD3 R7, P1, PT, R42.reuse, 0x22200, RZ ;  /* 0x000222002a077810 */ /* 0x040fe20007f3e0ff */
[----:B------:R-:W-:Y:S01]  /*7550*/  ST.E desc[UR44][R84.64], RZ ;  /* 0x000000ff54007985 */ /* 0x000fe2000c10192c */
[C---:B------:R-:W-:Y:S02]  /*7560*/  SHF.R.U64 R0, R3.reuse, 0x3, R81 ;  /* 0x0000000303007819 */ /* 0x040fe40000001251 */
[C---:B------:R-:W-:Y:S01]  /*7570*/  IADD3 R5, P2, PT, R42.reuse, 0x22800, RZ ;  /* 0x000228002a057810 */ /* 0x040fe20007f5e0ff */
[----:B------:R-:W-:Y:S01]  /*7580*/  IMAD.X R77, RZ, RZ, R43, P1 ;  /* 0x000000ffff4d7224 */ /* 0x000fe200008e062b */
[----:B------:R-:W-:Y:S01]  /*7590*/  LOP3.LUT R80, R3, 0x70, R0, 0x78, !PT ;  /* 0x0000007003507812 */ /* 0x000fe200078e7800 */
[----:B------:R-:W-:Y:S01]  /*75a0*/  ST.E desc[UR44][R82.64], RZ ;  /* 0x000000ff52007985 */ /* 0x000fe2000c10192c */
        /* <DEDUP_REMOVED lines=23> */
[----:B------:R5:W-:Y:S01]  /*7720*/  ST.E desc[UR44][R72.64], RZ ;  /* 0x000000ff48007985 */ /* 0x000be2000c10192c */
        /* <DEDUP_REMOVED lines=10> */
[----:B------:R1:W-:Y:S01]  /*77d0*/  ST.E desc[UR44][R62.64], RZ ;  /* 0x000000ff3e007985 */ /* 0x0003e2000c10192c */
[C---:B------:R-:W-:Y:S02]  /*77e0*/  SHF.R.U64 R0, R3.reuse, 0x3, R55 ;  /* 0x0000000303007819 */ /* 0x040fe40000001237 */
        /* <DEDUP_REMOVED lines=18> */
[----:B------:R5:W-:Y:S01]  /*7910*/  ST.E desc[UR44][R50.64], RZ ;  /* 0x000000ff32007985 */ /* 0x000be2000c10192c */
[----:B------:R-:W-:-:S02]  /*7920*/  SHF.R.U64 R0, R3, 0x3, R45 ;  /* 0x0000000303007819 */ /* 0x000fc4000000122d */
[C---:B------:R-:W-:Y:S01]  /*7930*/  IADD3 R5, P0, PT, R42.reuse, 0x1dc00, RZ ;  /* 0x0001dc002a057810 */ /* 0x040fe20007f1e0ff */
[----:B-1----:R-:W-:Y:S01]  /*7940*/  IMAD.X R39, RZ, RZ, R43, P1 ;  /* 0x000000ffff277224 */ /* 0x002fe200008e062b */
[----:B------:R-:W-:Y:S01]  /*7950*/  LOP3.LUT R44, R3, 0x70, R0, 0x78, !PT ;  /* 0x00000070032c7812 */ /* 0x000fe200078e7800 */
[----:B------:R1:W-:Y:S01]  /*7960*/  ST.E desc[UR44][R48.64], RZ ;  /* 0x000000ff30007985 */ /* 0x0003e2000c10192c */
[C---:B------:R-:W-:Y:S01]  /*7970*/  SHF.R.U64 R4, R9.reuse, 0x3, R41 ;  /* 0x0000000309047819 */ /* 0x040fe20000001229 */
[----:B--2---:R-:W-:Y:S01]  /*7980*/  IMAD.X R37, RZ, RZ, R43, P0 ;  /* 0x000000ffff257224 */ /* 0x004fe200000e062b */
[C---:B------:R-:W-:Y:S01]  /*7990*/  IADD3 R3, P1, PT, R42.reuse, 0x1de00, RZ ;  /* 0x0001de002a037810 */ /* 0x040fe20007f3e0ff */
[----:B------:R1:W-:Y:S01]  /*79a0*/  ST.E desc[UR44][R44.64], RZ ;  /* 0x000000ff2c007985 */ /* 0x0003e2000c10192c */
[----:B------:R-:W-:Y:S02]  /*79b0*/  LOP3.LUT R40, R9, 0x70, R4, 0x78, !PT ;  /* 0x0000007009287812 */ /* 0x000fe400078e7804 */
[----:B------:R-:W-:Y:S01]  /*79c0*/  SHF.R.U64 R0, R7, 0x3, R39 ;  /* 0x0000000307007819 */ /* 0x000fe20000001227 */
[----:B---3--:R-:W-:Y:S01]  /*79d0*/  IMAD.X R35, RZ, RZ, R43, P1 ;  /* 0x000000ffff237224 */ /* 0x008fe200008e062b */
[----:B------:R-:W-:Y:S01]  /*79e0*/  IADD3 R9, P0, PT, R42, 0x1e400, RZ ;  /* 0x0001e4002a097810 */ /* 0x000fe20007f1e0ff */
[----:B------:R1:W-:Y:S01]  /*79f0*/  ST.E desc[UR44][R40.64], RZ ;  /* 0x000000ff28007985 */ /* 0x0003e2000c10192c */
[----:B------:R-:W-:-:S02]  /*7a00*/  SHF.R.U64 R4, R5, 0x3, R37 ;  /* 0x0000000305047819 */ /* 0x000fc40000001225 */
[----:B------:R-:W-:Y:S01]  /*7a10*/  LOP3.LUT R38, R7, 0x70, R0, 0x78, !PT ;  /* 0x0000007007267812 */ /* 0x000fe200078e7800 */
[----:B----4-:R-:W-:Y:S01]  /*7a20*/  IMAD.X R33, RZ, RZ, R43, P0 ;  /* 0x000000ffff217224 */ /* 0x010fe200000e062b */
[----:B------:R-:W-:Y:S02]  /*7a30*/  LOP3.LUT R36, R5, 0x70, R4, 0x78, !PT ;  /* 0x0000007005247812 */ /* 0x000fe400078e7804 */
[C---:B------:R-:W-:Y:S01]  /*7a40*/  IADD3 R7, P1, PT, R42.reuse, 0x1e600, RZ ;  /* 0x0001e6002a077810 */ /* 0x040fe20007f3e0ff */
[----:B------:R1:W-:Y:S01]  /*7a50*/  ST.E desc[UR44][R38.64], RZ ;  /* 0x000000ff26007985 */ /* 0x0003e2000c10192c */
[C---:B------:R-:W-:Y:S02]  /*7a60*/  SHF.R.U64 R0, R3.reuse, 0x3, R35 ;  /* 0x0000000303007819 */ /* 0x040fe40000001223 */
[C---:B------:R-:W-:Y:S01]  /*7a70*/  IADD3 R5, P0, PT, R42.reuse, 0x1ec00, RZ ;  /* 0x0001ec002a057810 */ /* 0x040fe20007f1e0ff */
[----:B-----5:R-:W-:Y:S01]  /*7a80*/  IMAD.X R31, RZ, RZ, R43, P1 ;  /* 0x000000ffff1f7224 */ /* 0x020fe200008e062b */
        /* <DEDUP_REMOVED lines=19> */
[--C-:B------:R-:W-:Y:S01]  /*7bc0*/  IMAD.X R21, RZ, RZ, R43.reuse, P1 ;  /* 0x000000ffff157224 */ /* 0x100fe200008e062b */
[----:B------:R-:W-:Y:S01]  /*7bd0*/  LOP3.LUT R26, R3, 0x70, R0, 0x78, !PT ;  /* 0x00000070031a7812 */ /* 0x000fe200078e7800 */
[----:B------:R1:W-:Y:S01]  /*7be0*/  ST.E desc[UR44][R28.64], RZ ;  /* 0x000000ff1c007985 */ /* 0x0003e2000c10192c */
[----:B------:R-:W-:Y:S01]  /*7bf0*/  IADD3 R3, P1, PT, R42, 0x1fe00, RZ ;  /* 0x0001fe002a037810 */ /* 0x000fe20007f3e0ff */
[----:B------:R-:W-:Y:S01]  /*7c00*/  IMAD.X R19, RZ, RZ, R43, P0 ;  /* 0x000000ffff137224 */ /* 0x000fe200000e062b */
[----:B------:R-:W-:Y:S01]  /*7c10*/  SHF.R.U64 R4, R9, 0x3, R25 ;  /* 0x0000000309047819 */ /* 0x000fe20000001219 */
[----:B------:R1:W-:Y:S01]  /*7c20*/  ST.E desc[UR44][R26.64], RZ ;  /* 0x000000ff1a007985 */ /* 0x0003e2000c10192c */
[----:B------:R-:W-:Y:S01]  /*7c30*/  SHF.R.U64 R0, R7, 0x3, R21 ;  /* 0x0000000307007819 */ /* 0x000fe20000001215 */
[----:B------:R-:W-:Y:S01]  /*7c40*/  IMAD.X R17, RZ, RZ, R43, P1 ;  /* 0x000000ffff117224 */ /* 0x000fe200008e062b */
[----:B------:R-:W-:-:S02]  /*7c50*/  LOP3.LUT R24, R9, 0x70, R4, 0x78, !PT ;  /* 0x0000007009187812 */ /* 0x000fc400078e7804 */
[C---:B------:R-:W-:Y:S02]  /*7c60*/  IADD3 R14, P0, PT, R42.reuse, 0x20400, RZ ;  /* 0x000204002a0e7810 */ /* 0x040fe40007f1e0ff */
[----:B------:R-:W-:Y:S01]  /*7c70*/  SHF.R.U64 R4, R5, 0x3, R19 ;  /* 0x0000000305047819 */ /* 0x000fe20000001213 */
[----:B------:R1:W-:Y:S01]  /*7c80*/  ST.E desc[UR44][R24.64], RZ ;  /* 0x000000ff18007985 */ /* 0x0003e2000c10192c */
        /* <DEDUP_REMOVED lines=10> */
[C---:B------:R-:W-:Y:S01]  /*7d30*/  IADD3 R3, P1, PT, R42.reuse, 0x20e00, RZ ;  /* 0x00020e002a037810 */ /* 0x040fe20007f3e0ff */
[----:B------:R-:W-:Y:S01]  /*7d40*/  IMAD.X R11, RZ, RZ, R43, P0 ;  /* 0x000000ffff0b7224 */ /* 0x000fe200000e062b */
[----:B------:R-:W-:Y:S01]  /*7d50*/  SHF.R.U64 R0, R7, 0x3, R13 ;  /* 0x0000000307007819 */ /* 0x000fe2000000120d */
[----:B------:R1:W-:Y:S01]  /*7d60*/  ST.E desc[UR44][R16.64], RZ ;  /* 0x000000ff10007985 */ /* 0x0003e2000c10192c */
[----:B------:R-:W-:Y:S01]  /*7d70*/  IADD3 R6, P0, PT, R42, 0x21400, RZ ;  /* 0x000214002a067810 */ /* 0x000fe20007f1e0ff */
[----:B------:R-:W-:Y:S01]  /*7d80*/  IMAD.X R9, RZ, RZ, R43, P1 ;  /* 0x000000ffff097224 */ /* 0x000fe200008e062b */
[----:B------:R-:W-:-:S02]  /*7d90*/  SHF.R.U64 R4, R5, 0x3, R11 ;  /* 0x0000000305047819 */ /* 0x000fc4000000120b */
[----:B------:R-:W-:Y:S01]  /*7da0*/  LOP3.LUT R12, R7, 0x70, R0, 0x78, !PT ;  /* 0x00000070070c7812 */ /* 0x000fe200078e7800 */
[----:B------:R-:W-:Y:S01]  /*7db0*/  IMAD.X R71, RZ, RZ, R43, P0 ;  /* 0x000000ffff477224 */ /* 0x000fe200000e062b */
[----:B------:R-:W-:Y:S02]  /*7dc0*/  LOP3.LUT R10, R5, 0x70, R4, 0x78, !PT ;  /* 0x00000070050a7812 */ /* 0x000fe400078e7804 */
[C---:B------:R-:W-:Y:S02]  /*7dd0*/  SHF.R.U64 R0, R3.reuse, 0x3, R9 ;  /* 0x0000000303007819 */ /* 0x040fe40000001209 */
[C---:B------:R-:W-:Y:S02]  /*7de0*/  IADD3 R4, P1, PT, R42.reuse, 0x21600, RZ ;  /* 0x000216002a047810 */ /* 0x040fe40007f3e0ff */
[----:B------:R-:W-:Y:S02]  /*7df0*/  LOP3.LUT R8, R3, 0x70, R0, 0x78, !PT ;  /* 0x0000007003087812 */ /* 0x000fe400078e7800 */
[----:B------:R-:W-:Y:S01]  /*7e00*/  IADD3 R3, P0, PT, R42, 0x21c00, RZ ;  /* 0x00021c002a037810 */ /* 0x000fe20007f1e0ff */
[----:B------:R-:W-:Y:S01]  /*7e10*/  IMAD.X R69, RZ, RZ, R43, P1 ;  /* 0x000000ffff457224 */ /* 0x000fe200008e062b */
[----:B------:R-:W-:-:S02]  /*7e20*/  SHF.R.U64 R47, R14, 0x3, R15 ;  /* 0x000000030e2f7819 */ /* 0x000fc4000000120f */
[----:B------:R-:W-:Y:S01]  /*7e30*/  IADD3 R0, P1, PT, R42, 0x21e00, RZ ;  /* 0x00021e002a007810 */ /* 0x000fe20007f3e0ff */
[----:B------:R-:W-:Y:S01]  /*7e40*/  IMAD.X R67, RZ, RZ, R43, P0 ;  /* 0x000000ffff437224 */ /* 0x000fe200000e062b */
[----:B------:R-:W-:Y:S02]  /*7e50*/  SHF.R.U64 R5, R4, 0x3, R69 ;  /* 0x0000000304057819 */ /* 0x000fe40000001245 */
[----:B------:R-:W-:Y:S01]  /*7e60*/  LOP3.LUT R14, R14, 0x70, R47, 0x78, !PT ;  /* 0x000000700e0e7812 */ /* 0x000fe200078e782f */
[----:B------:R-:W-:Y:S01]  /*7e70*/  IMAD.X R47, RZ, RZ, R43, P1 ;  /* 0x000000ffff2f7224 */ /* 0x000fe200008e062b */
[----:B------:R-:W-:Y:S02]  /*7e80*/  LOP3.LUT R68, R4, 0x70, R5, 0x78, !PT ;  /* 0x0000007004447812 */ /* 0x000fe400078e7805 */
[----:B------:R-:W-:Y:S01]  /*7e90*/  SHF.R.U64 R4, R3, 0x3, R67 ;  /* 0x0000000303047819 */ /* 0x000fe20000001243 */
[----:B------:R1:W-:Y:S01]  /*7ea0*/  ST.E desc[UR44][R14.64], RZ ;  /* 0x000000ff0e007985 */ /* 0x0003e2000c10192c */
[----:B------:R-:W-:-:S02]  /*7eb0*/  SHF.R.U64 R7, R6, 0x3, R71 ;  /* 0x0000000306077819 */ /* 0x000fc40000001247 */
[----:B------:R-:W-:Y:S01]  /*7ec0*/  LOP3.LUT R66, R3, 0x70, R4, 0x78, !PT ;  /* 0x0000007003427812 */ /* 0x000fe200078e7804 */
[----:B------:R1:W-:Y:S01]  /*7ed0*/  ST.E desc[UR44][R12.64], RZ ;  /* 0x000000ff0c007985 */ /* 0x0003e2000c10192c */
[----:B------:R-:W-:Y:S02]  /*7ee0*/  LOP3.LUT R70, R6, 0x70, R7, 0x78, !PT ;  /* 0x0000007006467812 */ /* 0x000fe400078e7807 */
[----:B------:R-:W-:Y:S01]  /*7ef0*/  IADD3 R4, P1, PT, R42, 0x22600, RZ ;  /* 0x000226002a047810 */ /* 0x000fe20007f3e0ff */
[----:B------:R1:W-:Y:S01]  /*7f00*/  ST.E desc[UR44][R10.64], RZ ;  /* 0x000000ff0a007985 */ /* 0x0003e2000c10192c */
[----:B------:R-:W-:Y:S02]  /*7f10*/  SHF.R.U64 R5, R0, 0x3, R47 ;  /* 0x0000000300057819 */ /* 0x000fe4000000122f */
[----:B------:R-:W-:Y:S01]  /*7f20*/  IADD3 R6, P0, PT, R42, 0x22400, RZ ;  /* 0x000224002a067810 */ /* 0x000fe20007f1e0ff */
[----:B------:R-:W-:Y:S01]  /*7f30*/  IMAD.X R87, RZ, RZ, R43, P1 ;  /* 0x000000ffff577224 */ /* 0x000fe200008e062b */
[----:B------:R-:W-:Y:S01]  /*7f40*/  LOP3.LUT R46, R0, 0x70, R5, 0x78, !PT ;  /* 0x00000070002e7812 */ /* 0x000fe200078e7805 */
[----:B------:R1:W-:Y:S01]  /*7f50*/  ST.E desc[UR44][R8.64], RZ ;  /* 0x000000ff08007985 */ /* 0x0003e2000c10192c */
[C---:B------:R-:W-:Y:S01]  /*7f60*/  IADD3 R0, P1, PT, R42.reuse, 0x22e00, RZ ;  /* 0x00022e002a007810 */ /* 0x040fe20007f3e0ff */
[----:B------:R-:W-:Y:S01]  /*7f70*/  IMAD.X R89, RZ, RZ, R43, P0 ;  /* 0x000000ffff597224 */ /* 0x000fe200000e062b */
[----:B------:R-:W-:Y:S01]  /*7f80*/  IADD3 R3, P0, PT, R42, 0x22c00, RZ ;  /* 0x00022c002a037810 */ /* 0x000fe20007f1e0ff */
[----:B------:R1:W-:Y:S01]  /*7f90*/  ST.E desc[UR44][R70.64], RZ ;  /* 0x000000ff46007985 */ /* 0x0003e2000c10192c */
[----:B------:R-:W-:Y:S01]  /*7fa0*/  SHF.R.U64 R5, R4, 0x3, R87 ;  /* 0x0000000304057819 */ /* 0x000fe20000001257 */
[----:B------:R-:W-:Y:S01]  /*7fb0*/  IMAD.X R81, RZ, RZ, R43, P1 ;  /* 0x000000ffff517224 */ /* 0x000fe200008e062b */
[----:B------:R-:W-:Y:S01]  /*7fc0*/  SHF.R.U64 R7, R6, 0x3, R89 ;  /* 0x0000000306077819 */ /* 0x000fe20000001259 */
[----:B------:R-:W-:Y:S01]  /*7fd0*/  IMAD.X R83, RZ, RZ, R43, P0 ;  /* 0x000000ffff537224 */ /* 0x000fe200000e062b */
[----:B------:R-:W-:Y:S01]  /*7fe0*/  LOP3.LUT R86, R4, 0x70, R5, 0x78, !PT ;  /* 0x0000007004567812 */ /* 0x000fe200078e7805 */
[----:B------:R1:W-:Y:S01]  /*7ff0*/  ST.E desc[UR44][R68.64], RZ ;  /* 0x000000ff44007985 */ /* 0x0003e2000c10192c */
[----:B------:R-:W-:-:S02]  /*8000*/  SHF.R.U64 R5, R0, 0x3, R81 ;  /* 0x0000000300057819 */ /* 0x000fc40000001251 */
[C---:B------:R-:W-:Y:S01]  /*8010*/  SHF.R.U64 R4, R3.reuse, 0x3, R83 ;  /* 0x0000000303047819 */ /* 0x040fe20000001253 */
[----:B------:R1:W-:Y:S01]  /*8020*/  ST.E desc[UR44][R66.64], RZ ;  /* 0x000000ff42007985 */ /* 0x0003e2000c10192c */
[----:B------:R-:W-:Y:S02]  /*8030*/  LOP3.LUT R80, R0, 0x70, R5, 0x78, !PT ;  /* 0x0000007000507812 */ /* 0x000fe400078e7805 */
[----:B------:R-:W-:Y:S01]  /*8040*/  LOP3.LUT R82, R3, 0x70, R4, 0x78, !PT ;  /* 0x0000007003527812 */ /* 0x000fe200078e7804 */
[----:B------:R1:W-:Y:S01]  /*8050*/  ST.E desc[UR44][R46.64], RZ ;  /* 0x000000ff2e007985 */ /* 0x0003e2000c10192c */
[C---:B------:R-:W-:Y:S02]  /*8060*/  IADD3 R5, P0, PT, R42.reuse, 0x23400, RZ ;  /* 0x000234002a057810 */ /* 0x040fe40007f1e0ff */
[----:B------:R-:W-:Y:S02]  /*8070*/  IADD3 R4, P1, PT, R42, 0x23600, RZ ;  /* 0x000236002a047810 */ /* 0x000fe40007f3e0ff */
[----:B------:R-:W-:Y:S01]  /*8080*/  LOP3.LUT R88, R6, 0x70, R7, 0x78, !PT ;  /* 0x0000007006587812 */ /* 0x000fe200078e7807 */
[--C-:B------:R-:W-:Y:S01]  /*8090*/  IMAD.X R85, RZ, RZ, R43.reuse, P0 ;  /* 0x000000ffff557224 */ /* 0x100fe200000e062b */
[C---:B------:R-:W-:Y:S01]  /*80a0*/  IADD3 R6, P0, PT, R42.reuse, 0x23c00, RZ ;  /* 0x00023c002a067810 */ /* 0x040fe20007f1e0ff */
[----:B------:R-:W-:Y:S01]  /*80b0*/  IMAD.X R79, RZ, RZ, R43, P1 ;  /* 0x000000ffff4f7224 */ /* 0x000fe200008e062b */
[----:B------:R-:W-:Y:S01]  /*80c0*/  IADD3 R7, P1, PT, R42, 0x23e00, RZ ;  /* 0x00023e002a077810 */ /* 0x000fe20007f3e0ff */
[----:B------:R1:W-:Y:S01]  /*80d0*/  ST.E desc[UR44][R88.64], RZ ;  /* 0x000000ff58007985 */ /* 0x0003e2000c10192c */
[C---:B------:R-:W-:Y:S01]  /*80e0*/  SHF.R.U64 R0, R5.reuse, 0x3, R85 ;  /* 0x0000000305007819 */ /* 0x040fe20000001255 */
[----:B------:R-:W-:Y:S01]  /*80f0*/  IMAD.X R75, RZ, RZ, R43, P0 ;  /* 0x000000ffff4b7224 */ /* 0x000fe200000e062b */
[C---:B------:R-:W-:Y:S01]  /*8100*/  SHF.R.U64 R3, R4.reuse, 0x3, R79 ;  /* 0x0000000304037819 */ /* 0x040fe2000000124f */
[----:B------:R-:W-:Y:S01]  /*8110*/  IMAD.X R73, RZ, RZ, R43, P1 ;  /* 0x000000ffff497224 */ /* 0x000fe200008e062b */
[----:B------:R-:W-:Y:S01]  /*8120*/  LOP3.LUT R84, R5, 0x70, R0, 0x78, !PT ;  /* 0x0000007005547812 */ /* 0x000fe200078e7800 */
[----:B------:R1:W-:Y:S01]  /*8130*/  ST.E desc[UR44][R86.64], RZ ;  /* 0x000000ff56007985 */ /* 0x0003e2000c10192c */
[----:B------:R-:W-:-:S02]  /*8140*/  LOP3.LUT R78, R4, 0x70, R3, 0x78, !PT ;  /* 0x00000070044e7812 */ /* 0x000fc400078e7803 */
[C---:B------:R-:W-:Y:S01]  /*8150*/  SHF.R.U64 R3, R6.reuse, 0x3, R75 ;  /* 0x0000000306037819 */ /* 0x040fe2000000124b */
[----:B------:R1:W-:Y:S01]  /*8160*/  ST.E desc[UR44][R82.64], RZ ;  /* 0x000000ff52007985 */ /* 0x0003e2000c10192c */
[C---:B------:R-:W-:Y:S02]  /*8170*/  SHF.R.U64 R0, R7.reuse, 0x3, R73 ;  /* 0x0000000307007819 */ /* 0x040fe40000001249 */
[----:B------:R-:W-:Y:S01]  /*8180*/  LOP3.LUT R74, R6, 0x70, R3, 0x78, !PT ;  /* 0x00000070064a7812 */ /* 0x000fe200078e7803 */
[----:B------:R1:W-:Y:S01]  /*8190*/  ST.E desc[UR44][R80.64], RZ ;  /* 0x000000ff50007985 */ /* 0x0003e2000c10192c */
[----:B------:R-:W-:-:S03]  /*81a0*/  LOP3.LUT R72, R7, 0x70, R0, 0x78, !PT ;  /* 0x0000007007487812 */ /* 0x000fc600078e7800 */
[----:B------:R1:W-:Y:S04]  /*81b0*/  ST.E desc[UR44][R84.64], RZ ;  /* 0x000000ff54007985 */ /* 0x0003e8000c10192c */
[----:B------:R1:W-:Y:S04]  /*81c0*/  ST.E desc[UR44][R78.64], RZ ;  /* 0x000000ff4e007985 */ /* 0x0003e8000c10192c */
[----:B------:R1:W-:Y:S04]  /*81d0*/  ST.E desc[UR44][R74.64], RZ ;  /* 0x000000ff4a007985 */ /* 0x0003e8000c10192c */
[----:B------:R1:W-:Y:S01]  /*81e0*/  ST.E desc[UR44][R72.64], RZ ;  /* 0x000000ff48007985 */ /* 0x0003e2000c10192c */
[----:B------:R-:W-:Y:S05]  /*81f0*/  @!P5 BRA `(.L_x_158) ;  /* 0x0000000000ccd947 */ /* 0x000fea0003800000 */
[----:B------:R-:W2:Y:S01]  /*8200*/  LDC R3, c[0x0][0x904] ;  /* 0x00024100ff037b82 */ /* 0x000ea20000000800 */
[----:B------:R-:W3:Y:S01]  /*8210*/  LDCU.64 UR4, c[0x0][0x908] ;  /* 0x00012100ff0477ac */ /* 0x000ee20008000a00 */
[----:B------:R-:W4:Y:S01]  /*8220*/  S2R R0, SR_TID.X ;  /* 0x0000000000007919 */ /* 0x000f220000002100 */
[----:B------:R-:W-:Y:S01]  /*8230*/  BSSY.RECONVERGENT B0, `(.L_x_158) ;  /* 0x000002f000007945 */ /* 0x000fe20003800200 */
[----:B---3--:R-:W-:Y:S01]  /*8240*/  IMAD.HI.U32 R4, R57, UR4, RZ ;  /* 0x0000000439047c27 */ /* 0x008fe2000f8e00ff */
[----:B------:R-:W3:Y:S01]  /*8250*/  LDCU UR4, c[0x0][0x380] ;  /* 0x00007000ff0477ac */ /* 0x000ee20008000800 */
[----:B--2---:R-:W-:-:S03]  /*8260*/  ISETP.NE.AND P0, PT, R3, 0x1, PT ;  /* 0x000000010300780c */ /* 0x004fc60003f05270 */
[----:B------:R-:W-:-:S04]  /*8270*/  SHF.R.U32.HI R4, RZ, UR5, R4 ;  /* 0x00000005ff047c19 */ /* 0x000fc80008011604 */
[----:B------:R-:W-:Y:S02]  /*8280*/  SEL R4, R57, R4, !P0 ;  /* 0x0000000439047207 */ /* 0x000fe40004000000 */
[----:B----4-:R-:W-:-:S03]  /*8290*/  LOP3.LUT R0, R0, 0x7f, RZ, 0xc0, !PT ;  /* 0x0000007f00007812 */ /* 0x010fc600078ec0ff */
[----:B------:R-:W-:-:S04]  /*82a0*/  IMAD.MOV R4, RZ, RZ, -R4 ;  /* 0x000000ffff047224 */ /* 0x000fc800078e0a04 */
[----:B------:R-:W-:-:S04]  /*82b0*/  IMAD R3, R3, R4, R57 ;  /* 0x0000000403037224 */ /* 0x000fc800078e0239 */
[----:B------:R-:W-:-:S05]  /*82c0*/  IMAD R3, R3, 0x100, R0 ;  /* 0x0000010003037824 */ /* 0x000fca00078e0200 */
[----:B---3--:R-:W-:-:S13]  /*82d0*/  ISETP.GE.AND P0, PT, R3, UR4, PT ;  /* 0x0000000403007c0c */ /* 0x008fda000bf06270 */
[----:B------:R-:W-:Y:S05]  /*82e0*/  @P0 BRA `(.L_x_159) ;  /* 0x00000000008c0947 */ /* 0x000fea0003800000 */
[----:B------:R-:W2:Y:S01]  /*82f0*/  LDC R5, c[0x0][0x38c] ;  /* 0x0000e300ff057b82 */ /* 0x000ea20000000800 */
[----:B------:R-:W3:Y:S01]  /*8300*/  LDCU UR6, c[0x0][0x890] ;  /* 0x00011200ff0677ac */ /* 0x000ee20008000800 */
[----:B------:R-:W4:Y:S01]  /*8310*/  LDCU.64 UR4, c[0x0][0x888] ;  /* 0x00011100ff0477ac */ /* 0x000f220008000a00 */
[----:B---3--:R-:W-:Y:S01]  /*8320*/  IMAD R3, R22, UR6, R3 ;  /* 0x0000000616037c24 */ /* 0x008fe2000f8e0203 */
[----:B--2---:R-:W-:-:S04]  /*8330*/  IABS R6, R5 ;  /* 0x0000000500067213 */ /* 0x004fc80000000000 */
[----:B------:R-:W1:Y:S08]  /*8340*/  I2F.RP R7, R6 ;  /* 0x0000000600077306 */ /* 0x000e700000209400 */
[----:B-1----:R-:W1:Y:S02]  /*8350*/  MUFU.RCP R8, R7 ;  /* 0x0000000700087308 */ /* 0x002e640000001000 */
[----:B-1----:R-:W-:-:S06]  /*8360*/  IADD3 R8, PT, PT, R8, 0xffffffe, RZ ;  /* 0x0ffffffe08087810 */ /* 0x002fcc0007ffe0ff */
[----:B------:R1:W2:Y:S02]  /*8370*/  F2I.FTZ.U32.TRUNC.NTZ R9, R8 ;  /* 0x0000000800097305 */ /* 0x0002a4000021f000 */
[----:B-1----:R-:W-:Y:S02]  /*8380*/  HFMA2 R8, -RZ, RZ, 0, 0 ;  /* 0x00000000ff087431 */ /* 0x002fe400000001ff */
[----:B--2---:R-:W-:-:S04]  /*8390*/  IMAD.MOV R0, RZ, RZ, -R9 ;  /* 0x000000ffff007224 */ /* 0x004fc800078e0a09 */
[----:B------:R-:W-:Y:S01]  /*83a0*/  IMAD R4, R0, R6, RZ ;  /* 0x0000000600047224 */ /* 0x000fe200078e02ff */
[----:B------:R-:W-:-:S03]  /*83b0*/  IABS R0, R2 ;  /* 0x0000000200007213 */ /* 0x000fc60000000000 */
[----:B------:R-:W-:-:S06]  /*83c0*/  IMAD.HI.U32 R9, R9, R4, R8 ;  /* 0x0000000409097227 */ /* 0x000fcc00078e0008 */
[----:B------:R-:W-:-:S04]  /*83d0*/  IMAD.HI.U32 R4, R9, R0, RZ ;  /* 0x0000000009047227 */ /* 0x000fc800078e00ff */
[----:B------:R-:W-:-:S04]  /*83e0*/  IMAD.MOV R7, RZ, RZ, -R4 ;  /* 0x000000ffff077224 */ /* 0x000fc800078e0a04 */
[----:B------:R-:W-:Y:S01]  /*83f0*/  IMAD R7, R6, R7, R0 ;  /* 0x0000000706077224 */ /* 0x000fe200078e0200 */
[----:B------:R-:W-:-:S04]  /*8400*/  LOP3.LUT R0, R2, R5, RZ, 0x3c, !PT ;  /* 0x0000000502007212 */ /* 0x000fc800078e3cff */
[----:B------:R-:W-:Y:S02]  /*8410*/  ISETP.GT.U32.AND P1, PT, R6, R7, PT ;  /* 0x000000070600720c */ /* 0x000fe40003f24070 */
[----:B------:R-:W-:-:S11]  /*8420*/  ISETP.GE.AND P0, PT, R0, RZ, PT ;  /* 0x000000ff0000720c */ /* 0x000fd60003f06270 */
[-C--:B------:R-:W-:Y:S01]  /*8430*/  @!P1 IADD3 R7, PT, PT, R7, -R6.reuse, RZ ;  /* 0x8000000607079210 */ /* 0x080fe20007ffe0ff */
[----:B------:R-:W-:Y:S01]  /*8440*/  @!P1 VIADD R4, R4, 0x1 ;  /* 0x0000000104049836 */ /* 0x000fe20000000000 */
[----:B------:R-:W-:Y:S02]  /*8450*/  ISETP.NE.AND P1, PT, R5, RZ, PT ;  /* 0x000000ff0500720c */ /* 0x000fe40003f25270 */
[----:B------:R-:W-:Y:S02]  /*8460*/  ISETP.GE.U32.AND P2, PT, R7, R6, PT ;  /* 0x000000060700720c */ /* 0x000fe40003f46070 */
[----:B------:R-:W1:Y:S11]  /*8470*/  LDC.64 R6, c[0x0][0x880] ;  /* 0x00022000ff067b82 */ /* 0x000e760000000a00 */
[----:B------:R-:W-:-:S05]  /*8480*/  @P2 IADD3 R4, PT, PT, R4, 0x1, RZ ;  /* 0x0000000104042810 */ /* 0x000fca0007ffe0ff */
[----:B------:R-:W-:Y:S01]  /*8490*/  @!P0 IMAD.MOV R4, RZ, RZ, -R4 ;  /* 0x000000ffff048224 */ /* 0x000fe200078e0a04 */
[----:B------:R-:W-:-:S04]  /*84a0*/  @!P1 LOP3.LUT R4, RZ, R5, RZ, 0x33, !PT ;  /* 0x00000005ff049212 */ /* 0x000fc800078e33ff */
[C---:B------:R-:W-:Y:S01]  /*84b0*/  IADD3 R0, PT, PT, -R4.reuse, RZ, RZ ;  /* 0x000000ff04007210 */ /* 0x040fe20007ffe1ff */
[----:B----4-:R-:W-:-:S04]  /*84c0*/  IMAD R3, R4, UR5, R3 ;  /* 0x0000000504037c24 */ /* 0x010fc8000f8e0203 */
[----:B------:R-:W-:-:S04]  /*84d0*/  IMAD R0, R5, R0, R2 ;  /* 0x0000000005007224 */ /* 0x000fc800078e0202 */
[----:B------:R-:W-:Y:S01]  /*84e0*/  IMAD R3, R0, UR4, R3 ;  /* 0x0000000400037c24 */ /* 0x000fe2000f8e0203 */
[----:B------:R-:W-:-:S03]  /*84f0*/  MOV R0, 0xff800000 ;  /* 0xff80000000007802 */ /* 0x000fc60000000f00 */
[----:B-1----:R-:W-:-:S05]  /*8500*/  IMAD.WIDE R6, R3, 0x4, R6 ;  /* 0x0000000403067825 */ /* 0x002fca00078e0206 */
[----:B------:R2:W-:Y:S02]  /*8510*/  STG.E desc[UR44][R6.64], R0 ;  /* 0x0000000006007986 */ /* 0x0005e4000c10192c */
.L_x_159:
[----:B------:R-:W-:Y:S05]  /*8520*/  BSYNC.RECONVERGENT B0 ;  /* 0x0000000000007941 */ /* 0x000fea0003800200 */
.L_x_158:
[----:B------:R-:W-:-:S09]  /*8530*/  UISETP.NE.AND UP0, UPT, UR41, URZ, UPT ;  /* 0x000000ff2900728c */ /* 0x000fd2000bf05270 */
[----:B------:R-:W-:Y:S05]  /*8540*/  BRA.U UP0, `(.L_x_160) ;  /* 0x0000000100047547 */ /* 0x000fea000b800000 */
[----:B------:R-:W-:Y:S05]  /*8550*/  BPT.TRAP 0x1 ;  /* 0x000000040000795c */ /* 0x000fea0000300000 */
.L_x_160:
[C---:B------:R-:W-:Y:S01]  /*8560*/  IADD3 R3, P0, PT, R42.reuse, 0x24000, RZ ;  /* 0x000240002a037810 */ /* 0x040fe20007f1e0ff */
[----:B------:R-:W3:Y:S01]  /*8570*/  S2UR UR4, SR_CgaCtaId ;  /* 0x00000000000479c3 */ /* 0x000ee20000008800 */
[C---:B-1----:R-:W-:Y:S01]  /*8580*/  IADD3 R9, P1, PT, R42.reuse, 0x24200, RZ ;  /* 0x000242002a097810 */ /* 0x042fe20007f3e0ff */
[----:B------:R-:W-:Y:S01]  /*8590*/  UMOV UR5, 0x400 ;  /* 0x0000040000057882 */ /* 0x000fe20000000000 */
[----:B------:R-:W-:Y:S01]  /*85a0*/  STL.64 [R1+0x58], R56 ;  /* 0x0000583801007387 */ /* 0x000fe20000100a00 */
[--C-:B------:R-:W-:Y:S01]  /*85b0*/  IMAD.X R47, RZ, RZ, R43.reuse, P0 ;  /* 0x000000ffff2f7224 */ /* 0x100fe200000e062b */
[C---:B--2---:R-:W-:Y:S01]  /*85c0*/  IADD3 R7, P0, PT, R42.reuse, 0x24800, RZ ;  /* 0x000248002a077810 */ /* 0x044fe20007f1e0ff */
[----:B------:R-:W-:Y:S01]  /*85d0*/  IMAD.X R45, RZ, RZ, R43, P1 ;  /* 0x000000ffff2d7224 */ /* 0x000fe200008e062b */
[C---:B------:R-:W-:Y:S01]  /*85e0*/  IADD3 R5, P1, PT, R42.reuse, 0x24a00, RZ ;  /* 0x00024a002a057810 */ /* 0x040fe20007f3e0ff */
[----:B------:R-:W-:Y:S01]  /*85f0*/  STL.64 [R1+0x50], R22 ;  /* 0x0000501601007387 */ /* 0x000fe20000100a00 */
[C---:B------:R-:W-:Y:S01]  /*8600*/  SHF.R.U64 R0, R3.reuse, 0x3, R47 ;  /* 0x0000000303007819 */ /* 0x040fe2000000122f */
[--C-:B------:R-:W-:Y:S01]  /*8610*/  IMAD.X R41, RZ, RZ, R43.reuse, P0 ;  /* 0x000000ffff297224 */ /* 0x100fe200000e062b */
[----:B------:R-:W-:Y:S01]  /*8620*/  UISETP.NE.AND UP0, UPT, UR41, URZ, UPT ;  /* 0x000000ff2900728c */ /* 0x000fe2000bf05270 */
[----:B------:R-:W-:Y:S01]  /*8630*/  IMAD.X R39, RZ, RZ, R43, P1 ;  /* 0x000000ffff277224 */ /* 0x000fe200008e062b */
[----:B------:R-:W-:Y:S01]  /*8640*/  LOP3.LUT R46, R3, 0x70, R0, 0x78, !PT ;  /* 0x00000070032e7812 */ /* 0x000fe200078e7800 */
[----:B------:R-:W-:Y:S01]  /*8650*/  STL [R1+0x60], R58 ;  /* 0x0000603a01007387 */ /* 0x000fe20000100800 */
[----:B------:R-:W-:-:S02]  /*8660*/  IADD3 R3, P2, PT, R42, 0x25000, RZ ;  /* 0x000250002a037810 */ /* 0x000fc40007f5e0ff */
[----:B------:R-:W-:Y:S02]  /*8670*/  SHF.R.U64 R0, R9, 0x3, R45 ;  /* 0x0000000309007819 */ /* 0x000fe4000000122d */
[----:B------:R-:W-:Y:S01]  /*8680*/  SHF.R.U64 R4, R5, 0x3, R39 ;  /* 0x0000000305047819 */ /* 0x000fe20000001227 */
[----:B------:R-:W-:Y:S01]  /*8690*/  IMAD.X R37, RZ, RZ, R43, P2 ;  /* 0x000000ffff257224 */ /* 0x000fe200010e062b */
[----:B------:R-:W-:Y:S02]  /*86a0*/  LOP3.LUT R44, R9, 0x70, R0, 0x78, !PT ;  /* 0x00000070092c7812 */ /* 0x000fe400078e7800 */
[----:B------:R-:W-:Y:S01]  /*86b0*/  IADD3 R9, P1, PT, R42, 0x25200, RZ ;  /* 0x000252002a097810 */ /* 0x000fe20007f3e0ff */
[----:B---3--:R-:W-:Y:S01]  /*86c0*/  ULEA UR4, UR4, UR5, 0x18 ;  /* 0x0000000504047291 */ /* 0x008fe2000f8ec0ff */
[----:B------:R-:W-:Y:S02]  /*86d0*/  SHF.R.U64 R0, R3, 0x3, R37 ;  /* 0x0000000303007819 */ /* 0x000fe40000001225 */
[----:B------:R-:W-:Y:S01]  /*86e0*/  SHF.R.U64 R6, R7, 0x3, R41 ;  /* 0x0000000307067819 */ /* 0x000fe20000001229 */
[----:B------:R-:W-:Y:S01]  /*86f0*/  IMAD.X R35, RZ, RZ, R43, P1 ;  /* 0x000000ffff237224 */ /* 0x000fe200008e062b */
[----:B------:R-:W-:-:S02]  /*8700*/  LOP3.LUT R36, R3, 0x70, R0, 0x78, !PT ;  /* 0x0000007003247812 */ /* 0x000fc400078e7800 */
[----:B------:R-:W-:Y:S02]  /*8710*/  LOP3.LUT R38, R5, 0x70, R4, 0x78, !PT ;  /* 0x0000007005267812 */ /* 0x000fe400078e7804 */
[C---:B------:R-:W-:Y:S01]  /*8720*/  IADD3 R3, P2, PT, R42.reuse, 0x26000, RZ ;  /* 0x000260002a037810 */ /* 0x040fe20007f5e0ff */
[----:B------:R-:W-:Y:S01]  /*8730*/  SYNCS.ARRIVE.TRANS64.A1T0 RZ, [UR4+0x2c0b0], RZ ;  /* 0x02c0b0ffffff79a7 */ /* 0x000fe20008100004 */
[----:B------:R-:W-:Y:S01]  /*8740*/  LOP3.LUT R40, R7, 0x70, R6, 0x78, !PT ;  /* 0x0000007007287812 */ /* 0x000fe200078e7806 */
[----:B------:R-:W-:Y:S01]  /*8750*/  ST.E desc[UR44][R46.64], RZ ;  /* 0x000000ff2e007985 */ /* 0x000fe2000c10192c */
[C---:B------:R-:W-:Y:S01]  /*8760*/  IADD3 R5, P1, PT, R42.reuse, 0x25a00, RZ ;  /* 0x00025a002a057810 */ /* 0x040fe20007f3e0ff */
[----:B------:R-:W-:Y:S01]  /*8770*/  IMAD.X R29, RZ, RZ, R43, P2 ;  /* 0x000000ffff1d7224 */ /* 0x000fe200010e062b */
[----:B------:R-:W-:Y:S01]  /*8780*/  IADD3 R7, P0, PT, R42, 0x25800, RZ ;  /* 0x000258002a077810 */ /* 0x000fe20007f1e0ff */
[----:B------:R-:W-:Y:S01]  /*8790*/  ST.E desc[UR44][R44.64], RZ ;  /* 0x000000ff2c007985 */ /* 0x000fe2000c10192c */
[----:B------:R-:W-:Y:S01]  /*87a0*/  SHF.R.U64 R0, R9, 0x3, R35 ;  /* 0x0000000309007819 */ /* 0x000fe20000001223 */
[----:B------:R-:W-:-:S02]  /*87b0*/  IMAD.X R31, RZ, RZ, R43, P1 ;  /* 0x000000ffff1f7224 */ /* 0x000fc400008e062b */
[----:B------:R-:W-:Y:S01]  /*87c0*/  IMAD.X R33, RZ, RZ, R43, P0 ;  /* 0x000000ffff217224 */ /* 0x000fe200000e062b */
[----:B------:R-:W-:Y:S01]  /*87d0*/  LOP3.LUT R34, R9, 0x70, R0, 0x78, !PT ;  /* 0x0000007009227812 */ /* 0x000fe200078e7800 */
[----:B------:R-:W-:Y:S01]  /*87e0*/  ST.E desc[UR44][R40.64], RZ ;  /* 0x000000ff28007985 */ /* 0x000fe2000c10192c */
[----:B------:R-:W-:Y:S02]  /*87f0*/  SHF.R.U64 R0, R3, 0x3, R29 ;  /* 0x0000000303007819 */ /* 0x000fe4000000121d */
[----:B------:R-:W-:Y:S01]  /*8800*/  IADD3 R9, P1, PT, R42, 0x26200, RZ ;  /* 0x000262002a097810 */ /* 0x000fe20007f3e0ff */
[----:B------:R-:W-:Y:S01]  /*8810*/  ST.E desc[UR44][R38.64], RZ ;  /* 0x000000ff26007985 */ /* 0x000fe2000c10192c */
[----:B------:R-:W-:Y:S02]  /*8820*/  SHF.R.U64 R4, R5, 0x3, R31 ;  /* 0x0000000305047819 */ /* 0x000fe4000000121f */
[----:B------:R-:W-:Y:S01]  /*8830*/  SHF.R.U64 R6, R7, 0x3, R33 ;  /* 0x0000000307067819 */ /* 0x000fe20000001221 */
[----:B------:R-:W-:Y:S01]  /*8840*/  IMAD.X R27, RZ, RZ, R43, P1 ;  /* 0x000000ffff1b7224 */ /* 0x000fe200008e062b */
[----:B------:R-:W-:Y:S01]  /*8850*/  LOP3.LUT R28, R3, 0x70, R0, 0x78, !PT ;  /* 0x00000070031c7812 */ /* 0x000fe200078e7800 */
[----:B------:R1:W-:Y:S01]  /*8860*/  ST.E desc[UR44][R36.64], RZ ;  /* 0x000000ff24007985 */ /* 0x0003e2000c10192c */
[----:B------:R-:W-:-:S02]  /*8870*/  LOP3.LUT R30, R5, 0x70, R4, 0x78, !PT ;  /* 0x00000070051e7812 */ /* 0x000fc400078e7804 */
[C---:B------:R-:W-:Y:S01]  /*8880*/  IADD3 R3, P2, PT, R42.reuse, 0x27000, RZ ;  /* 0x000270002a037810 */ /* 0x040fe20007f5e0ff */
[----:B------:R-:W-:Y:S01]  /*8890*/  ST.E desc[UR44][R34.64], RZ ;  /* 0x000000ff22007985 */ /* 0x000fe2000c10192c */
[----:B------:R-:W-:Y:S02]  /*88a0*/  LOP3.LUT R32, R7, 0x70, R6, 0x78, !PT ;  /* 0x0000007007207812 */ /* 0x000fe400078e7806 */
[C---:B------:R-:W-:Y:S01]  /*88b0*/  IADD3 R5, P1, PT, R42.reuse, 0x26a00, RZ ;  /* 0x00026a002a057810 */ /* 0x040fe20007f3e0ff */
[----:B------:R-:W-:Y:S01]  /*88c0*/  IMAD.X R19, RZ, RZ, R43, P2 ;  /* 0x000000ffff137224 */ /* 0x000fe200010e062b */
[----:B------:R-:W-:Y:S01]  /*88d0*/  IADD3 R7, P0, PT, R42, 0x26800, RZ ;  /* 0x000268002a077810 */ /* 0x000fe20007f1e0ff */
[----:B------:R2:W-:Y:S01]  /*88e0*/  ST.E desc[UR44][R32.64], RZ ;  /* 0x000000ff20007985 */ /* 0x0005e2000c10192c */
[C---:B------:R-:W-:Y:S01]  /*88f0*/  SHF.R.U64 R0, R9.reuse, 0x3, R27 ;  /* 0x0000000309007819 */ /* 0x040fe2000000121b */
[--C-:B------:R-:W-:Y:S02]  /*8900*/  IMAD.X R21, RZ, RZ, R43.reuse, P1 ;  /* 0x000000ffff157224 */ /* 0x100fe400008e062b */
[----:B------:R-:W-:Y:S01]  /*8910*/  IMAD.X R25, RZ, RZ, R43, P0 ;  /* 0x000000ffff197224 */ /* 0x000fe200000e062b */
[----:B------:R-:W-:Y:S01]  /*8920*/  LOP3.LUT R26, R9, 0x70, R0, 0x78, !PT ;  /* 0x00000070091a7812 */ /* 0x000fe200078e7800 */
[----:B------:R-:W-:Y:S01]  /*8930*/  ST.E desc[UR44][R30.64], RZ ;  /* 0x000000ff1e007985 */ /* 0x000fe2000c10192c */
[----:B------:R-:W-:-:S02]  /*8940*/  SHF.R.U64 R0, R3, 0x3, R19 ;  /* 0x0000000303007819 */ /* 0x000fc40000001213 */
[C---:B------:R-:W-:Y:S01]  /*8950*/  IADD3 R9, P1, PT, R42.reuse, 0x27200, RZ ;  /* 0x000272002a097810 */ /* 0x040fe20007f3e0ff */
[----:B------:R-:W-:Y:S01]  /*8960*/  ST.E desc[UR44][R28.64], RZ ;  /* 0x000000ff1c007985 */ /* 0x000fe2000c10192c */
[----:B------:R-:W-:Y:S02]  /*8970*/  SHF.R.U64 R4, R5, 0x3, R21 ;  /* 0x0000000305047819 */ /* 0x000fe40000001215 */
[----:B------:R-:W-:Y:S01]  /*8980*/  SHF.R.U64 R6, R7, 0x3, R25 ;  /* 0x0000000307067819 */ /* 0x000fe20000001219 */
[----:B------:R-:W-:Y:S01]  /*8990*/  IMAD.X R17, RZ, RZ, R43, P1 ;  /* 0x000000ffff117224 */ /* 0x000fe200008e062b */
[----:B------:R-:W-:Y:S01]  /*89a0*/  LOP3.LUT R18, R3, 0x70, R0, 0x78, !PT ;  /* 0x0000007003127812 */ /* 0x000fe200078e7800 */
[----:B------:R-:W-:Y:S01]  /*89b0*/  ST.E desc[UR44][R26.64], RZ ;  /* 0x000000ff1a007985 */ /* 0x000fe2000c10192c */
[----:B------:R-:W-:Y:S02]  /*89c0*/  LOP3.LUT R20, R5, 0x70, R4, 0x78, !PT ;  /* 0x0000007005147812 */ /* 0x000fe400078e7804 */
[----:B------:R-:W-:-:S02]  /*89d0*/  IADD3 R3, P2, PT, R42, 0x28000, RZ ;  /* 0x000280002a037810 */ /* 0x000fc40007f5e0ff */
[----:B------:R-:W-:Y:S02]  /*89e0*/  LOP3.LUT R24, R7, 0x70, R6, 0x78, !PT ;  /* 0x0000007007187812 */ /* 0x000fe400078e7806 */
[C---:B------:R-:W-:Y:S01]  /*89f0*/  IADD3 R5, P1, PT, R42.reuse, 0x27a00, RZ ;  /* 0x00027a002a057810 */ /* 0x040fe20007f3e0ff */
[----:B------:R-:W-:Y:S01]  /*8a00*/  IMAD.X R11, RZ, RZ, R43, P2 ;  /* 0x000000ffff0b7224 */ /* 0x000fe200010e062b */
[C---:B------:R-:W-:Y:S01]  /*8a10*/  IADD3 R7, P0, PT, R42.reuse, 0x27800, RZ ;  /* 0x000278002a077810 */ /* 0x040fe20007f1e0ff */
[----:B------:R-:W-:Y:S01]  /*8a20*/  ST.E desc[UR44][R24.64], RZ ;  /* 0x000000ff18007985 */ /* 0x000fe2000c10192c */
[C---:B------:R-:W-:Y:S01]  /*8a30*/  SHF.R.U64 R0, R9.reuse, 0x3, R17 ;  /* 0x0000000309007819 */ /* 0x040fe20000001211 */
[--C-:B------:R-:W-:Y:S01]  /*8a40*/  IMAD.X R13, RZ, RZ, R43.reuse, P1 ;  /* 0x000000ffff0d7224 */ /* 0x100fe200008e062b */
[----:B-1----:R-:W-:Y:S01]  /*8a50*/  IADD3 R36, P4, PT, R42, 0x2b200, RZ ;  /* 0x0002b2002a247810 */ /* 0x002fe20007f9e0ff */
[----:B------:R-:W-:Y:S01]  /*8a60*/  IMAD.X R15, RZ, RZ, R43, P0 ;  /* 0x000000ffff0f7224 */ /* 0x000fe200000e062b */
[----:B------:R-:W-:Y:S01]  /*8a70*/  LOP3.LUT R16, R9, 0x70, R0, 0x78, !PT ;  /* 0x0000007009107812 */ /* 0x000fe200078e7800 */
[----:B------:R-:W-:Y:S01]  /*8a80*/  ST.E desc[UR44][R20.64], RZ ;  /* 0x000000ff14007985 */ /* 0x000fe2000c10192c */
[----:B------:R-:W-:-:S02]  /*8a90*/  SHF.R.U64 R0, R3, 0x3, R11 ;  /* 0x0000000303007819 */ /* 0x000fc4000000120b */
[----:B------:R-:W-:Y:S01]  /*8aa0*/  SHF.R.U64 R4, R5, 0x3, R13 ;  /* 0x0000000305047819 */ /* 0x000fe2000000120d */
[----:B------:R-:W-:Y:S01]  /*8ab0*/  ST.E desc[UR44][R18.64], RZ ;  /* 0x000000ff12007985 */ /* 0x000fe2000c10192c */
[----:B------:R-:W-:Y:S02]  /*8ac0*/  SHF.R.U64 R6, R7, 0x3, R15 ;  /* 0x0000000307067819 */ /* 0x000fe4000000120f */
[----:B------:R-:W-:Y:S01]  /*8ad0*/  LOP3.LUT R10, R3, 0x70, R0, 0x78, !PT ;  /* 0x00000070030a7812 */ /* 0x000fe200078e7800 */
[----:B------:R-:W-:Y:S01]  /*8ae0*/  ST.E desc[UR44][R16.64], RZ ;  /* 0x000000ff10007985 */ /* 0x000fe2000c10192c */
[C---:B------:R-:W-:Y:S02]  /*8af0*/  IADD3 R8, P0, PT, R42.reuse, 0x28200, RZ ;  /* 0x000282002a087810 */ /* 0x040fe40007f1e0ff */
[----:B------:R-:W-:Y:S02]  /*8b00*/  LOP3.LUT R12, R5, 0x70, R4, 0x78, !PT ;  /* 0x00000070050c7812 */ /* 0x000fe400078e7804 */
[----:B------:R-:W-:Y:S01]  /*8b10*/  IADD3 R0, P3, PT, R42, 0x29000, RZ ;  /* 0x000290002a007810 */ /* 0x000fe20007f7e0ff */
[----:B------:R-:W-:Y:S01]  /*8b20*/  IMAD.X R55, RZ, RZ, R43, P0 ;  /* 0x000000ffff377224 */ /* 0x000fe200000e062b */
[----:B------:R-:W-:-:S02]  /*8b30*/  LOP3.LUT R14, R7, 0x70, R6, 0x78, !PT ;  /* 0x00000070070e7812 */ /* 0x000fc400078e7806 */
[C---:B------:R-:W-:Y:S01]  /*8b40*/  IADD3 R4, P2, PT, R42.reuse, 0x28a00, RZ ;  /* 0x00028a002a047810 */ /* 0x040fe20007f5e0ff */
[----:B------:R-:W-:Y:S01]  /*8b50*/  IMAD.X R49, RZ, RZ, R43, P3 ;  /* 0x000000ffff317224 */ /* 0x000fe200018e062b */
[----:B------:R-:W-:Y:S01]  /*8b60*/  IADD3 R6, P1, PT, R42, 0x28800, RZ ;  /* 0x000288002a067810 */ /* 0x000fe20007f3e0ff */
[----:B------:R-:W-:Y:S01]  /*8b70*/  ST.E desc[UR44][R14.64], RZ ;  /* 0x000000ff0e007985 */ /* 0x000fe2000c10192c */
[----:B------:R-:W-:Y:S01]  /*8b80*/  SHF.R.U64 R9, R8, 0x3, R55 ;  /* 0x0000000308097819 */ /* 0x000fe20000001237 */
[----:B------:R-:W-:Y:S01]  /*8b90*/  IMAD.X R51, RZ, RZ, R43, P2 ;  /* 0x000000ffff337224 */ /* 0x000fe200010e062b */
[----:B------:R-:W-:Y:S01]  /*8ba0*/  SHF.R.U64 R3, R0, 0x3, R49 ;  /* 0x0000000300037819 */ /* 0x000fe20000001231 */
[----:B------:R-:W-:Y:S01]  /*8bb0*/  IMAD.X R53, RZ, RZ, R43, P1 ;  /* 0x000000ffff357224 */ /* 0x000fe200008e062b */
[----:B------:R-:W-:Y:S01]  /*8bc0*/  LOP3.LUT R54, R8, 0x70, R9, 0x78, !PT ;  /* 0x0000007008367812 */ /* 0x000fe200078e7809 */
[----:B------:R-:W-:Y:S01]  /*8bd0*/  ST.E desc[UR44][R12.64], RZ ;  /* 0x000000ff0c007985 */ /* 0x000fe2000c10192c */
[----:B------:R-:W-:-:S02]  /*8be0*/  SHF.R.U64 R5, R4, 0x3, R51 ;  /* 0x0000000304057819 */ /* 0x000fc40000001233 */
[----:B------:R-:W-:Y:S01]  /*8bf0*/  SHF.R.U64 R7, R6, 0x3, R53 ;  /* 0x0000000306077819 */ /* 0x000fe20000001235 */
[----:B------:R-:W-:Y:S01]  /*8c00*/  ST.E desc[UR44][R10.64], RZ ;  /* 0x000000ff0a007985 */ /* 0x000fe2000c10192c */
[----:B------:R-:W-:Y:S02]  /*8c10*/  LOP3.LUT R48, R0, 0x70, R3, 0x78, !PT ;  /* 0x0000007000307812 */ /* 0x000fe400078e7803 */
[----:B------:R-:W-:Y:S01]  /*8c20*/  IADD3 R8, P0, PT, R42, 0x29200, RZ ;  /* 0x000292002a087810 */ /* 0x000fe20007f1e0ff */
[----:B------:R-:W-:Y:S01]  /*8c30*/  ST.E desc[UR44][R54.64], RZ ;  /* 0x000000ff36007985 */ /* 0x000fe2000c10192c */
[----:B------:R-:W-:Y:S02]  /*8c40*/  LOP3.LUT R50, R4, 0x70, R5, 0x78, !PT ;  /* 0x0000007004327812 */ /* 0x000fe400078e7805 */
[----:B------:R-:W-:Y:S01]  /*8c50*/  IADD3 R0, P3, PT, R42, 0x2a000, RZ ;  /* 0x0002a0002a007810 */ /* 0x000fe20007f7e0ff */
[----:B------:R-:W-:Y:S01]  /*8c60*/  IMAD.X R67, RZ, RZ, R43, P0 ;  /* 0x000000ffff437224 */ /* 0x000fe200000e062b */
[----:B------:R-:W-:-:S02]  /*8c70*/  LOP3.LUT R52, R6, 0x70, R7, 0x78, !PT ;  /* 0x0000007006347812 */ /* 0x000fc400078e7807 */
[C---:B------:R-:W-:Y:S01]  /*8c80*/  IADD3 R4, P2, PT, R42.reuse, 0x29a00, RZ ;  /* 0x00029a002a047810 */ /* 0x040fe20007f5e0ff */
[--C-:B------:R-:W-:Y:S01]  /*8c90*/  IMAD.X R61, RZ, RZ, R43.reuse, P3 ;  /* 0x000000ffff3d7224 */ /* 0x100fe200018e062b */
[C---:B------:R-:W-:Y:S01]  /*8ca0*/  IADD3 R6, P1, PT, R42.reuse, 0x29800, RZ ;  /* 0x000298002a067810 */ /* 0x040fe20007f3e0ff */
[----:B------:R-:W-:Y:S01]  /*8cb0*/  ST.E desc[UR44][R52.64], RZ ;  /* 0x000000ff34007985 */ /* 0x000fe2000c10192c */
[C---:B------:R-:W-:Y:S01]  /*8cc0*/  IADD3 R37, P3, PT, R42.reuse, 0x2b000, RZ ;  /* 0x0002b0002a257810 */ /* 0x040fe20007f7e0ff */
[--C-:B------:R-:W-:Y:S01]  /*8cd0*/  IMAD.X R63, RZ, RZ, R43.reuse, P2 ;  /* 0x000000ffff3f7224 */ /* 0x100fe200010e062b */
[C---:B------:R-:W-:Y:S01]  /*8ce0*/  IADD3 R38, P2, PT, R42.reuse, 0x2aa00, RZ ;  /* 0x0002aa002a267810 */ /* 0x040fe20007f5e0ff */
[----:B------:R-:W-:Y:S01]  /*8cf0*/  IMAD.X R65, RZ, RZ, R43, P1 ;  /* 0x000000ffff417224 */ /* 0x000fe200008e062b */
[----:B------:R-:W-:Y:S01]  /*8d00*/  IADD3 R39, P1, PT, R42, 0x2a800, RZ ;  /* 0x0002a8002a277810 */ /* 0x000fe20007f3e0ff */
[----:B------:R1:W-:Y:S01]  /*8d10*/  STL.64 [R1+0x98], R36 ;  /* 0x0000982401007387 */ /* 0x0003e20000100a00 */
[----:B------:R-:W-:-:S02]  /*8d20*/  SHF.R.U64 R9, R8, 0x3, R67 ;  /* 0x0000000308097819 */ /* 0x000fc40000001243 */
[----:B------:R-:W-:Y:S01]  /*8d30*/  IADD3 R40, P0, PT, R42, 0x2a200, RZ ;  /* 0x0002a2002a287810 */ /* 0x000fe20007f1e0ff */
[----:B------:R3:W-:Y:S01]  /*8d40*/  STL.64 [R1+0xa8], R38 ;  /* 0x0000a82601007387 */ /* 0x0007e20000100a00 */
[----:B------:R-:W-:Y:S01]  /*8d50*/  LOP3.LUT R66, R8, 0x70, R9, 0x78, !PT ;  /* 0x0000007008427812 */ /* 0x000fe200078e7809 */
[--C-:B------:R-:W-:Y:S01]  /*8d60*/  IMAD.X R9, RZ, RZ, R43.reuse, P3 ;  /* 0x000000ffff097224 */ /* 0x100fe200018e062b */
[C---:B--2---:R-:W-:Y:S01]  /*8d70*/  IADD3 R32, P3, PT, R42.reuse, 0x24600, RZ ;  /* 0x000246002a207810 */ /* 0x044fe20007f7e0ff */
[----:B------:R-:W-:Y:S01]  /*8d80*/  IMAD.X R41, RZ, RZ, R43, P0 ;  /* 0x000000ffff297224 */ /* 0x000fe200000e062b */
[----:B------:R-:W-:Y:S01]  /*8d90*/  IADD3 R35, P0, PT, R42, 0x2b800, RZ ;  /* 0x0002b8002a237810 */ /* 0x000fe20007f1e0ff */
[----:B------:R-:W-:Y:S01]  /*8da0*/  STL [R1+0xb0], R40 ;  /* 0x0000b02801007387 */ /* 0x000fe20000100800 */
[----:B------:R-:W-:Y:S02]  /*8db0*/  SHF.R.U64 R7, R6, 0x3, R65 ;  /* 0x0000000306077819 */ /* 0x000fe40000001241 */
[----:B------:R-:W-:Y:S01]  /*8dc0*/  SHF.R.U64 R5, R4, 0x3, R63 ;  /* 0x0000000304057819 */ /* 0x000fe2000000123f */
[----:B------:R-:W-:Y:S01]  /*8dd0*/  STL [R1+0x4c], R41 ;  /* 0x00004c2901007387 */ /* 0x000fe20000100800 */
[----:B------:R-:W-:-:S02]  /*8de0*/  LOP3.LUT R64, R6, 0x70, R7, 0x78, !PT ;  /* 0x0000007006407812 */ /* 0x000fc400078e7807 */
[----:B------:R-:W-:Y:S01]  /*8df0*/  SHF.R.U64 R3, R0, 0x3, R61 ;  /* 0x0000000300037819 */ /* 0x000fe2000000123d */
[----:B------:R-:W-:Y:S01]  /*8e00*/  STL [R1+0x34], R9 ;  /* 0x0000340901007387 */ /* 0x000fe20000100800 */
[----:B------:R-:W-:-:S03]  /*8e10*/  LOP3.LUT R62, R4, 0x70, R5, 0x78, !PT ;  /* 0x00000070043e7812 */ /* 0x000fc600078e7805 */
[----:B------:R-:W-:Y:S01]  /*8e20*/  ST.E desc[UR44][R50.64], RZ ;  /* 0x000000ff32007985 */ /* 0x000fe2000c10192c */
[--C-:B-1----:R-:W-:Y:S01]  /*8e30*/  IMAD.X R37, RZ, RZ, R43.reuse, P2 ;  /* 0x000000ffff257224 */ /* 0x102fe200010e062b */
[C---:B------:R-:W-:Y:S01]  /*8e40*/  IADD3 R33, P2, PT, R42.reuse, 0x24400, RZ ;  /* 0x000244002a217810 */ /* 0x040fe20007f5e0ff */
[--C-:B---3--:R-:W-:Y:S01]  /*8e50*/  IMAD.X R39, RZ, RZ, R43.reuse, P1 ;  /* 0x000000ffff277224 */ /* 0x108fe200008e062b */
[----:B------:R-:W-:Y:S02]  /*8e60*/  IADD3 R34, P1, PT, R42, 0x2ba00, RZ ;  /* 0x0002ba002a227810 */ /* 0x000fe40007f3e0ff */
[----:B------:R1:W-:Y:S01]  /*8e70*/  STL.64 [R1+0xa0], R36 ;  /* 0x0000a02401007387 */ /* 0x0003e20000100a00 */
[----:B------:R-:W-:Y:S01]  /*8e80*/  IMAD.X R5, RZ, RZ, R43, P2 ;  /* 0x000000ffff057224 */ /* 0x000fe200010e062b */
[----:B------:R-:W-:Y:S02]  /*8e90*/  LOP3.LUT R60, R0, 0x70, R3, 0x78, !PT ;  /* 0x00000070003c7812 */ /* 0x000fe400078e7803 */
[----:B------:R2:W-:Y:S01]  /*8ea0*/  STL.64 [R1+0x78], R34 ;  /* 0x0000782201007387 */ /* 0x0005e20000100a00 */
[----:B------:R-:W-:Y:S01]  /*8eb0*/  IMAD.X R7, RZ, RZ, R43, P1 ;  /* 0x000000ffff077224 */ /* 0x000fe200008e062b */
[----:B------:R-:W-:-:S02]  /*8ec0*/  IADD3 R29, P1, PT, R42, 0x25400, RZ ;  /* 0x000254002a1d7810 */ /* 0x000fc40007f3e0ff */
[----:B------:R3:W-:Y:S04]  /*8ed0*/  STL.64 [R1+0x70], R32 ;  /* 0x0000702001007387 */ /* 0x0007e80000100a00 */
[----:B------:R4:W-:Y:S04]  /*8ee0*/  STL [R1+0x3c], R37 ;  /* 0x00003c2501007387 */ /* 0x0009e80000100800 */
[----:B------:R-:W-:Y:S01]  /*8ef0*/  STL [R1+0x44], R39 ;  /* 0x0000442701007387 */ /* 0x000fe20000100800 */
[----:B------:R-:W-:-:S03]  /*8f00*/  IMAD.X R59, RZ, RZ, R43, P3 ;  /* 0x000000ffff3b7224 */ /* 0x000fc600018e062b */
[----:B------:R-:W-:Y:S01]  /*8f10*/  ST.E desc[UR44][R48.64], RZ ;  /* 0x000000ff30007985 */ /* 0x000fe2000c10192c */
[----:B-1----:R-:W-:Y:S01]  /*8f20*/  IMAD.MOV.U32 R36, RZ, RZ, R40 ;  /* 0x000000ffff247224 */ /* 0x002fe200078e0028 */
[C---:B------:R-:W-:Y:S02]  /*8f30*/  IADD3 R28, P2, PT, R42.reuse, 0x25600, RZ ;  /* 0x000256002a1c7810 */ /* 0x040fe40007f5e0ff */
[----:B------:R-:W4:Y:S01]  /*8f40*/  LDL.LU R40, [R1+0xb0] ;  /* 0x0000b00001287983 */ /* 0x000f220000300800 */
[--C-:B--2---:R-:W-:Y:S01]  /*8f50*/  IMAD.X R35, RZ, RZ, R43.reuse, P0 ;  /* 0x000000ffff237224 */ /* 0x104fe200000e062b */
[C---:B------:R-:W-:Y:S01]  /*8f60*/  IADD3 R30, P0, PT, R42.reuse, 0x24e00, RZ ;  /* 0x00024e002a1e7810 */ /* 0x040fe20007f1e0ff */
[--C-:B------:R-:W-:Y:S01]  /*8f70*/  IMAD.X R93, RZ, RZ, R43.reuse, P1 ;  /* 0x000000ffff5d7224 */ /* 0x100fe200008e062b */
[----:B------:R-:W-:Y:S01]  /*8f80*/  STL [R1+0x1c], R7 ;  /* 0x00001c0701007387 */ /* 0x000fe20000100800 */
[----:B---3--:R-:W-:Y:S01]  /*8f90*/  IMAD.X R33, RZ, RZ, R43, P4 ;  /* 0x000000ffff217224 */ /* 0x008fe200020e062b */
[C---:B------:R-:W-:Y:S01]  /*8fa0*/  IADD3 R31, P4, PT, R42.reuse, 0x24c00, RZ ;  /* 0x00024c002a1f7810 */ /* 0x040fe20007f9e0ff */
[----:B----4-:R-:W-:Y:S01]  /*8fb0*/  IMAD.MOV.U32 R37, RZ, RZ, R41 ;  /* 0x000000ffff257224 */ /* 0x010fe200078e0029 */
[----:B------:R-:W-:Y:S04]  /*8fc0*/  STL [R1+0x24], R35 ;  /* 0x0000242301007387 */ /* 0x000fe80000100800 */
[----:B------:R1:W-:Y:S04]  /*8fd0*/  STL.64 [R1+0x68], R30 ;  /* 0x0000681e01007387 */ /* 0x0003e80000100a00 */
[----:B------:R2:W-:Y:S04]  /*8fe0*/  STL.64 [R1+0x90], R32 ;  /* 0x0000902001007387 */ /* 0x0005e80000100a00 */
[----:B------:R3:W-:Y:S01]  /*8ff0*/  STL.64 [R1+0x80], R34 ;  /* 0x0000802201007387 */ /* 0x0007e20000100a00 */
[----:B------:R-:W-:-:S03]  /*9000*/  IADD3 R27, P3, PT, R42, 0x25c00, RZ ;  /* 0x00025c002a1b7810 */ /* 0x000fc60007f7e0ff */
[----:B------:R-:W-:Y:S04]  /*9010*/  ST.E desc[UR44][R66.64], RZ ;  /* 0x000000ff42007985 */ /* 0x000fe8000c10192c */
[----:B-1----:R-:W4:Y:S01]  /*9020*/  LDL.64 R30, [R1+0x20] ;  /* 0x00002000011e7983 */ /* 0x002f220000100a00 */
[----:B------:R-:W-:-:S03]  /*9030*/  IMAD.MOV.U32 R37, RZ, RZ, R41 ;  /* 0x000000ffff257224 */ /* 0x000fc600078e0029 */
[----:B--2---:R1:W2:Y:S04]  /*9040*/  LDL.64 R32, [R1+0x40] ;  /* 0x0000400001207983 */ /* 0x0042a80000100a00 */
[----:B---3--:R1:W3:Y:S01]  /*9050*/  LDL.64 R34, [R1+0x30] ;  /* 0x0000300001227983 */ /* 0x0082e20000100a00 */
[--C-:B------:R-:W-:Y:S01]  /*9060*/  IMAD.X R57, RZ, RZ, R43.reuse, P4 ;  /* 0x000000ffff397224 */ /* 0x100fe200020e062b */
[----:B------:R-:W-:Y:S01]  /*9070*/  IADD3 R24, P1, PT, R42, 0x26600, RZ ;  /* 0x000266002a187810 */ /* 0x000fe20007f3e0ff */
[----:B------:R-:W-:Y:S01]  /*9080*/  IMAD.X R23, RZ, RZ, R43, P0 ;  /* 0x000000ffff177224 */ /* 0x000fe200000e062b */
[----:B------:R-:W-:Y:S01]  /*9090*/  ST.E desc[UR44][R64.64], RZ ;  /* 0x000000ff40007985 */ /* 0x000fe2000c10192c */
[----:B------:R-:W-:-:S03]  /*90a0*/  SHF.R.U64 R41, R40, 0x3, R37 ;  /* 0x0000000328297819 */ /* 0x000fc60000001225 */
[----:B----4-:R4:W-:Y:S01]  /*90b0*/  STL [R1+0x88], R30 ;  /* 0x0000881e01007387 */ /* 0x0109e20000100800 */
[----:B------:R-:W-:-:S03]  /*90c0*/  LOP3.LUT R36, R40, 0x70, R41, 0x78, !PT ;  /* 0x0000007028247812 */ /* 0x000fc600078e7829 */
[----:B------:R-:W3:Y:S04]  /*90d0*/  LDL.64 R40, [R1+0x30] ;  /* 0x0000300001287983 */ /* 0x000ee80000100a00 */
[----:B------:R1:W-:Y:S01]  /*90e0*/  STL [R1+0x48], R36 ;  /* 0x0000482401007387 */ /* 0x0003e20000100800 */
[----:B--2---:R-:W-:-:S03]  /*90f0*/  IMAD.MOV.U32 R33, RZ, RZ, R39 ;  /* 0x000000ffff217224 */ /* 0x004fc600078e0027 */
[----:B------:R-:W2:Y:S01]  /*9100*/  LDL.LU.64 R38, [R1+0xa8] ;  /* 0x0000a80001267983 */ /* 0x000ea20000300a00 */
[C---:B------:R-:W-:Y:S01]  /*9110*/  IADD3 R26, P4, PT, R42.reuse, 0x25e00, RZ ;  /* 0x00025e002a1a7810 */ /* 0x040fe20007f9e0ff */
[--C-:B------:R-:W-:Y:S01]  /*9120*/  IMAD.X R91, RZ, RZ, R43.reuse, P2 ;  /* 0x000000ffff5b7224 */ /* 0x100fe200010e062b */
[C---:B------:R-:W-:Y:S01]  /*9130*/  IADD3 R25, P0, PT, R42.reuse, 0x26400, RZ ;  /* 0x000264002a197810 */ /* 0x040fe20007f1e0ff */
[--C-:B------:R-:W-:Y:S01]  /*9140*/  IMAD.X R89, RZ, RZ, R43.reuse, P3 ;  /* 0x000000ffff597224 */ /* 0x100fe200018e062b */
[----:B------:R3:W-:Y:S04]  /*9150*/  ST.E desc[UR44][R62.64], RZ ;  /* 0x000000ff3e007985 */ /* 0x0007e8000c10192c */
[----:B----4-:R4:W4:Y:S04]  /*9160*/  LDL.64 R30, [R1+0x38] ;  /* 0x00003800011e7983 */ /* 0x0109280000100a00 */
[----:B-1----:R-:W4:Y:S01]  /*9170*/  LDL.LU.64 R36, [R1+0xa0] ;  /* 0x0000a00001247983 */ /* 0x002f220000300a00 */
[----:B------:R-:W-:Y:S01]  /*9180*/  IMAD.X R87, RZ, RZ, R43, P4 ;  /* 0x000000ffff577224 */ /* 0x000fe200020e062b */
[----:B------:R-:W-:-:S02]  /*9190*/  IADD3 R21, P2, PT, R42, 0x26c00, RZ ;  /* 0x00026c002a157810 */ /* 0x000fc40007f5e0ff */
[----:B------:R-:W-:Y:S01]  /*91a0*/  IADD3 R20, P3, PT, R42, 0x26e00, RZ ;  /* 0x00026e002a147810 */ /* 0x000fe20007f7e0ff */
[----:B------:R-:W-:Y:S01]  /*91b0*/  IMAD.X R85, RZ, RZ, R43, P0 ;  /* 0x000000ffff557224 */ /* 0x000fe200000e062b */
[----:B------:R1:W-:Y:S01]  /*91c0*/  ST.E desc[UR44][R60.64], RZ ;  /* 0x000000ff3c007985 */ /* 0x0003e2000c10192c */
[----:B----4-:R-:W-:-:S03]  /*91d0*/  IMAD.MOV.U32 R31, RZ, RZ, R37 ;  /* 0x000000ffff1f7224 */ /* 0x010fc600078e0025 */
[----:B------:R-:W4:Y:S01]  /*91e0*/  LDL.LU.64 R36, [R1+0x98] ;  /* 0x0000980001247983 */ /* 0x000f220000300a00 */
[C---:B------:R-:W-:Y:S01]  /*91f0*/  IADD3 R19, P4, PT, R42.reuse, 0x27400, RZ ;  /* 0x000274002a137810 */ /* 0x040fe20007f9e0ff */
[----:B---3--:R-:W-:Y:S01]  /*9200*/  IMAD.MOV.U32 R35, RZ, RZ, R41 ;  /* 0x000000ffff237224 */ /* 0x008fe200078e0029 */
[C---:B------:R-:W-:Y:S01]  /*9210*/  IADD3 R18, P0, PT, R42.reuse, 0x27600, RZ ;  /* 0x000276002a127810 */ /* 0x040fe20007f1e0ff */
[--C-:B------:R-:W-:Y:S01]  /*9220*/  IMAD.X R83, RZ, RZ, R43.reuse, P1 ;  /* 0x000000ffff537224 */ /* 0x100fe200008e062b */
        /* <DEDUP_REMOVED lines=17> */
[----:B------:R3:W-:Y:S01]  /*9340*/  STL [R1+0x14], R5 ;  /* 0x0000140501007387 */ /* 0x0007e20000100800 */
[--C-:B------:R-:W-:Y:S01]  /*9350*/  IMAD.X R65, RZ, RZ, R43.reuse, P0 ;  /* 0x000000ffff417224 */ /* 0x100fe200000e062b */
[C---:B------:R-:W-:Y:S01]  /*9360*/  IADD3 R8, P0, PT, R42.reuse, 0x29e00, RZ ;  /* 0x00029e002a087810 */ /* 0x040fe20007f1e0ff */
[--C-:B------:R-:W-:Y:S01]  /*9370*/  IMAD.X R63, RZ, RZ, R43.reuse, P1 ;  /* 0x000000ffff3f7224 */ /* 0x100fe200008e062b */
[C---:B------:R-:W-:Y:S01]  /*9380*/  IADD3 R7, P1, PT, R42.reuse, 0x2a400, RZ ;  /* 0x0002a4002a077810 */ /* 0x040fe20007f3e0ff */
[--C-:B-1----:R-:W-:Y:S01]  /*9390*/  IMAD.X R61, RZ, RZ, R43.reuse, P2 ;  /* 0x000000ffff3d7224 */ /* 0x102fe200010e062b */
[----:B------:R-:W-:Y:S01]  /*93a0*/  IADD3 R6, P2, PT, R42, 0x2a600, RZ ;  /* 0x0002a6002a067810 */ /* 0x000fe20007f5e0ff */
[----:B------:R-:W-:-:S02]  /*93b0*/  IMAD.X R55, RZ, RZ, R43, P3 ;  /* 0x000000ffff377224 */ /* 0x000fc400018e062b */
[----:B------:R-:W-:Y:S01]  /*93c0*/  IMAD.X R53, RZ, RZ, R43, P4 ;  /* 0x000000ffff357224 */ /* 0x000fe200020e062b */
[C---:B------:R-:W-:Y:S02]  /*93d0*/  IADD3 R4, P4, PT, R42.reuse, 0x2ae00, RZ ;  /* 0x0002ae002a047810 */ /* 0x040fe40007f9e0ff */
[----:B---3--:R-:W-:Y:S02]  /*93e0*/  IADD3 R5, P3, PT, R42, 0x2ac00, RZ ;  /* 0x0002ac002a057810 */ /* 0x008fe40007f7e0ff */
[----:B--2---:R-:W-:-:S04]  /*93f0*/  SHF.R.U64 R42, R39, 0x3, R33 ;  /* 0x00000003272a7819 */ /* 0x004fc80000001221 */
[----:B------:R-:W-:-:S05]  /*9400*/  LOP3.LUT R32, R39, 0x70, R42, 0x78, !PT ;  /* 0x0000007027207812 */ /* 0x000fca00078e782a */
[----:B------:R1:W-:Y:S04]  /*9410*/  STL [R1+0x40], R32 ;  /* 0x0000402001007387 */ /* 0x0003e80000100800 */
[----:B-1----:R-:W2:Y:S01]  /*9420*/  LDL.LU.64 R32, [R1+0x90] ;  /* 0x0000900001207983 */ /* 0x002ea20000300a00 */
[----:B----4-:R-:W-:-:S04]  /*9430*/  SHF.R.U64 R40, R37, 0x3, R35 ;  /* 0x0000000325287819 */ /* 0x010fc80000001223 */
[----:B------:R-:W-:Y:S01]  /*9440*/  LOP3.LUT R34, R37, 0x70, R40, 0x78, !PT ;  /* 0x0000007025227812 */ /* 0x000fe200078e7828 */
[----:B------:R-:W1:Y:S04]  /*9450*/  S2R R0, SR_CgaCtaId ;  /* 0x0000000000007919 */ /* 0x000e680000008800 */
[----:B------:R3:W-:Y:S01]  /*9460*/  STL [R1+0x30], R34 ;  /* 0x0000302201007387 */ /* 0x0007e20000100800 */
[----:B------:R-:W-:-:S03]  /*9470*/  MOV R3, 0x400 ;  /* 0x0000040000037802 */ /* 0x000fc60000000f00 */
[----:B------:R-:W4:Y:S04]  /*9480*/  LDL.LU.64 R40, [R1+0x10] ;  /* 0x0000100001287983 */ /* 0x000f280000300a00 */
[----:B---3--:R-:W3:Y:S01]  /*9490*/  LDL.LU.64 R34, [R1+0x80] ;  /* 0x0000800001227983 */ /* 0x008ee20000300a00 */
[----:B-1----:R-:W-:Y:S02]  /*94a0*/  LEA R0, R0, R3, 0x18 ;  /* 0x0000000300007211 */ /* 0x002fe400078ec0ff */
[----:B------:R-:W-:-:S04]  /*94b0*/  SHF.R.U64 R3, R38, 0x3, R31 ;  /* 0x0000000326037819 */ /* 0x000fc8000000121f */
[----:B------:R-:W-:-:S05]  /*94c0*/  LOP3.LUT R30, R38, 0x70, R3, 0x78, !PT ;  /* 0x00000070261e7812 */ /* 0x000fca00078e7803 */
[----:B------:R1:W-:Y:S04]  /*94d0*/  STL [R1+0x38], R30 ;  /* 0x0000381e01007387 */ /* 0x0003e80000100800 */
[----:B-1----:R1:W4:Y:S01]  /*94e0*/  LDL.LU R30, [R1+0x88] ;  /* 0x00008800011e7983 */ /* 0x0023220000300800 */
[----:B--2---:R-:W-:-:S04]  /*94f0*/  SHF.R.U64 R39, R36, 0x3, R33 ;  /* 0x0000000324277819 */ /* 0x004fc80000001221 */
[----:B------:R-:W-:Y:S02]  /*9500*/  LOP3.LUT R32, R36, 0x70, R39, 0x78, !PT ;  /* 0x0000007024207812 */ /* 0x000fe400078e7827 */
[----:B------:R-:W4:Y:S04]  /*9510*/  LDL.64 R36, [R1+0x18] ;  /* 0x0000180001247983 */ /* 0x000f280000100a00 */
[----:B------:R2:W-:Y:S04]  /*9520*/  STL.64 [R1+0x28], R32 ;  /* 0x0000282001007387 */ /* 0x0005e80000100a00 */
[----:B--2---:R-:W4:Y:S01]  /*9530*/  LDL.LU.64 R32, [R1+0x70] ;  /* 0x0000700001207983 */ /* 0x004f220000300a00 */
[----:B---3--:R-:W-:-:S03]  /*9540*/  IMAD.MOV.U32 R31, RZ, RZ, R35 ;  /* 0x000000ffff1f7224 */ /* 0x008fc600078e0023 */
[----:B------:R-:W2:Y:S01]  /*9550*/  LDL.LU.64 R34, [R1+0x78] ;  /* 0x0000780001227983 */ /* 0x000ea20000300a00 */
[----:B----4-:R-:W-:-:S04]  /*9560*/  SHF.R.U64 R36, R33, 0x3, R41 ;  /* 0x0000000321247819 */ /* 0x010fc80000001229 */
[----:B------:R-:W-:Y:S02]  /*9570*/  LOP3.LUT R40, R33, 0x70, R36, 0x78, !PT ;  /* 0x0000007021287812 */ /* 0x000fe400078e7824 */
[----:B--2---:R-:W-:-:S04]  /*9580*/  SHF.R.U64 R38, R35, 0x3, R31 ;  /* 0x0000000323267819 */ /* 0x004fc8000000121f */
[----:B------:R-:W-:Y:S02]  /*9590*/  LOP3.LUT R30, R35, 0x70, R38, 0x78, !PT ;  /* 0x00000070231e7812 */ /* 0x000fe400078e7826 */
[----:B------:R-:W2:Y:S04]  /*95a0*/  LDL.LU.64 R38, [R1+0x18] ;  /* 0x0000180001267983 */ /* 0x000ea80000300a00 */
[----:B------:R3:W-:Y:S01]  /*95b0*/  STL [R1+0x20], R30 ;  /* 0x0000201e01007387 */ /* 0x0007e20000100800 */
[----:B------:R-:W-:-:S03]  /*95c0*/  SHF.R.U64 R3, R34, 0x3, R37 ;  /* 0x0000000322037819 */ /* 0x000fc60000001225 */
[----:B------:R-:W4:Y:S04]  /*95d0*/  LDL.LU.64 R36, [R1+0x48] ;  /* 0x0000480001247983 */ /* 0x000f280000300a00 */
[----:B---3--:R-:W3:Y:S01]  /*95e0*/  LDL.LU.64 R30, [R1+0x68] ;  /* 0x00006800011e7983 */ /* 0x008ee20000300a00 */
[----:B------:R-:W-:-:S04]  /*95f0*/  SHF.R.U64 R35, R32, 0x3, R59 ;  /* 0x0000000320237819 */ /* 0x000fc8000000123b */
[----:B------:R-:W-:Y:S02]  /*9600*/  LOP3.LUT R58, R32, 0x70, R35, 0x78, !PT ;  /* 0x00000070203a7812 */ /* 0x000fe400078e7823 */
[----:B------:R-:W-:-:S04]  /*9610*/  SHF.R.U64 R32, R29, 0x3, R93 ;  /* 0x000000031d207819 */ /* 0x000fc8000000125d */
[----:B------:R-:W-:Y:S02]  /*9620*/  LOP3.LUT R92, R29, 0x70, R32, 0x78, !PT ;  /* 0x000000701d5c7812 */ /* 0x000fe400078e7820 */
[----:B------:R-:W3:Y:S01]  /*9630*/  LDL.LU.64 R32, [R1+0x30] ;  /* 0x0000300001207983 */ /* 0x000ee20000300a00 */
[----:B--2---:R-:W-:-:S03]  /*9640*/  LOP3.LUT R38, R34, 0x70, R3, 0x78, !PT ;  /* 0x0000007022267812 */ /* 0x004fc600078e7803 */
[----:B----4-:R2:W-:Y:S01]  /*9650*/  ST.E desc[UR44][R36.64], RZ ;  /* 0x000000ff24007985 */ /* 0x0105e2000c10192c */
[C---:B---3--:R-:W-:Y:S02]  /*9660*/  SHF.R.U64 R34, R31.reuse, 0x3, R57 ;  /* 0x000000031f227819 */ /* 0x048fe40000001239 */
[----:B------:R-:W-:Y:S02]  /*9670*/  SHF.R.U64 R3, R30, 0x3, R23 ;  /* 0x000000031e037819 */ /* 0x000fe40000001217 */
[----:B------:R-:W-:Y:S01]  /*9680*/  LOP3.LUT R56, R31, 0x70, R34, 0x78, !PT ;  /* 0x000000701f387812 */ /* 0x000fe200078e7822 */
[----:B--2---:R-:W2:Y:S01]  /*9690*/  LDL.LU.64 R36, [R1+0x20] ;  /* 0x0000200001247983 */ /* 0x004ea20000300a00 */
[----:B------:R-:W-:Y:S02]  /*96a0*/  SHF.R.U64 R31, R28, 0x3, R91 ;  /* 0x000000031c1f7819 */ /* 0x000fe4000000125b */
[----:B------:R-:W-:Y:S01]  /*96b0*/  LOP3.LUT R22, R30, 0x70, R3, 0x78, !PT ;  /* 0x000000701e167812 */ /* 0x000fe200078e7803 */
[----:B------:R-:W3:Y:S01]  /*96c0*/  LDL.LU.64 R34, [R1+0x28] ;  /* 0x0000280001227983 */ /* 0x000ee20000300a00 */
[----:B------:R-:W-:-:S02]  /*96d0*/  LOP3.LUT R90, R28, 0x70, R31, 0x78, !PT ;  /* 0x000000701c5a7812 */ /* 0x000fc400078e781f */
[----:B------:R-:W-:Y:S02]  /*96e0*/  SHF.R.U64 R28, R25, 0x3, R85 ;  /* 0x00000003191c7819 */ /* 0x000fe40000001255 */
[----:B------:R-:W-:Y:S02]  /*96f0*/  SHF.R.U64 R30, R27, 0x3, R89 ;  /* 0x000000031b1e7819 */ /* 0x000fe40000001259 */
[----:B------:R-:W-:Y:S02]  /*9700*/  LOP3.LUT R84, R25, 0x70, R28, 0x78, !PT ;  /* 0x0000007019547812 */ /* 0x000fe400078e781c */
[----:B------:R-:W-:Y:S01]  /*9710*/  LOP3.LUT R88, R27, 0x70, R30, 0x78, !PT ;  /* 0x000000701b587812 */ /* 0x000fe200078e781e */
[----:B------:R-:W4:Y:S04]  /*9720*/  LDL.LU.64 R28, [R1+0x40] ;  /* 0x00004000011c7983 */ /* 0x000f280000300a00 */
[----:B------:R-:W2:Y:S01]  /*9730*/  LDL.LU.64 R30, [R1+0x38] ;  /* 0x00003800011e7983 */ /* 0x000ea20000300a00 */
[----:B------:R-:W-:-:S04]  /*9740*/  SHF.R.U64 R3, R26, 0x3, R87 ;  /* 0x000000031a037819 */ /* 0x000fc80000001257 */
[----:B------:R-:W-:Y:S02]  /*9750*/  LOP3.LUT R86, R26, 0x70, R3, 0x78, !PT ;  /* 0x000000701a567812 */ /* 0x000fe400078e7803 */
[C---:B------:R-:W-:Y:S02]  /*9760*/  SHF.R.U64 R26, R21.reuse, 0x3, R81 ;  /* 0x00000003151a7819 */ /* 0x040fe40000001251 */
[----:B------:R-:W-:Y:S02]  /*9770*/  SHF.R.U64 R3, R20, 0x3, R79 ;  /* 0x0000000314037819 */ /* 0x000fe4000000124f */
[----:B------:R-:W-:Y:S02]  /*9780*/  LOP3.LUT R80, R21, 0x70, R26, 0x78, !PT ;  /* 0x0000007015507812 */ /* 0x000fe400078e781a */
[----:B------:R-:W-:Y:S02]  /*9790*/  SHF.R.U64 R21, R18, 0x3, R75 ;  /* 0x0000000312157819 */ /* 0x000fe4000000124b */
[----:B------:R-:W-:-:S02]  /*97a0*/  LOP3.LUT R78, R20, 0x70, R3, 0x78, !PT ;  /* 0x00000070144e7812 */ /* 0x000fc400078e7803 */
[----:B------:R-:W-:Y:S01]  /*97b0*/  LOP3.LUT R74, R18, 0x70, R21, 0x78, !PT ;  /* 0x00000070124a7812 */ /* 0x000fe200078e7815 */
[----:B------:R-:W1:Y:S01]  /*97c0*/  S2R R3, SR_TID.X ;  /* 0x0000000000037919 */ /* 0x000e620000002100 */
[----:B------:R-:W-:-:S04]  /*97d0*/  SHF.R.U64 R18, R15, 0x3, R69 ;  /* 0x000000030f127819 */ /* 0x000fc80000001245 */
[----:B------:R-:W-:Y:S02]  /*97e0*/  LOP3.LUT R68, R15, 0x70, R18, 0x78, !PT ;  /* 0x000000700f447812 */ /* 0x000fe400078e7812 */
[----:B------:R-:W1:Y:S01]  /*97f0*/  S2R R15, SR_SWINHI ;  /* 0x00000000000f7919 */ /* 0x000e620000002f00 */
[----:B------:R-:W-:-:S04]  /*9800*/  SHF.R.U64 R20, R17, 0x3, R73 ;  /* 0x0000000311147819 */ /* 0x000fc80000001249 */
[----:B------:R-:W-:Y:S02]  /*9810*/  LOP3.LUT R72, R17, 0x70, R20, 0x78, !PT ;  /* 0x0000007011487812 */ /* 0x000fe400078e7814 */
[----:B------:R-:W-:-:S04]  /*9820*/  SHF.R.U64 R17, R14, 0x3, R67 ;  /* 0x000000030e117819 */ /* 0x000fc80000001243 */
[----:B------:R-:W-:Y:S02]  /*9830*/  LOP3.LUT R66, R14, 0x70, R17, 0x78, !PT ;  /* 0x000000700e427812 */ /* 0x000fe400078e7811 */
[C---:B------:R-:W-:Y:S01]  /*9840*/  SHF.R.U64 R17, R12.reuse, 0x3, R63 ;  /* 0x000000030c117819 */ /* 0x040fe2000000123f */
[----:B------:R-:W-:Y:S01]  /*9850*/  IMAD.X R51, RZ, RZ, R43, P0 ;  /* 0x000000ffff337224 */ /* 0x000fe200000e062b */
[----:B------:R-:W-:Y:S02]  /*9860*/  SHF.R.U64 R14, R13, 0x3, R65 ;  /* 0x000000030d0e7819 */ /* 0x000fe40000001241 */
[----:B------:R-:W-:Y:S02]  /*9870*/  LOP3.LUT R62, R12, 0x70, R17, 0x78, !PT ;  /* 0x000000700c3e7812 */ /* 0x000fe400078e7811 */
[----:B------:R-:W-:Y:S02]  /*9880*/  SHF.R.U64 R12, R11, 0x3, R61 ;  /* 0x000000030b0c7819 */ /* 0x000fe4000000123d */
[----:B------:R-:W-:-:S02]  /*9890*/  LOP3.LUT R64, R13, 0x70, R14, 0x78, !PT ;  /* 0x000000700d407812 */ /* 0x000fc400078e780e */
[----:B------:R-:W-:Y:S02]  /*98a0*/  LOP3.LUT R60, R11, 0x70, R12, 0x78, !PT ;  /* 0x000000700b3c7812 */ /* 0x000fe400078e780c */
[----:B------:R-:W-:Y:S02]  /*98b0*/  SHF.R.U64 R13, R10, 0x3, R55 ;  /* 0x000000030a0d7819 */ /* 0x000fe40000001237 */
[----:B------:R-:W-:Y:S01]  /*98c0*/  SHF.R.U64 R11, R8, 0x3, R51 ;  /* 0x00000003080b7819 */ /* 0x000fe20000001233 */
[----:B----4-:R-:W-:Y:S04]  /*98d0*/  ST.E desc[UR44][R28.64], RZ ;  /* 0x000000ff1c007985 */ /* 0x010fe8000c10192c */
[----:B--2---:R-:W-:Y:S04]  /*98e0*/  ST.E desc[UR44][R30.64], RZ ;  /* 0x000000ff1e007985 */ /* 0x004fe8000c10192c */
[----:B------:R-:W-:Y:S04]  /*98f0*/  ST.E desc[UR44][R32.64], RZ ;  /* 0x000000ff20007985 */ /* 0x000fe8000c10192c */
[----:B---3--:R-:W-:Y:S04]  /*9900*/  ST.E desc[UR44][R34.64], RZ ;  /* 0x000000ff22007985 */ /* 0x008fe8000c10192c */
[----:B------:R-:W-:Y:S04]  /*9910*/  ST.E desc[UR44][R36.64], RZ ;  /* 0x000000ff24007985 */ /* 0x000fe8000c10192c */
[----:B------:R-:W-:Y:S04]  /*9920*/  ST.E desc[UR44][R38.64], RZ ;  /* 0x000000ff26007985 */ /* 0x000fe8000c10192c */
[----:B------:R-:W-:Y:S04]  /*9930*/  ST.E desc[UR44][R40.64], RZ ;  /* 0x000000ff28007985 */ /* 0x000fe8000c10192c */
[----:B------:R2:W-:Y:S04]  /*9940*/  ST.E desc[UR44][R58.64], RZ ;  /* 0x000000ff3a007985 */ /* 0x0005e8000c10192c */
[----:B------:R3:W-:Y:S04]  /*9950*/  ST.E desc[UR44][R56.64], RZ ;  /* 0x000000ff38007985 */ /* 0x0007e8000c10192c */
[----:B------:R4:W-:Y:S04]  /*9960*/  ST.E desc[UR44][R22.64], RZ ;  /* 0x000000ff16007985 */ /* 0x0009e8000c10192c */
[----:B--2---:R2:W5:Y:S04]  /*9970*/  LDL.LU R58, [R1+0x60] ;  /* 0x00006000013a7983 */ /* 0x0045680000300800 */
[----:B---3--:R2:W5:Y:S04]  /*9980*/  LDL.LU.64 R56, [R1+0x58] ;  /* 0x0000580001387983 */ /* 0x0085680000300a00 */
[----:B----4-:R2:W5:Y:S01]  /*9990*/  LDL.LU.64 R22, [R1+0x50] ;  /* 0x0000500001167983 */ /* 0x0105620000300a00 */
[----:B------:R-:W-:Y:S01]  /*99a0*/  LOP3.LUT R54, R10, 0x70, R13, 0x78, !PT ;  /* 0x000000700a367812 */ /* 0x000fe200078e780d */
[----:B------:R-:W-:Y:S01]  /*99b0*/  IMAD.X R49, RZ, RZ, R43, P1 ;  /* 0x000000ffff317224 */ /* 0x000fe200008e062b */
[----:B------:R-:W-:Y:S01]  /*99c0*/  LOP3.LUT R50, R8, 0x70, R11, 0x78, !PT ;  /* 0x0000007008327812 */ /* 0x000fe200078e780b */
[----:B-1----:R-:W-:Y:S01]  /*99d0*/  IMAD.SHL.U32 R8, R3, 0x2, RZ ;  /* 0x0000000203087824 */ /* 0x002fe200078e00ff */
[C---:B------:R-:W-:Y:S01]  /*99e0*/  SHF.R.U64 R10, R9.reuse, 0x3, R53 ;  /* 0x00000003090a7819 */ /* 0x040fe20000001235 */
[----:B------:R-:W-:Y:S01]  /*99f0*/  IMAD.X R47, RZ, RZ, R43, P2 ;  /* 0x000000ffff2f7224 */ /* 0x000fe200010e062b */
[----:B------:R-:W-:Y:S01]  /*9a00*/  SHF.R.U64 R27, R24, 0x3, R83 ;  /* 0x00000003181b7819 */ /* 0x000fe20000001253 */
[--C-:B------:R-:W-:Y:S01]  /*9a10*/  IMAD.X R45, RZ, RZ, R43.reuse, P3 ;  /* 0x000000ffff2d7224 */ /* 0x100fe200018e062b */
[----:B------:R-:W-:Y:S01]  /*9a20*/  LOP3.LUT R52, R9, 0x70, R10, 0x78, !PT ;  /* 0x0000007009347812 */ /* 0x000fe200078e780a */
[----:B------:R-:W-:Y:S01]  /*9a30*/  IMAD.X R43, RZ, RZ, R43, P4 ;  /* 0x000000ffff2b7224 */ /* 0x000fe200020e062b */
[----:B------:R-:W-:-:S02]  /*9a40*/  SHF.R.U64 R10, R7, 0x3, R49 ;  /* 0x00000003070a7819 */ /* 0x000fc40000001231 */
[----:B------:R-:W-:Y:S02]  /*9a50*/  LOP3.LUT R8, R8, 0xfe, RZ, 0xc0, !PT ;  /* 0x000000fe08087812 */ /* 0x000fe400078ec0ff */
[----:B------:R-:W-:Y:S02]  /*9a60*/  MOV R12, R0 ;  /* 0x00000000000c7202 */ /* 0x000fe40000000f00 */
[----:B------:R-:W-:Y:S02]  /*9a70*/  MOV R13, R15 ;  /* 0x0000000f000d7202 */ /* 0x000fe40000000f00 */
[----:B------:R-:W-:Y:S02]  /*9a80*/  LOP3.LUT R82, R24, 0x70, R27, 0x78, !PT ;  /* 0x0000007018527812 */ /* 0x000fe400078e781b */
[----:B------:R-:W-:Y:S01]  /*9a90*/  SHF.R.U64 R9, R6, 0x3, R47 ;  /* 0x0000000306097819 */ /* 0x000fe2000000122f */
[----:B------:R-:W-:Y:S01]  /*9aa0*/  IMAD.WIDE.U32 R12, R8, 0x2, R12 ;  /* 0x00000002080c7825 */ /* 0x000fe200078e000c */
[----:B------:R-:W-:-:S02]  /*9ab0*/  LOP3.LUT R48, R7, 0x70, R10, 0x78, !PT ;  /* 0x0000007007307812 */ /* 0x000fc400078e780a */
[C---:B------:R-:W-:Y:S02]  /*9ac0*/  SHF.R.U64 R24, R19.reuse, 0x3, R77 ;  /* 0x0000000313187819 */ /* 0x040fe4000000124d */
[----:B------:R-:W-:Y:S01]  /*9ad0*/  SHF.R.U64 R7, R4, 0x3, R43 ;  /* 0x0000000304077819 */ /* 0x000fe2000000122b */
[----:B------:R2:W-:Y:S01]  /*9ae0*/  ST.E desc[UR44][R92.64], RZ ;  /* 0x000000ff5c007985 */ /* 0x0005e2000c10192c */
[----:B------:R-:W-:Y:S02]  /*9af0*/  LOP3.LUT R46, R6, 0x70, R9, 0x78, !PT ;  /* 0x00000070062e7812 */ /* 0x000fe400078e7809 */
[----:B------:R-:W-:Y:S01]  /*9b00*/  LOP3.LUT R76, R19, 0x70, R24, 0x78, !PT ;  /* 0x00000070134c7812 */ /* 0x000fe200078e7818 */
[----:B------:R2:W-:Y:S01]  /*9b10*/  ST.E desc[UR44][R90.64], RZ ;  /* 0x000000ff5a007985 */ /* 0x0005e2000c10192c */
[----:B------:R-:W-:Y:S02]  /*9b20*/  SHF.R.U64 R6, R5, 0x3, R45 ;  /* 0x0000000305067819 */ /* 0x000fe4000000122d */
[----:B------:R-:W-:Y:S01]  /*9b30*/  LOP3.LUT R42, R4, 0x70, R7, 0x78, !PT ;  /* 0x00000070042a7812 */ /* 0x000fe200078e7807 */
[----:B------:R2:W-:Y:S01]  /*9b40*/  ST.E desc[UR44][R88.64], RZ ;  /* 0x000000ff58007985 */ /* 0x0005e2000c10192c */
[----:B------:R-:W-:-:S02]  /*9b50*/  SHF.R.U64 R19, R16, 0x3, R71 ;  /* 0x0000000310137819 */ /* 0x000fc40000001247 */
[----:B------:R-:W-:Y:S01]  /*9b60*/  IADD3 R7, P2, PT, R12, 0x2b400, RZ ;  /* 0x0002b4000c077810 */ /* 0x000fe20007f5e0ff */
[----:B------:R2:W-:Y:S01]  /*9b70*/  ST.E desc[UR44][R86.64], RZ ;  /* 0x000000ff56007985 */ /* 0x0005e2000c10192c */
[----:B------:R-:W-:-:S03]  /*9b80*/  LOP3.LUT R44, R5, 0x70, R6, 0x78, !PT ;  /* 0x00000070052c7812 */ /* 0x000fc600078e7806 */
[----:B------:R2:W-:Y:S01]  /*9b90*/  ST.E desc[UR44][R84.64], RZ ;  /* 0x000000ff54007985 */ /* 0x0005e2000c10192c */
[----:B------:R-:W-:Y:S01]  /*9ba0*/  LOP3.LUT R70, R16, 0x70, R19, 0x78, !PT ;  /* 0x0000007010467812 */ /* 0x000fe200078e7813 */
[--C-:B------:R-:W-:Y:S01]  /*9bb0*/  IMAD.X R17, RZ, RZ, R13.reuse, P2 ;  /* 0x000000ffff117224 */ /* 0x100fe200010e060d */
[C---:B------:R-:W-:Y:S01]  /*9bc0*/  IADD3 R9, P3, PT, R12.reuse, 0x2b600, RZ ;  /* 0x0002b6000c097810 */ /* 0x040fe20007f7e0ff */
[----:B------:R2:W-:Y:S01]  /*9bd0*/  ST.E desc[UR44][R82.64], RZ ;  /* 0x000000ff52007985 */ /* 0x0005e2000c10192c */
[C---:B------:R-:W-:Y:S02]  /*9be0*/  IADD3 R5, P1, PT, R12.reuse, 0x2be00, RZ ;  /* 0x0002be000c057810 */ /* 0x040fe40007f3e0ff */
[----:B------:R-:W-:Y:S01]  /*9bf0*/  IADD3 R4, P0, PT, R12, 0x2bc00, RZ ;  /* 0x0002bc000c047810 */ /* 0x000fe20007f1e0ff */
[----:B------:R2:W-:Y:S04]  /*9c00*/  ST.E desc[UR44][R80.64], RZ ;  /* 0x000000ff50007985 */ /* 0x0005e8000c10192c */
[----:B------:R2:W-:Y:S01]  /*9c10*/  ST.E desc[UR44][R78.64], RZ ;  /* 0x000000ff4e007985 */ /* 0x0005e2000c10192c */
[----:B------:R-:W-:-:S03]  /*9c20*/  IMAD.X R15, RZ, RZ, R13, P3 ;  /* 0x000000ffff0f7224 */ /* 0x000fc600018e060d */
[----:B------:R2:W-:Y:S01]  /*9c30*/  ST.E desc[UR44][R76.64], RZ ;  /* 0x000000ff4c007985 */ /* 0x0005e2000c10192c */
[----:B------:R-:W-:-:S03]  /*9c40*/  IMAD.X R11, RZ, RZ, R13, P1 ;  /* 0x000000ffff0b7224 */ /* 0x000fc600008e060d */
[----:B------:R2:W-:Y:S01]  /*9c50*/  ST.E desc[UR44][R74.64], RZ ;  /* 0x000000ff4a007985 */ /* 0x0005e2000c10192c */
[----:B------:R-:W-:Y:S01]  /*9c60*/  IMAD.X R13, RZ, RZ, R13, P0 ;  /* 0x000000ffff0d7224 */ /* 0x000fe200000e060d */
[----:B------:R-:W-:Y:S02]  /*9c70*/  SHF.R.U64 R6, R7, 0x3, R17 ;  /* 0x0000000307067819 */ /* 0x000fe40000001211 */
[----:B------:R2:W-:Y:S04]  /*9c80*/  ST.E desc[UR44][R72.64], RZ ;  /* 0x000000ff48007985 */ /* 0x0005e8000c10192c */
[----:B------:R2:W-:Y:S04]  /*9c90*/  ST.E desc[UR44][R70.64], RZ ;  /* 0x000000ff46007985 */ /* 0x0005e8000c10192c */
[----:B------:R2:W-:Y:S01]  /*9ca0*/  ST.E desc[UR44][R68.64], RZ ;  /* 0x000000ff44007985 */ /* 0x0005e2000c10192c */
[----:B------:R-:W-:-:S03]  /*9cb0*/  SHF.R.U64 R8, R9, 0x3, R15 ;  /* 0x0000000309087819 */ /* 0x000fc6000000120f */
[----:B------:R2:W-:Y:S01]  /*9cc0*/  ST.E desc[UR44][R66.64], RZ ;  /* 0x000000ff42007985 */ /* 0x0005e2000c10192c */
[----:B------:R-:W-:-:S03]  /*9cd0*/  LOP3.LUT R16, R7, 0x70, R6, 0x78, !PT ;  /* 0x0000007007107812 */ /* 0x000fc600078e7806 */
[----:B------:R2:W-:Y:S01]  /*9ce0*/  ST.E desc[UR44][R64.64], RZ ;  /* 0x000000ff40007985 */ /* 0x0005e2000c10192c */
[----:B------:R-:W-:-:S03]  /*9cf0*/  SHF.R.U64 R7, R4, 0x3, R13 ;  /* 0x0000000304077819 */ /* 0x000fc6000000120d */
[----:B------:R2:W-:Y:S01]  /*9d00*/  ST.E desc[UR44][R62.64], RZ ;  /* 0x000000ff3e007985 */ /* 0x0005e2000c10192c */
[----:B------:R-:W-:-:S03]  /*9d10*/  SHF.R.U64 R6, R5, 0x3, R11 ;  /* 0x0000000305067819 */ /* 0x000fc6000000120b */
[----:B------:R2:W-:Y:S01]  /*9d20*/  ST.E desc[UR44][R60.64], RZ ;  /* 0x000000ff3c007985 */ /* 0x0005e2000c10192c */
[----:B------:R-:W-:-:S03]  /*9d30*/  LOP3.LUT R14, R9, 0x70, R8, 0x78, !PT ;  /* 0x00000070090e7812 */ /* 0x000fc600078e7808 */
[----:B------:R2:W-:Y:S01]  /*9d40*/  ST.E desc[UR44][R54.64], RZ ;  /* 0x000000ff36007985 */ /* 0x0005e2000c10192c */
[----:B------:R-:W-:-:S03]  /*9d50*/  LOP3.LUT R12, R4, 0x70, R7, 0x78, !PT ;  /* 0x00000070040c7812 */ /* 0x000fc600078e7807 */
[----:B------:R2:W-:Y:S01]  /*9d60*/  ST.E desc[UR44][R52.64], RZ ;  /* 0x000000ff34007985 */ /* 0x0005e2000c10192c */
[----:B------:R-:W-:-:S03]  /*9d70*/  LOP3.LUT R10, R5, 0x70, R6, 0x78, !PT ;  /* 0x00000070050a7812 */ /* 0x000fc600078e7806 */
[----:B------:R2:W-:Y:S04]  /*9d80*/  ST.E desc[UR44][R50.64], RZ ;  /* 0x000000ff32007985 */ /* 0x0005e8000c10192c */
[----:B------:R2:W-:Y:S04]  /*9d90*/  ST.E desc[UR44][R48.64], RZ ;  /* 0x000000ff30007985 */ /* 0x0005e8000c10192c */
[----:B------:R2:W-:Y:S04]  /*9da0*/  ST.E desc[UR44][R46.64], RZ ;  /* 0x000000ff2e007985 */ /* 0x0005e8000c10192c */
[----:B------:R2:W-:Y:S04]  /*9db0*/  ST.E desc[UR44][R44.64], RZ ;  /* 0x000000ff2c007985 */ /* 0x0005e8000c10192c */
[----:B------:R2:W-:Y:S04]  /*9dc0*/  ST.E desc[UR44][R42.64], RZ ;  /* 0x000000ff2a007985 */ /* 0x0005e8000c10192c */
[----:B------:R2:W-:Y:S04]  /*9dd0*/  ST.E desc[UR44][R16.64], RZ ;  /* 0x000000ff10007985 */ /* 0x0005e8000c10192c */
[----:B------:R2:W-:Y:S04]  /*9de0*/  ST.E desc[UR44][R14.64], RZ ;  /* 0x000000ff0e007985 */ /* 0x0005e8000c10192c */
[----:B------:R2:W-:Y:S04]  /*9df0*/  ST.E desc[UR44][R12.64], RZ ;  /* 0x000000ff0c007985 */ /* 0x0005e8000c10192c */
[----:B------:R2:W-:Y:S01]  /*9e00*/  ST.E desc[UR44][R10.64], RZ ;  /* 0x000000ff0a007985 */ /* 0x0005e2000c10192c */
[----:B------:R-:W-:Y:S01]  /*9e10*/  @!PT LDS RZ, [RZ] ;  /* 0x00000000fffff984 */ /* 0x000fe20000000800 */
[----:B------:R-:W-:Y:S01]  /*9e20*/  @!PT LDS RZ, [RZ] ;  /* 0x00000000fffff984 */ /* 0x000fe20000000800 */
[----:B------:R-:W-:Y:S01]  /*9e30*/  @!PT LDS RZ, [RZ] ;  /* 0x00000000fffff984 */ /* 0x000fe20000000800 */
[----:B------:R-:W-:Y:S01]  /*9e40*/  @!PT LDS RZ, [RZ] ;  /* 0x00000000fffff984 */ /* 0x000fe20000000800 */
[----:B------:R1:W-:Y:S06]  /*9e50*/  MEMBAR.ALL.CTA ;  /* 0x0000000000007992 */ /* 0x0003ec0000008000 */
[----:B-1----:R-:W1:Y:S01]  /*9e60*/  FENCE.VIEW.ASYNC.S ;  /* 0x00000000000073c6 */ /* 0x002e620000000000 */
[----:B------:R-:W-:Y:S05]  /*9e70*/  BRA.U UP0, `(.L_x_161) ;  /* 0x0000000100047547 */ /* 0x000fea000b800000 */
[----:B------:R-:W-:Y:S05]  /*9e80*/  BPT.TRAP 0x1 ;  /* 0x000000040000795c */ /* 0x000fea0000300000 */
.L_x_161:
[----:B-----5:R-:W-:Y:S01]  /*9e90*/  SHF.L.U32 R5, R56, 0x1f, RZ ;  /* 0x0000001f38057819 */ /* 0x020fe200000006ff */
[----:B------:R-:W-:Y:S03]  /*9ea0*/  BSSY B0, `(.L_x_162) ;  /* 0x0000003000007945 */ /* 0x000fe60003800000 */
[----:B-1----:R-:W1:Y:S02]  /*9eb0*/  SYNCS.PHASECHK.TRANS64.TRYWAIT P0, [R0+URZ+0x2c0c8], R5 ;  /* 0x02c0c805000075a7 */ /* 0x002e6400080011ff */
[----:B-1----:R-:W-:Y:S05]  /*9ec0*/  @!P0 BRA `(.L_x_163) ;  /* 0x0000013800348947 */ /* 0x002fea0003800000 */
.L_x_451:
[----:B------:R-:W-:Y:S05]  /*9ed0*/  BSYNC B0 ;  /* 0x0000000000007941 */ /* 0x000fea0003800000 */
.L_x_162:
[----:B------:R-:W-:Y:S05]  /*9ee0*/  @!P5 BRA `(.L_x_164) ;  /* 0x0000000000d0d947 */ /* 0x000fea0003800000 */
[----:B-1----:R-:W1:Y:S01]  /*9ef0*/  LDC R5, c[0x0][0x904] ;  /* 0x00024100ff057b82 */ /* 0x002e620000000800 */
[----:B------:R-:W3:Y:S01]  /*9f00*/  LDCU.64 UR4, c[0x0][0x908] ;  /* 0x00012100ff0477ac */ /* 0x000ee20008000a00 */
[----:B------:R-:W-:Y:S01]  /*9f10*/  LOP3.LUT R3, R3, 0x7f, RZ, 0xc0, !PT ;  /* 0x0000007f03037812 */ /* 0x000fe200078ec0ff */
[----:B------:R-:W-:Y:S01]  /*9f20*/  BSSY.RECONVERGENT B0, `(.L_x_164) ;  /* 0x0000030000007945 */ /* 0x000fe20003800200 */
[----:B---3--:R-:W-:Y:S01]  /*9f30*/  IMAD.HI.U32 R4, R57, UR4, RZ ;  /* 0x0000000439047c27 */ /* 0x008fe2000f8e00ff */
[----:B------:R-:W3:Y:S01]  /*9f40*/  LDCU UR4, c[0x0][0x380] ;  /* 0x00007000ff0477ac */ /* 0x000ee20008000800 */
[----:B-1----:R-:W-:-:S03]  /*9f50*/  ISETP.NE.AND P0, PT, R5, 0x1, PT ;  /* 0x000000010500780c */ /* 0x002fc60003f05270 */
[----:B------:R-:W-:-:S04]  /*9f60*/  SHF.R.U32.HI R4, RZ, UR5, R4 ;  /* 0x00000005ff047c19 */ /* 0x000fc80008011604 */
[----:B------:R-:W-:-:S05]  /*9f70*/  SEL R4, R57, R4, !P0 ;  /* 0x0000000439047207 */ /* 0x000fca0004000000 */
[----:B------:R-:W-:-:S04]  /*9f80*/  IMAD.MOV R4, RZ, RZ, -R4 ;  /* 0x000000ffff047224 */ /* 0x000fc800078e0a04 */
[----:B------:R-:W-:-:S04]  /*9f90*/  IMAD R4, R5, R4, R57 ;  /* 0x0000000405047224 */ /* 0x000fc800078e0239 */
[----:B------:R-:W-:-:S04]  /*9fa0*/  IMAD R3, R4, 0x100, R3 ;  /* 0x0000010004037824 */ /* 0x000fc800078e0203 */
[----:B------:R-:W-:-:S05]  /*9fb0*/  VIADD R9, R3, 0x80 ;  /* 0x0000008003097836 */ /* 0x000fca0000000000 */
[----:B---3--:R-:W-:-:S13]  /*9fc0*/  ISETP.GE.AND P0, PT, R9, UR4, PT ;  /* 0x0000000409007c0c */ /* 0x008fda000bf06270 */
[----:B------:R-:W-:Y:S05]  /*9fd0*/  @P0 BRA `(.L_x_165) ;  /* 0x0000000000900947 */ /* 0x000fea0003800000 */
[----:B------:R-:W1:Y:S01]  /*9fe0*/  LDC R7, c[0x0][0x38c] ;  /* 0x0000e300ff077b82 */ /* 0x000e620000000800 */
[----:B------:R-:W3:Y:S01]  /*9ff0*/  LDCU UR6, c[0x0][0x890] ;  /* 0x00011200ff0677ac */ /* 0x000ee20008000800 */
[----:B------:R-:W4:Y:S01]  /*a000*/  LDCU.64 UR4, c[0x0][0x888] ;  /* 0x00011100ff0477ac */ /* 0x000f220008000a00 */
[----:B---3--:R-:W-:Y:S01]  /*a010*/  IMAD R22, R22, UR6, R9 ;  /* 0x0000000616167c24 */ /* 0x008fe2000f8e0209 */
[----:B-1----:R-:W-:-:S04]  /*a020*/  IABS R5, R7 ;  /* 0x0000000700057213 */ /* 0x002fc80000000000 */
[----:B------:R-:W2:Y:S08]  /*a030*/  I2F.RP R8, R5 ;  /* 0x0000000500087306 */ /* 0x000eb00000209400 */
[----:B--2---:R-:W1:Y:S02]  /*a040*/  MUFU.RCP R10, R8 ;  /* 0x00000008000a7308 */ /* 0x004e640000001000 */
[----:B-1----:R-:W-:-:S06]  /*a050*/  IADD3 R10, PT, PT, R10, 0xffffffe, RZ ;  /* 0x0ffffffe0a0a7810 */ /* 0x002fcc0007ffe0ff */
[----:B------:R-:W1:Y:S02]  /*a060*/  F2I.FTZ.U32.TRUNC.NTZ R11, R10 ;  /* 0x0000000a000b7305 */ /* 0x000e64000021f000 */
[----:B-1----:R-:W-:Y:S01]  /*a070*/  IADD3 R3, PT, PT, RZ, -R11, RZ ;  /* 0x8000000bff037210 */ /* 0x002fe20007ffe0ff */
[----:B------:R-:W-:-:S04]  /*a080*/  IMAD.MOV.U32 R10, RZ, RZ, RZ ;  /* 0x000000ffff0a7224 */ /* 0x000fc800078e00ff */
[----:B------:R-:W-:Y:S01]  /*a090*/  IMAD R4, R3, R5, RZ ;  /* 0x0000000503047224 */ /* 0x000fe200078e02ff */
[----:B------:R-:W-:-:S03]  /*a0a0*/  IABS R3, R2 ;  /* 0x0000000200037213 */ /* 0x000fc60000000000 */
[----:B------:R-:W-:Y:S01]  /*a0b0*/  IMAD.HI.U32 R11, R11, R4, R10 ;  /* 0x000000040b0b7227 */ /* 0x000fe200078e000a */
[----:B------:R-:W-:-:S05]  /*a0c0*/  MOV R6, R3 ;  /* 0x0000000300067202 */ /* 0x000fca0000000f00 */
[----:B------:R-:W-:-:S04]  /*a0d0*/  IMAD.HI.U32 R3, R11, R6, RZ ;  /* 0x000000060b037227 */ /* 0x000fc800078e00ff */
[----:B------:R-:W-:-:S04]  /*a0e0*/  IMAD.MOV R4, RZ, RZ, -R3 ;  /* 0x000000ffff047224 */ /* 0x000fc800078e0a03 */
[----:B------:R-:W-:-:S05]  /*a0f0*/  IMAD R4, R5, R4, R6 ;  /* 0x0000000405047224 */ /* 0x000fca00078e0206 */
[----:B------:R-:W-:-:S13]  /*a100*/  ISETP.GT.U32.AND P0, PT, R5, R4, PT ;  /* 0x000000040500720c */ /* 0x000fda0003f04070 */
[-C--:B------:R-:W-:Y:S01]  /*a110*/  @!P0 IADD3 R4, PT, PT, R4, -R5.reuse, RZ ;  /* 0x8000000504048210 */ /* 0x080fe20007ffe0ff */
[----:B------:R-:W-:Y:S01]  /*a120*/  @!P0 VIADD R3, R3, 0x1 ;  /* 0x0000000103038836 */ /* 0x000fe20000000000 */
[----:B------:R-:W-:Y:S02]  /*a130*/  ISETP.NE.AND P0, PT, R7, RZ, PT ;  /* 0x000000ff0700720c */ /* 0x000fe40003f05270 */
[----:B------:R-:W-:Y:S02]  /*a140*/  ISETP.GE.U32.AND P2, PT, R4, R5, PT ;  /* 0x000000050400720c */ /* 0x000fe40003f46070 */
[----:B------:R-:W-:-:S04]  /*a150*/  LOP3.LUT R4, R2, R7, RZ, 0x3c, !PT ;  /* 0x0000000702047212 */ /* 0x000fc800078e3cff */
[----:B------:R-:W-:Y:S02]  /*a160*/  ISETP.GE.AND P1, PT, R4, RZ, PT ;  /* 0x000000ff0400720c */ /* 0x000fe40003f26270 */
[----:B------:R-:W1:Y:S05]  /*a170*/  LDC.64 R4, c[0x0][0x880] ;  /* 0x00022000ff047b82 */ /* 0x000e6a0000000a00 */
[----:B------:R-:W-:-:S06]  /*a180*/  @P2 IADD3 R3, PT, PT, R3, 0x1, RZ ;  /* 0x0000000103032810 */ /* 0x000fcc0007ffe0ff */
[----:B------:R-:W-:Y:S01]  /*a190*/  @!P1 IMAD.MOV R3, RZ, RZ, -R3 ;  /* 0x000000ffff039224 */ /* 0x000fe200078e0a03 */
[----:B------:R-:W-:-:S04]  /*a1a0*/  @!P0 LOP3.LUT R3, RZ, R7, RZ, 0x33, !PT ;  /* 0x00000007ff038212 */ /* 0x000fc800078e33ff */
[C---:B------:R-:W-:Y:S01]  /*a1b0*/  IADD3 R6, PT, PT, -R3.reuse, RZ, RZ ;  /* 0x000000ff03067210 */ /* 0x040fe20007ffe1ff */
[----:B----4-:R-:W-:-:S04]  /*a1c0*/  IMAD R22, R3, UR5, R22 ;  /* 0x0000000503167c24 */ /* 0x010fc8000f8e0216 */
[----:B------:R-:W-:Y:S02]  /*a1d0*/  IMAD R3, R7, R6, R2 ;  /* 0x0000000607037224 */ /* 0x000fe400078e0202 */
[----:B------:R-:W-:Y:S02]  /*a1e0*/  IMAD.MOV.U32 R2, RZ, RZ, -0x800000 ;  /* 0xff800000ff027424 */ /* 0x000fe400078e00ff */
[----:B------:R-:W-:-:S04]  /*a1f0*/  IMAD R3, R3, UR4, R22 ;  /* 0x0000000403037c24 */ /* 0x000fc8000f8e0216 */
[----:B-1----:R-:W-:-:S05]  /*a200*/  IMAD.WIDE R4, R3, 0x4, R4 ;  /* 0x0000000403047825 */ /* 0x002fca00078e0204 */
[----:B------:R1:W-:Y:S02]  /*a210*/  STG.E desc[UR44][R4.64], R2 ;  /* 0x0000000204007986 */ /* 0x0003e4000c10192c */
.L_x_165:
[----:B------:R-:W-:Y:S05]  /*a220*/  BSYNC.RECONVERGENT B0 ;  /* 0x0000000000007941 */ /* 0x000fea0003800200 */
.L_x_164:
[----:B------:R-:W-:Y:S01]  /*a230*/  @!PT LDS RZ, [RZ] ;  /* 0x00000000fffff984 */ /* 0x000fe20000000800 */
[----:B------:R-:W-:Y:S01]  /*a240*/  @!PT LDS RZ, [RZ] ;  /* 0x00000000fffff984 */ /* 0x000fe20000000800 */
[----:B------:R-:W-:Y:S01]  /*a250*/  @!PT LDS RZ, [RZ] ;  /* 0x00000000fffff984 */ /* 0x000fe20000000800 */
[----:B------:R-:W-:Y:S01]  /*a260*/  @!PT LDS RZ, [RZ] ;  /* 0x00000000fffff984 */ /* 0x000fe20000000800 */
[----:B------:R3:W-:Y:S06]  /*a270*/  MEMBAR.ALL.CTA ;  /* 0x0000000000007992 */ /* 0x0007ec0000008000 */
[----:B---3--:R-:W3:Y:S01]  /*a280*/  FENCE.VIEW.ASYNC.S ;  /* 0x00000000000073c6 */ /* 0x008ee20000000000 */
[----:B------:R-:W-:-:S09]  /*a290*/  UISETP.NE.AND UP0, UPT, UR41, URZ, UPT ;  /* 0x000000ff2900728c */ /* 0x000fd2000bf05270 */
[----:B------:R-:W-:Y:S05]  /*a2a0*/  BRA.U UP0, `(.L_x_166) ;  /* 0x0000000100047547 */ /* 0x000fea000b800000 */
[----:B------:R-:W-:Y:S05]  /*a2b0*/  BPT.TRAP 0x1 ;  /* 0x000000040000795c */ /* 0x000fea0000300000 */
.L_x_166:
[----:B---3--:R3:W-:Y:S01]  /*a2c0*/  SYNCS.ARRIVE.TRANS64.A1T0 RZ, [R0+URZ+0x2c0b8], RZ ;  /* 0x02c0b8ff00ff79a7 */ /* 0x0087e200081000ff */
[----:B------:R-:W-:Y:S01]  /*a2d0*/  LOP3.LUT R56, R56, 0x1, RZ, 0x3c, !PT ;  /* 0x0000000138387812 */ /* 0x000fe200078e3cff */
[----:B------:R-:W-:Y:S06]  /*a2e0*/  BRA `(.L_x_92) ;  /* 0x0000006c008c7947 */ /* 0x000fec0003800000 */
.L_x_93:
[----:B------:R-:W-:Y:S01]  /*a2f0*/  LEA R7, R7, 0x100, 0x8 ;  /* 0x0000010007077811 */ /* 0x000fe200078e40ff */
[----:B------:R-:W-:Y:S02]  /*a300*/  UIADD3 UR5, UPT, UPT, UR5, 0x3f, URZ ;  /* 0x0000003f05057890 */ /* 0x000fe4000fffe0ff */
[----:B------:R-:W-:Y:S01]  /*a310*/  UISETP.NE.AND UP0, UPT, UR40, URZ, UPT ;  /* 0x000000ff2800728c */ /* 0x000fe2000bf05270 */
[----:B------:R-:W-:Y:S01]  /*a320*/  SHF.R.S32.HI R0, RZ, 0x1f, R7 ;  /* 0x0000001fff007819 */ /* 0x000fe20000011407 */
[----:B------:R-:W-:-:S03]  /*a330*/  USHF.R.S32.HI UR4, URZ, 0x1f, UR5 ;  /* 0x0000001fff047899 */ /* 0x000fc60008011405 */
[----:B------:R-:W-:Y:S01]  /*a340*/  LEA.HI R0, R0, R7, RZ, 0x6 ;  /* 0x0000000700007211 */ /* 0x000fe200078f30ff */
[----:B------:R-:W-:-:S04]  /*a350*/  ULEA.HI UR4, UR4, UR5, URZ, 0x6 ;  /* 0x0000000504047291 */ /* 0x000fc8000f8f30ff */
[----:B------:R-:W-:Y:S01]  /*a360*/  VIADD R62, R0, 0x3f ;  /* 0x0000003f003e7836 */ /* 0x000fe20000000000 */
[----:B------:R-:W-:-:S04]  /*a370*/  USHF.R.S32.HI UR4, URZ, 0x6, UR4 ;  /* 0x00000006ff047899 */ /* 0x000fc80008011404 */
[----:B------:R-:W-:-:S04]  /*a380*/  SHF.R.S32.HI R62, RZ, 0x6, R62 ;  /* 0x00000006ff3e7819 */ /* 0x000fc8000001143e */
[----:B------:R-:W-:Y:S01]  /*a390*/  VIMNMX R62, PT, PT, R62, UR4, PT ;  /* 0x000000043e3e7c48 */ /* 0x000fe2000bfe0100 */
[----:B------:R-:W-:Y:S06]  /*a3a0*/  BRA.U !UP0, `(.L_x_167) ;  /* 0x0000000108047547 */ /* 0x000fec000b800000 */
[----:B------:R-:W-:Y:S05]  /*a3b0*/  BPT.TRAP 0x1 ;  /* 0x000000040000795c */ /* 0x000fea0000300000 */
.L_x_167:
[----:B------:R-:W1:Y:S01]  /*a3c0*/  S2R R60, SR_CgaCtaId ;  /* 0x00000000003c7919 */ /* 0x000e620000008800 */
[----:B------:R-:W-:Y:S01]  /*a3d0*/  MOV R59, 0x400 ;  /* 0x00000400003b7802 */ /* 0x000fe20000000f00 */
[----:B------:R-:W-:Y:S01]  /*a3e0*/  BSSY B0, `(.L_x_168) ;  /* 0x0000005000007945 */ /* 0x000fe20003800000 */
[----:B------:R-:W-:Y:S02]  /*a3f0*/  SHF.L.U32 R0, R23, 0x1f, RZ ;  /* 0x0000001f17007819 */ /* 0x000fe400000006ff */
[----:B-1----:R-:W-:-:S04]  /*a400*/  LEA R59, R60, R59, 0x18 ;  /* 0x0000003b3c3b7211 */ /* 0x002fc800078ec0ff */
[----:B------:R-:W1:Y:S02]  /*a410*/  SYNCS.PHASECHK.TRANS64.TRYWAIT P0, [R59+URZ+0x2c070], R0 ;  /* 0x02c070003b0075a7 */ /* 0x000e6400080011ff */
[----:B-1----:R-:W-:Y:S05]  /*a420*/  @!P0 BRA `(.L_x_169) ;  /* 0x0000013000f08947 */ /* 0x002fea0003800000 */
.L_x_452:
[----:B------:R-:W-:Y:S05]  /*a430*/  BSYNC B0 ;  /* 0x0000000000007941 */ /* 0x000fea0003800000 */
.L_x_168:
[----:B------:R-:W-:-:S09]  /*a440*/  UISETP.NE.AND UP0, UPT, UR40, URZ, UPT ;  /* 0x000000ff2800728c */ /* 0x000fd2000bf05270 */
[----:B------:R-:W-:Y:S05]  /*a450*/  BRA.U !UP0, `(.L_x_170) ;  /* 0x0000000108047547 */ /* 0x000fea000b800000 */
[----:B------:R-:W-:Y:S05]  /*a460*/  BPT.TRAP 0x1 ;  /* 0x000000040000795c */ /* 0x000fea0000300000 */
.L_x_170:
[----:B------:R-:W-:Y:S01]  /*a470*/  IADD3 R61, PT, PT, R59, 0x2c078, RZ ;  /* 0x0002c0783b3d7810 */ /* 0x000fe20007ffe0ff */
[----:B------:R-:W-:-:S03]  /*a480*/  UISETP.NE.AND UP0, UPT, UR39, URZ, UPT ;  /* 0x000000ff2700728c */ /* 0x000fc6000bf05270 */
[----:B-1----:R-:W-:-:S04]  /*a490*/  PRMT R0, R60, 0x654, R61 ;  /* 0x000006543c007816 */ /* 0x002fc8000000003d */
[----:B------:R1:W-:Y:S02]  /*a4a0*/  SYNCS.ARRIVE.TRANS64.RED.A1T0 RZ, [R0+URZ], RZ ;  /* 0x000000ff00ff79a7 */ /* 0x0003e400081004ff */
[----:B------:R-:W-:Y:S05]  /*a4b0*/  BRA.U !UP0, `(.L_x_171) ;  /* 0x0000000108047547 */ /* 0x000fea000b800000 */
[----:B------:R-:W-:Y:S05]  /*a4c0*/  BPT.TRAP 0x1 ;  /* 0x000000040000795c */ /* 0x000fea0000300000 */
.L_x_171:
[----:B------:R-:W-:Y:S01]  /*a4d0*/  IMAD.U32 R3, RZ, RZ, UR38 ;  /* 0x00000026ff037e24 */ /* 0x000fe2000f8e00ff */
[----:B------:R-:W-:-:S04]  /*a4e0*/  ISETP.GE.AND P0, PT, R62, 0x2, PT ;  /* 0x000000023e00780c */ /* 0x000fc80003f06270 */
[----:B------:R-:W-:-:S04]  /*a4f0*/  SHF.L.U32 R4, R3, 0x1f, RZ ;  /* 0x0000001f03047819 */ /* 0x000fc800000006ff */
[----:B------:R-:W2:Y:S02]  /*a500*/  SYNCS.PHASECHK.TRANS64.TRYWAIT P1, [R59+URZ+0x2c080], R4 ;  /* 0x02c080043b0075a7 */ /* 0x000ea400080211ff */
[----:B--2---:R-:W-:Y:S05]  /*a510*/  @!P1 BRA `(.L_x_172) ;  /* 0x0000013000c89947 */ /* 0x004fea0003800000 */
.L_x_453:
[----:B------:R-:W-:Y:S01]  /*a520*/  LOP3.LUT R3, R23, 0x1, RZ, 0x3c, !PT ;  /* 0x0000000117037812 */ /* 0x000fe200078e3cff */
[----:B------:R-:W-:Y:S06]  /*a530*/  @!P0 BRA `(.L_x_173) ;  /* 0x0000002400c48947 */ /* 0x000fec0003800000 */
.L_x_216:
[----:B------:R-:W-:Y:S05]  /*a540*/  YIELD ;  /* 0x0000000000007946 */ /* 0x000fea0003800000 */
[----:B------:R-:W-:Y:S01]  /*a550*/  UISETP.NE.AND UP0, UPT, UR40, URZ, UPT ;  /* 0x000000ff2800728c */ /* 0x000fe2000bf05270 */
[C---:B------:R-:W-:Y:S01]  /*a560*/  ISETP.GT.U32.AND P0, PT, R62.reuse, 0x2, PT ;  /* 0x000000023e00780c */ /* 0x040fe20003f04070 */
[----:B------:R-:W-:Y:S02]  /*a570*/  IMAD.MOV.U32 R23, RZ, RZ, R3 ;  /* 0x000000ffff177224 */ /* 0x000fe400078e0003 */
[----:B------:R-:W-:Y:S01]  /*a580*/  VIADD R62, R62, 0xffffffff ;  /* 0xffffffff3e3e7836 */ /* 0x000fe20000000000 */
[----:B------:R-:W-:-:S04]  /*a590*/  P2R R63, PR, RZ, 0x1 ;  /* 0x00000001ff3f7803 */ /* 0x000fc80000000000 */
[----:B---34-:R-:W-:Y:S05]  /*a5a0*/  BRA.U !UP0, `(.L_x_174) ;  /* 0x0000000108047547 */ /* 0x018fea000b800000 */
[----:B------:R-:W-:Y:S05]  /*a5b0*/  BPT.TRAP 0x1 ;  /* 0x000000040000795c */ /* 0x000fea0000300000 */
.L_x_174:
[----:B-1----:R-:W-:Y:S01]  /*a5c0*/  SHF.L.U32 R0, R23, 0x1f, RZ ;  /* 0x0000001f17007819 */ /* 0x002fe200000006ff */
[----:B------:R-:W1:Y:S03]  /*a5d0*/  S2R R65, SR_TID.X ;  /* 0x0000000000417919 */ /* 0x000e660000002100 */
[----:B------:R-:W3:Y:S01]  /*a5e0*/  SYNCS.PHASECHK.TRANS64.TRYWAIT P0, [R59+URZ+0x2c070], R0 ;  /* 0x02c070003b0075a7 */ /* 0x000ee200080011ff */
[----:B-1----:R-:W-:-:S05]  /*a5f0*/  IMAD.U32 R64, R65, 0x10000, RZ ;  /* 0x0001000041407824 */ /* 0x002fca00078e00ff */
[----:B------:R-:W-:Y:S01]  /*a600*/  LOP3.LUT R64, R64, 0x600000, RZ, 0xc0, !PT ;  /* 0x0060000040407812 */ /* 0x000fe200078ec0ff */
[----:B---3--:R-:W-:Y:S06]  /*a610*/  @!P0 BRA `(.L_x_175) ;  /* 0x00000130009c8947 */ /* 0x008fec0003800000 */
.L_x_454:
[----:B------:R-:W-:Y:S05]  /*a620*/  WARPSYNC.ALL ;  /* 0x0000000000007948 */ /* 0x000fea0003800000 */
[----:B------:R-:W-:Y:S01]  /*a630*/  R2UR UR4, R64 ;  /* 0x00000000400472ca */ /* 0x000fe200000e0000 */
[----:B------:R-:W-:Y:S01]  /*a640*/  UISETP.NE.AND UP0, UPT, UR41, URZ, UPT ;  /* 0x000000ff2900728c */ /* 0x000fe2000bf05270 */
[----:B------:R-:W-:Y:S01]  /*a650*/  PLOP3.LUT P0, PT, PT, PT, PT, 0x80, 0x8 ;  /* 0x000000000008781c */ /* 0x000fe20003f0f070 */
[----:B------:R-:W-:-:S10]  /*a660*/  IMAD.MOV.U32 R66, RZ, RZ, 0x3f800000 ;  /* 0x3f800000ff427424 */ /* 0x000fd400078e00ff */
[----:B--2---:R-:W2:Y:S02]  /*a670*/  LDTM.x2 R4, tmem[UR4] ;  /* 0x00000004000479ee */ /* 0x004ea400080c0000 */
[----:B--2---:R-:W-:-:S13]  /*a680*/  FSETP.NEU.AND P2, PT, R4, R5, PT ;  /* 0x000000050400720b */ /* 0x004fda0003f4d000 */
[----:B-1----:R-:W1:Y:S01]  /*a690*/  @P2 LDC R0, c[0x0][0x704] ;  /* 0x0001c100ff002b82 */ /* 0x002e620000000800 */
[----:B------:R-:W-:-:S04]  /*a6a0*/  @P2 FADD R5, R4, -R5 ;  /* 0x8000000504052221 */ /* 0x000fc80000000000 */
[----:B-1----:R-:W-:-:S05]  /*a6b0*/  @P2 FMUL R5, R5, R0 ;  /* 0x0000000005052220 */ /* 0x002fca0000400000 */
[----:B------:R-:W-:-:S04]  /*a6c0*/  @P2 FSETP.GEU.AND P1, PT, R5, -126, PT ;  /* 0xc2fc00000500280b */ /* 0x000fc80003f2e000 */
[----:B------:R-:W-:-:S13]  /*a6d0*/  @P2 PLOP3.LUT P0, PT, P1, PT, PT, 0x80, 0x8 ;  /* 0x000000000008281c */ /* 0x000fda0000f0f070 */
[----:B------:R-:W-:-:S04]  /*a6e0*/  @!P0 FMUL R5, R5, 0.5 ;  /* 0x3f00000005058820 */ /* 0x000fc80000400000 */
[----:B------:R-:W1:Y:S02]  /*a6f0*/  @P2 MUFU.EX2 R0, R5 ;  /* 0x0000000500002308 */ /* 0x000e640000000800 */
[----:B-1----:R-:W-:-:S05]  /*a700*/  @!P0 FMUL R0, R0, R0 ;  /* 0x0000000000008220 */ /* 0x002fca0000400000 */
[----:B------:R-:W-:Y:S01]  /*a710*/  @P2 MOV R66, R0 ;  /* 0x0000000000422202 */ /* 0x000fe20000000f00 */
[----:B------:R-:W-:Y:S06]  /*a720*/  BRA.U UP0, `(.L_x_176) ;  /* 0x0000000100047547 */ /* 0x000fec000b800000 */
[----:B------:R-:W-:Y:S05]  /*a730*/  BPT.TRAP 0x1 ;  /* 0x000000040000795c */ /* 0x000fea0000300000 */
.L_x_176:
[----:B------:R-:W-:Y:S01]  /*a740*/  IMAD.U32 R0, RZ, RZ, UR42 ;  /* 0x0000002aff007e24 */ /* 0x000fe2000f8e00ff */
[----:B------:R-:W-:-:S04]  /*a750*/  FSETP.NEU.AND P1, PT, R66, 1, PT ;  /* 0x3f8000004200780b */ /* 0x000fc80003f2d000 */
[----:B------:R-:W-:-:S04]  /*a760*/  SHF.L.U32 R0, R0, 0x1f, RZ ;  /* 0x0000001f00007819 */ /* 0x000fc800000006ff */
[----:B------:R-:W1:Y:S02]  /*a770*/  SYNCS.PHASECHK.TRANS64.TRYWAIT P0, [R59+URZ+0x2c090], R0 ;  /* 0x02c090003b0075a7 */ /* 0x000e6400080011ff */
[----:B-1----:R-:W-:Y:S05]  /*a780*/  @!P0 BRA `(.L_x_177) ;  /* 0x0000013000548947 */ /* 0x002fea0003800000 */
.L_x_455:
[----:B------:R-:W-:-:S13]  /*a790*/  VOTE.ANY P1, P1 ;  /* 0x0000000000ff7806 */ /* 0x000fda0000820100 */
[----:B------:R-:W-:Y:S05]  /*a7a0*/  @!P1 BRA `(.L_x_178) ;  /* 0x0000001000149947 */ /* 0x000fea0003800000 */
[----:B------:R-:W-:Y:S01]  /*a7b0*/  SHF.R.U32.HI R16, RZ, 0x5, R65 ;  /* 0x00000005ff107819 */ /* 0x000fe20000011641 */
[----:B------:R-:W-:Y:S01]  /*a7c0*/  BSSY.RECONVERGENT B6, `(.L_x_179) ;  /* 0x0000018000067945 */ /* 0x000fe20003800200 */
[----:B------:R-:W-:Y:S02]  /*a7d0*/  LOP3.LUT R19, R64, 0x100, RZ, 0xfc, !PT ;  /* 0x0000010040137812 */ /* 0x000fe400078efcff */
[----:B------:R-:W-:Y:S02]  /*a7e0*/  SHF.R.U32.HI R17, RZ, 0x15, R64 ;  /* 0x00000015ff117819 */ /* 0x000fe40000011640 */
[----:B------:R-:W-:Y:S02]  /*a7f0*/  LOP3.LUT R16, R16, 0x3, RZ, 0xc0, !PT ;  /* 0x0000000310107812 */ /* 0x000fe400078ec0ff */
[----:B------:R-:W-:Y:S02]  /*a800*/  R2UR UR4, R19 ;  /* 0x00000000130472ca */ /* 0x000fe400000e0000 */
[----:B------:R-:W-:-:S11]  /*a810*/  ISETP.NE.AND P0, PT, R16, R17, PT ;  /* 0x000000111000720c */ /* 0x000fd60003f05270 */
[----:B------:R-:W2:Y:S02]  /*a820*/  LDTM.x16 R24, tmem[UR4] ;  /* 0x00000004001879ee */ /* 0x000ea40008240000 */
[----:B--2---:R-:W-:Y:S05]  /*a830*/  @!P0 BRA `(.L_x_180) ;  /* 0x0000000000408947 */ /* 0x004fea0003800000 */
[----:B------:R-:W-:Y:S01]  /*a840*/  MOV R14, 0x8 ;  /* 0x00000008000e7802 */ /* 0x000fe20000000f00 */
[----:B------:R-:W2:Y:S01]  /*a850*/  LDCU.64 UR8, c[0x4][0xb0] ;  /* 0x01001600ff0877ac */ /* 0x000ea20008000a00 */
[----:B------:R-:W-:Y:S02]  /*a860*/  HFMA2 R12, -RZ, RZ, 0, 5.9604644775390625e-08 ;  /* 0x00000001ff0c7431 */ /* 0x000fe400000001ff */
[----:B------:R-:W-:Y:S01]  /*a870*/  IMAD.MOV.U32 R8, RZ, RZ, 0x192 ;  /* 0x00000192ff087424 */ /* 0x000fe200078e00ff */
[----:B------:R-:W3:Y:S01]  /*a880*/  LDCU.64 UR6, c[0x4][0xb8] ;  /* 0x01001700ff0677ac */ /* 0x000ee20008000a00 */
[----:B------:R-:W4:Y:S01]  /*a890*/  LDC.64 R14, c[0x4][R14] ;  /* 0x010000000e0e7b82 */ /* 0x000f220000000a00 */
[----:B------:R-:W-:Y:S01]  /*a8a0*/  IMAD.MOV.U32 R13, RZ, RZ, RZ ;  /* 0x000000ffff0d7224 */ /* 0x000fe200078e00ff */
[----:B------:R-:W5:Y:S01]  /*a8b0*/  LDCU.64 UR4, c[0x4][0x30] ;  /* 0x01000600ff0477ac */ /* 0x000f620008000a00 */
[----:B--2---:R-:W-:Y:S01]  /*a8c0*/  IMAD.U32 R4, RZ, RZ, UR8 ;  /* 0x00000008ff047e24 */ /* 0x004fe2000f8e00ff */
[----:B------:R-:W-:Y:S01]  /*a8d0*/  MOV R5, UR9 ;  /* 0x0000000900057c02 */ /* 0x000fe20008000f00 */
[----:B---3--:R-:W-:Y:S01]  /*a8e0*/  IMAD.U32 R6, RZ, RZ, UR6 ;  /* 0x00000006ff067e24 */ /* 0x008fe2000f8e00ff */
[----:B------:R-:W-:Y:S01]  /*a8f0*/  MOV R7, UR7 ;  /* 0x0000000700077c02 */ /* 0x000fe20008000f00 */
[----:B-----5:R-:W-:Y:S01]  /*a900*/  IMAD.U32 R10, RZ, RZ, UR4 ;  /* 0x00000004ff0a7e24 */ /* 0x020fe2000f8e00ff */
[----:B------:R-:W-:-:S02]  /*a910*/  MOV R11, UR5 ;  /* 0x00000005000b7c02 */ /* 0x000fc40008000f00 */
[----:B------:R-:W-:-:S07]  /*a920*/  LEPC R20, `(.L_x_180) ;  /* 0x000000001014794e */ /* 0x000fce0000000000 */
[----:B-1--4-:R-:W-:Y:S05]  /*a930*/  CALL.ABS.NOINC R14 ;  /* 0x000000000e007343 */ /* 0x012fea0003c00000 */
.L_x_180:
[----:B------:R-:W-:Y:S05]  /*a940*/  BSYNC.RECONVERGENT B6 ;  /* 0x0000000000067941 */ /* 0x000fea0003800200 */
.L_x_179:
[----:B------:R-:W-:Y:S01]  /*a950*/  FSETP.NEU.AND P0, PT, R66, 1, PT ;  /* 0x3f8000004200780b */ /* 0x000fe20003f0d000 */
[----:B------:R-:W-:Y:S05]  /*a960*/  WARPSYNC.ALL ;  /* 0x0000000000007948 */ /* 0x000fea0003800000 */
[----:B------:R-:W-:Y:S01]  /*a970*/  LOP3.LUT R18, R64, 0x110, RZ, 0xfc, !PT ;  /* 0x0000011040127812 */ /* 0x000fe200078efcff */
[----:B------:R-:W-:Y:S01]  /*a980*/  BSSY.RECONVERGENT B6, `(.L_x_181) ;  /* 0x000001f000067945 */ /* 0x000fe20003800200 */
[----:B------:R-:W-:Y:S02]  /*a990*/  R2UR UR4, R19 ;  /* 0x00000000130472ca */ /* 0x000fe400000e0000 */
[----:B------:R-:W-:-:S03]  /*a9a0*/  R2UR UR5, R18 ;  /* 0x00000000120572ca */ /* 0x000fc600000e0000 */
[C---:B------:R-:W-:Y:S02]  /*a9b0*/  @P0 FMUL2 R24, R66.reuse.F32, R24.F32x2.HI_LO ;  /* 0x000000184218024a */ /* 0x040fe40000040000 */
[C---:B------:R-:W-:Y:S02]  /*a9c0*/  @P0 FMUL2 R26, R66.reuse.F32, R26.F32x2.HI_LO ;  /* 0x0000001a421a024a */ /* 0x040fe40000040000 */
[C---:B------:R-:W-:Y:S02]  /*a9d0*/  @P0 FMUL2 R28, R66.reuse.F32, R28.F32x2.HI_LO ;  /* 0x0000001c421c024a */ /* 0x040fe40000040000 */
[C---:B------:R-:W-:Y:S02]  /*a9e0*/  @P0 FMUL2 R30, R66.reuse.F32, R30.F32x2.HI_LO ;  /* 0x0000001e421e024a */ /* 0x040fe40000040000 */
[C---:B------:R-:W-:Y:S02]  /*a9f0*/  @P0 FMUL2 R32, R66.reuse.F32, R32.F32x2.HI_LO ;  /* 0x000000204220024a */ /* 0x040fe40000040000 */
[C---:B------:R-:W-:Y:S01]  /*aa00*/  @P0 FMUL2 R34, R66.reuse.F32, R34.F32x2.HI_LO ;  /* 0x000000224222024a */ /* 0x040fe20000040000 */
[----:B------:R-:W2:Y:S01]  /*aa10*/  LDTM.x16 R40, tmem[UR5] ;  /* 0x00000005002879ee */ /* 0x000ea20008240000 */
[----:B------:R-:W-:-:S02]  /*aa20*/  @P0 FMUL2 R36, R66.F32, R36.F32x2.HI_LO ;  /* 0x000000244224024a */ /* 0x000fc40000040000 */
[----:B------:R-:W-:Y:S01]  /*aa30*/  @P0 FMUL2 R38, R66.F32, R38.F32x2.HI_LO ;  /* 0x000000264226024a */ /* 0x000fe20000040000 */
[----:B------:R-:W-:-:S03]  /*aa40*/  ISETP.NE.AND P0, PT, R16, R17, PT ;  /* 0x000000111000720c */ /* 0x000fc60003f05270 */
[----:B------:R3:W-:Y:S10]  /*aa50*/  STTM.x16 tmem[UR4], R24 ;  /* 0x00000018000079ed */ /* 0x0007f40008240004 */
[----:B--2---:R-:W-:Y:S05]  /*aa60*/  @!P0 BRA `(.L_x_182) ;  /* 0x0000000000408947 */ /* 0x004fea0003800000 */
[----:B------:R-:W-:Y:S01]  /*aa70*/  MOV R14, 0x8 ;  /* 0x00000008000e7802 */ /* 0x000fe20000000f00 */
[----:B------:R-:W2:Y:S01]  /*aa80*/  LDCU.64 UR8, c[0x4][0xb0] ;  /* 0x01001600ff0877ac */ /* 0x000ea20008000a00 */
[----:B------:R-:W-:Y:S02]  /*aa90*/  HFMA2 R12, -RZ, RZ, 0, 5.9604644775390625e-08 ;  /* 0x00000001ff0c7431 */ /* 0x000fe400000001ff */
[----:B------:R-:W-:Y:S01]  /*aaa0*/  IMAD.MOV.U32 R8, RZ, RZ, 0x192 ;  /* 0x00000192ff087424 */ /* 0x000fe200078e00ff */
[----:B------:R-:W4:Y:S01]  /*aab0*/  LDCU.64 UR6, c[0x4][0xb8] ;  /* 0x01001700ff0677ac */ /* 0x000f220008000a00 */
[----:B------:R-:W1:Y:S01]  /*aac0*/  LDC.64 R14, c[0x4][R14] ;  /* 0x010000000e0e7b82 */ /* 0x000e620000000a00 */
[----:B------:R-:W-:Y:S01]  /*aad0*/  IMAD.MOV.U32 R13, RZ, RZ, RZ ;  /* 0x000000ffff0d7224 */ /* 0x000fe200078e00ff */
[----:B------:R-:W5:Y:S01]  /*aae0*/  LDCU.64 UR4, c[0x4][0x30] ;  /* 0x01000600ff0477ac */ /* 0x000f620008000a00 */
[----:B--2---:R-:W-:Y:S01]  /*aaf0*/  IMAD.U32 R4, RZ, RZ, UR8 ;  /* 0x00000008ff047e24 */ /* 0x004fe2000f8e00ff */
[----:B------:R-:W-:Y:S01]  /*ab00*/  MOV R5, UR9 ;  /* 0x0000000900057c02 */ /* 0x000fe20008000f00 */
[----:B----4-:R-:W-:Y:S01]  /*ab10*/  IMAD.U32 R6, RZ, RZ, UR6 ;  /* 0x00000006ff067e24 */ /* 0x010fe2000f8e00ff */
[----:B------:R-:W-:Y:S01]  /*ab20*/  MOV R7, UR7 ;  /* 0x0000000700077c02 */ /* 0x000fe20008000f00 */
[----:B-----5:R-:W-:Y:S01]  /*ab30*/  IMAD.U32 R10, RZ, RZ, UR4 ;  /* 0x00000004ff0a7e24 */ /* 0x020fe2000f8e00ff */
[----:B------:R-:W-:-:S02]  /*ab40*/  MOV R11, UR5 ;  /* 0x00000005000b7c02 */ /* 0x000fc40008000f00 */
[----:B------:R-:W-:-:S07]  /*ab50*/  LEPC R20, `(.L_x_182) ;  /* 0x000000001014794e */ /* 0x000fce0000000000 */
[----:B-1-3--:R-:W-:Y:S05]  /*ab60*/  CALL.ABS.NOINC R14 ;  /* 0x000000000e007343 */ /* 0x00afea0003c00000 */
.L_x_182:
[----:B------:R-:W-:Y:S05]  /*ab70*/  BSYNC.RECONVERGENT B6 ;  /* 0x0000000000067941 */ /* 0x000fea0003800200 */
.L_x_181:
        /* <DEDUP_REMOVED lines=12> */
[----:B---3--:R-:W2:Y:S01]  /*ac40*/  LDTM.x16 R24, tmem[UR5] ;  /* 0x00000005001879ee */ /* 0x008ea20008240000 */
        /* <DEDUP_REMOVED lines=21> */
.L_x_184:
[----:B------:R-:W-:Y:S05]  /*ada0*/  BSYNC.RECONVERGENT B6 ;  /* 0x0000000000067941 */ /* 0x000fea0003800200 */
.L_x_183:
        /* <DEDUP_REMOVED lines=34> */
.L_x_186:
[----:B------:R-:W-:Y:S05]  /*afd0*/  BSYNC.RECONVERGENT B6 ;  /* 0x0000000000067941 */ /* 0x000fea0003800200 */
.L_x_185:
        /* <DEDUP_REMOVED lines=34> */
.L_x_188:
[----:B------:R-:W-:Y:S05]  /*b200*/  BSYNC.RECONVERGENT B6 ;  /* 0x0000000000067941 */ /* 0x000fea0003800200 */
.L_x_187:
        /* <DEDUP_REMOVED lines=34> */
.L_x_190:
[----:B------:R-:W-:Y:S05]  /*b430*/  BSYNC.RECONVERGENT B6 ;  /* 0x0000000000067941 */ /* 0x000fea0003800200 */
.L_x_189:
        /* <DEDUP_REMOVED lines=34> */
.L_x_192:
[----:B------:R-:W-:Y:S05]  /*b660*/  BSYNC.RECONVERGENT B6 ;  /* 0x0000000000067941 */ /* 0x000fea0003800200 */
.L_x_191:
[----:B-1----:R-:W-:Y:S01]  /*b670*/  LOP3.LUT R0, R64, 0x170, RZ, 0xfc, !PT ;  /* 0x0000017040007812 */ /* 0x002fe200078efcff */
[----:B------:R-:W-:Y:S05]  /*b680*/  WARPSYNC.ALL ;  /* 0x0000000000007948 */ /* 0x000fea0003800000 */
[----:B------:R-:W-:Y:S02]  /*b690*/  R2UR UR4, R0 ;  /* 0x00000000000472ca */ /* 0x000fe400000e0000 */
[----:B------:R-:W-:Y:S02]  /*b6a0*/  FSETP.NEU.AND P0, PT, R66, 1, PT ;  /* 0x3f8000004200780b */ /* 0x000fe40003f0d000 */
[----:B------:R-:W-:-:S09]  /*b6b0*/  R2UR UR5, R67 ;  /* 0x00000000430572ca */ /* 0x000fd200000e0000 */
[----:B------:R-:W1:Y:S01]  /*b6c0*/  LDTM.x16 R4, tmem[UR4] ;  /* 0x00000004000479ee */ /* 0x000e620008240000 */
[----:B------:R-:W-:Y:S01]  /*b6d0*/  R2UR UR4, R0 ;  /* 0x00000000000472ca */ /* 0x000fe200000e0000 */
[C---:B------:R-:W-:Y:S02]  /*b6e0*/  @P0 FMUL2 R24, R66.reuse.F32, R24.F32x2.HI_LO ;  /* 0x000000184218024a */ /* 0x040fe40000040000 */
[C---:B------:R-:W-:Y:S02]  /*b6f0*/  @P0 FMUL2 R26, R66.reuse.F32, R26.F32x2.HI_LO ;  /* 0x0000001a421a024a */ /* 0x040fe40000040000 */
[C---:B------:R-:W-:Y:S02]  /*b700*/  @P0 FMUL2 R28, R66.reuse.F32, R28.F32x2.HI_LO ;  /* 0x0000001c421c024a */ /* 0x040fe40000040000 */
[C---:B------:R-:W-:Y:S02]  /*b710*/  @P0 FMUL2 R30, R66.reuse.F32, R30.F32x2.HI_LO ;  /* 0x0000001e421e024a */ /* 0x040fe40000040000 */
[----:B------:R-:W-:-:S02]  /*b720*/  @P0 FMUL2 R32, R66.F32, R32.F32x2.HI_LO ;  /* 0x000000204220024a */ /* 0x000fc40000040000 */
[C---:B------:R-:W-:Y:S02]  /*b730*/  @P0 FMUL2 R34, R66.reuse.F32, R34.F32x2.HI_LO ;  /* 0x000000224222024a */ /* 0x040fe40000040000 */
[C---:B------:R-:W-:Y:S02]  /*b740*/  @P0 FMUL2 R36, R66.reuse.F32, R36.F32x2.HI_LO ;  /* 0x000000244224024a */ /* 0x040fe40000040000 */
[----:B------:R-:W-:-:S04]  /*b750*/  @P0 FMUL2 R38, R66.F32, R38.F32x2.HI_LO ;  /* 0x000000264226024a */ /* 0x000fc80000040000 */
[----:B------:R2:W-:Y:S01]  /*b760*/  STTM.x16 tmem[UR5], R24 ;  /* 0x00000018000079ed */ /* 0x0005e20008240005 */
[C---:B-1----:R-:W-:Y:S02]  /*b770*/  @P0 FMUL2 R4, R66.reuse.F32, R4.F32x2.HI_LO ;  /* 0x000000044204024a */ /* 0x042fe40000040000 */
[C---:B------:R-:W-:Y:S02]  /*b780*/  @P0 FMUL2 R6, R66.reuse.F32, R6.F32x2.HI_LO ;  /* 0x000000064206024a */ /* 0x040fe40000040000 */
[C---:B------:R-:W-:Y:S02]  /*b790*/  @P0 FMUL2 R8, R66.reuse.F32, R8.F32x2.HI_LO ;  /* 0x000000084208024a */ /* 0x040fe40000040000 */
[C---:B------:R-:W-:Y:S02]  /*b7a0*/  @P0 FMUL2 R10, R66.reuse.F32, R10.F32x2.HI_LO ;  /* 0x0000000a420a024a */ /* 0x040fe40000040000 */
[C---:B------:R-:W-:Y:S02]  /*b7b0*/  @P0 FMUL2 R12, R66.reuse.F32, R12.F32x2.HI_LO ;  /* 0x0000000c420c024a */ /* 0x040fe40000040000 */
[----:B------:R-:W-:-:S02]  /*b7c0*/  @P0 FMUL2 R14, R66.F32, R14.F32x2.HI_LO ;  /* 0x0000000e420e024a */ /* 0x000fc40000040000 */
[C---:B------:R-:W-:Y:S02]  /*b7d0*/  @P0 FMUL2 R16, R66.reuse.F32, R16.F32x2.HI_LO ;  /* 0x000000104210024a */ /* 0x040fe40000040000 */
[----:B------:R-:W-:-:S04]  /*b7e0*/  @P0 FMUL2 R18, R66.F32, R18.F32x2.HI_LO ;  /* 0x000000124212024a */ /* 0x000fc80000040000 */
[----:B------:R2:W-:Y:S02]  /*b7f0*/  STTM.x16 tmem[UR4], R4 ;  /* 0x00000004000079ed */ /* 0x0005e40008240004 */
.L_x_178:
[----:B------:R-:W-:-:S09]  /*b800*/  UISETP.NE.AND UP0, UPT, UR39, URZ, UPT ;  /* 0x000000ff2700728c */ /* 0x000fd2000bf05270 */
[----:B------:R-:W-:Y:S05]  /*b810*/  BRA.U !UP0, `(.L_x_193) ;  /* 0x0000000108047547 */ /* 0x000fea000b800000 */
[----:B------:R-:W-:Y:S05]  /*b820*/  BPT.TRAP 0x1 ;  /* 0x000000040000795c */ /* 0x000fea0000300000 */
.L_x_193:
[----:B------:R-:W-:Y:S01]  /*b830*/  IADD3 R3, PT, PT, R59, 0x2c088, RZ ;  /* 0x0002c0883b037810 */ /* 0x000fe20007ffe0ff */
[----:B------:R-:W-:Y:S02]  /*b840*/  UISETP.NE.AND UP0, UPT, UR41, URZ, UPT ;  /* 0x000000ff2900728c */ /* 0x000fe4000bf05270 */
[----:B------:R-:W-:Y:S01]  /*b850*/  ULOP3.LUT UR38, UR38, 0x1, URZ, 0x3c, !UPT ;  /* 0x0000000126267892 */ /* 0x000fe2000f8e3cff */
[----:B-1----:R-:W-:-:S04]  /*b860*/  PRMT R0, R60, 0x654, R3 ;  /* 0x000006543c007816 */ /* 0x002fc80000000003 */
[----:B------:R1:W-:Y:S01]  /*b870*/  SYNCS.ARRIVE.TRANS64.RED.A1T0 RZ, [R0+URZ], RZ ;  /* 0x000000ff00ff79a7 */ /* 0x0003e200081004ff */
[----:B------:R-:W4:Y:S01]  /*b880*/  FENCE.VIEW.ASYNC.T ;  /* 0x00000000000073c6 */ /* 0x000f220000000200 */
[----:B------:R-:W-:Y:S05]  /*b890*/  BRA.U UP0, `(.L_x_194) ;  /* 0x0000000100087547 */ /* 0x000fea000b800000 */
[----:B------:R-:W-:Y:S05]  /*b8a0*/  BPT.TRAP 0x1 ;  /* 0x000000040000795c */ /* 0x000fea0000300000 */
[----:B------:R-:W-:Y:S05]  /*b8b0*/  BPT.TRAP 0x1 ;  /* 0x000000040000795c */ /* 0x000fea0000300000 */
.L_x_194:
[----:B------:R-:W-:Y:S01]  /*b8c0*/  IADD3 R3, PT, PT, R59, 0x2c0a0, RZ ;  /* 0x0002c0a03b037810 */ /* 0x000fe20007ffe0ff */
[----:B------:R-:W-:-:S03]  /*b8d0*/  UISETP.NE.AND UP0, UPT, UR39, URZ, UPT ;  /* 0x000000ff2700728c */ /* 0x000fc6000bf05270 */
[----:B-1----:R-:W-:-:S04]  /*b8e0*/  PRMT R0, R60, 0x654, R3 ;  /* 0x000006543c007816 */ /* 0x002fc80000000003 */
[----:B----4-:R1:W-:Y:S02]  /*b8f0*/  SYNCS.ARRIVE.TRANS64.RED.A1T0 RZ, [R0+URZ], RZ ;  /* 0x000000ff00ff79a7 */ /* 0x0103e400081004ff */
[----:B------:R-:W-:Y:S05]  /*b900*/  BRA.U !UP0, `(.L_x_195) ;  /* 0x0000000108047547 */ /* 0x000fea000b800000 */
[----:B------:R-:W-:Y:S05]  /*b910*/  BPT.TRAP 0x1 ;  /* 0x000000040000795c */ /* 0x000fea0000300000 */
.L_x_195:
[----:B-1----:R-:W-:Y:S01]  /*b920*/  IMAD.U32 R0, RZ, RZ, UR38 ;  /* 0x00000026ff007e24 */ /* 0x002fe2000f8e00ff */
[----:B------:R-:W-:-:S04]  /*b930*/  LOP3.LUT R3, R64, 0x80, RZ, 0xfc, !PT ;  /* 0x0000008040037812 */ /* 0x000fc800078efcff */
[----:B------:R-:W-:-:S04]  /*b940*/  SHF.L.U32 R0, R0, 0x1f, RZ ;  /* 0x0000001f00007819 */ /* 0x000fc800000006ff */
[----:B------:R-:W1:Y:S02]  /*b950*/  SYNCS.PHASECHK.TRANS64.TRYWAIT P0, [R59+URZ+0x2c080], R0 ;  /* 0x02c080003b0075a7 */ /* 0x000e6400080011ff */
[----:B-1----:R-:W-:Y:S05]  /*b960*/  @!P0 BRA `(.L_x_196) ;  /* 0x0000011c00f08947 */ /* 0x002fea0003800000 */
.L_x_456:
        /* <DEDUP_REMOVED lines=17> */
.L_x_197:
[----:B------:R-:W-:Y:S01]  /*ba80*/  IMAD.U32 R0, RZ, RZ, UR42 ;  /* 0x0000002aff007e24 */ /* 0x000fe2000f8e00ff */
[----:B------:R-:W-:-:S04]  /*ba90*/  FSETP.NEU.AND P1, PT, R66, 1, PT ;  /* 0x3f8000004200780b */ /* 0x000fc80003f2d000 */
[----:B------:R-:W-:-:S04]  /*baa0*/  SHF.L.U32 R0, R0, 0x1f, RZ ;  /* 0x0000001f00007819 */ /* 0x000fc800000006ff */
[----:B------:R-:W1:Y:S02]  /*bab0*/  SYNCS.PHASECHK.TRANS64.TRYWAIT P0, [R59+URZ+0x2c098], R0 ;  /* 0x02c098003b0075a7 */ /* 0x000e6400080011ff */
[----:B-1----:R-:W-:Y:S05]  /*bac0*/  @!P0 BRA `(.L_x_198) ;  /* 0x0000011c00ac8947 */ /* 0x002fea0003800000 */
.L_x_457:
        /* <DEDUP_REMOVED lines=27> */
.L_x_201:
[----:B------:R-:W-:Y:S05]  /*bc80*/  BSYNC.RECONVERGENT B6 ;  /* 0x0000000000067941 */ /* 0x000fea0003800200 */
.L_x_200:
        /* <DEDUP_REMOVED lines=34> */
.L_x_203:
[----:B------:R-:W-:Y:S05]  /*beb0*/  BSYNC.RECONVERGENT B6 ;  /* 0x0000000000067941 */ /* 0x000fea0003800200 */
.L_x_202:
        /* <DEDUP_REMOVED lines=34> */
.L_x_205:
[----:B------:R-:W-:Y:S05]  /*c0e0*/  BSYNC.RECONVERGENT B6 ;  /* 0x0000000000067941 */ /* 0x000fea0003800200 */
.L_x_204:
        /* <DEDUP_REMOVED lines=34> */
.L_x_207:
[----:B------:R-:W-:Y:S05]  /*c310*/  BSYNC.RECONVERGENT B6 ;  /* 0x0000000000067941 */ /* 0x000fea0003800200 */
.L_x_206:
        /* <DEDUP_REMOVED lines=34> */
.L_x_209:
[----:B------:R-:W-:Y:S05]  /*c540*/  BSYNC.RECONVERGENT B6 ;  /* 0x0000000000067941 */ /* 0x000fea0003800200 */
.L_x_208:
        /* <DEDUP_REMOVED lines=34> */
.L_x_211:
[----:B------:R-:W-:Y:S05]  /*c770*/  BSYNC.RECONVERGENT B6 ;  /* 0x0000000000067941 */ /* 0x000fea0003800200 */
.L_x_210:
        /* <DEDUP_REMOVED lines=34> */
.L_x_213:
[----:B------:R-:W-:Y:S05]  /*c9a0*/  BSYNC.RECONVERGENT B6 ;  /* 0x0000000000067941 */ /* 0x000fea0003800200 */
.L_x_212:
[----:B------:R-:W-:Y:S01]  /*c9b0*/  LOP3.LUT R64, R64, 0x1f0, RZ, 0xfc, !PT ;  /* 0x000001f040407812 */ /* 0x000fe200078efcff */
[----:B------:R-:W-:Y:S05]  /*c9c0*/  WARPSYNC.ALL ;  /* 0x0000000000007948 */ /* 0x000fea0003800000 */
[----:B------:R-:W-:Y:S02]  /*c9d0*/  R2UR UR4, R64 ;  /* 0x00000000400472ca */ /* 0x000fe400000e0000 */
[----:B------:R-:W-:Y:S02]  /*c9e0*/  FSETP.NEU.AND P0, PT, R66, 1, PT ;  /* 0x3f8000004200780b */ /* 0x000fe40003f0d000 */
[----:B------:R-:W-:-:S09]  /*c9f0*/  R2UR UR5, R65 ;  /* 0x00000000410572ca */ /* 0x000fd200000e0000 */
[----:B------:R-:W2:Y:S01]  /*ca00*/  LDTM.x16 R4, tmem[UR4] ;  /* 0x00000004000479ee */ /* 0x000ea20008240000 */
        /* <DEDUP_REMOVED lines=10> */
[C---:B--2---:R-:W-:Y:S02]  /*cab0*/  @P0 FMUL2 R4, R66.reuse.F32, R4.F32x2.HI_LO ;  /* 0x000000044204024a */ /* 0x044fe40000040000 */
        /* <DEDUP_REMOVED lines=8> */
.L_x_199:
[----:B------:R-:W-:-:S09]  /*cb40*/  UISETP.NE.AND UP0, UPT, UR40, URZ, UPT ;  /* 0x000000ff2800728c */ /* 0x000fd2000bf05270 */
[----:B------:R-:W-:Y:S05]  /*cb50*/  BRA.U !UP0, `(.L_x_214) ;  /* 0x0000000108047547 */ /* 0x000fea000b800000 */
[----:B------:R-:W-:Y:S05]  /*cb60*/  BPT.TRAP 0x1 ;  /* 0x000000040000795c */ /* 0x000fea0000300000 */
.L_x_214:
[----:B-1----:R-:W-:Y:S01]  /*cb70*/  PRMT R0, R60, 0x654, R61 ;  /* 0x000006543c007816 */ /* 0x002fe2000000003d */
[----:B------:R-:W-:-:S03]  /*cb80*/  UISETP.NE.AND UP0, UPT, UR41, URZ, UPT ;  /* 0x000000ff2900728c */ /* 0x000fc6000bf05270 */
[----:B------:R1:W-:Y:S01]  /*cb90*/  SYNCS.ARRIVE.TRANS64.RED.A1T0 RZ, [R0+URZ], RZ ;  /* 0x000000ff00ff79a7 */ /* 0x0003e200081004ff */
[----:B------:R-:W2:Y:S05]  /*cba0*/  FENCE.VIEW.ASYNC.T ;  /* 0x00000000000073c6 */ /* 0x000eaa0000000200 */
[----:B------:R-:W-:Y:S05]  /*cbb0*/  BRA.U UP0, `(.L_x_215) ;  /* 0x0000000100087547 */ /* 0x000fea000b800000 */
[----:B------:R-:W-:Y:S05]  /*cbc0*/  BPT.TRAP 0x1 ;  /* 0x000000040000795c */ /* 0x000fea0000300000 */
[----:B------:R-:W-:Y:S05]  /*cbd0*/  BPT.TRAP 0x1 ;  /* 0x000000040000795c */ /* 0x000fea0000300000 */
.L_x_215:
[----:B------:R-:W-:Y:S01]  /*cbe0*/  ISETP.NE.AND P0, PT, R63, RZ, PT ;  /* 0x000000ff3f00720c */ /* 0x000fe20003f05270 */
[----:B------:R-:W-:Y:S01]  /*cbf0*/  VIADD R3, R59, 0x2c0a8 ;  /* 0x0002c0a83b037836 */ /* 0x000fe20000000000 */
[----:B------:R-:W-:-:S04]  /*cc00*/  ULOP3.LUT UR42, UR42, 0x1, URZ, 0x3c, !UPT ;  /* 0x000000012a2a7892 */ /* 0x000fc8000f8e3cff */
[----:B------:R-:W-:-:S04]  /*cc10*/  PRMT R3, R60, 0x654, R3 ;  /* 0x000006543c037816 */ /* 0x000fc80000000003 */
[----:B--2---:R2:W-:Y:S02]  /*cc20*/  SYNCS.ARRIVE.TRANS64.RED.A1T0 RZ, [R3+URZ], RZ ;  /* 0x000000ff03ff79a7 */ /* 0x0045e400081004ff */
[----:B--2---:R-:W-:Y:S01]  /*cc30*/  LOP3.LUT R3, R23, 0x1, RZ, 0x3c, !PT ;  /* 0x0000000117037812 */ /* 0x004fe200078e3cff */
[----:B------:R-:W-:Y:S06]  /*cc40*/  @P0 BRA `(.L_x_216) ;  /* 0xffffffd8003c0947 */ /* 0x000fec000383ffff */
.L_x_173:
[----:B------:R-:W-:-:S09]  /*cc50*/  UISETP.NE.AND UP0, UPT, UR39, URZ, UPT ;  /* 0x000000ff2700728c */ /* 0x000fd2000bf05270 */
[----:B------:R-:W-:Y:S05]  /*cc60*/  BRA.U !UP0, `(.L_x_217) ;  /* 0x0000000108047547 */ /* 0x000fea000b800000 */
[----:B------:R-:W-:Y:S05]  /*cc70*/  BPT.TRAP 0x1 ;  /* 0x000000040000795c */ /* 0x000fea0000300000 */
.L_x_217:
[----:B----4-:R-:W-:Y:S01]  /*cc80*/  IADD3 R31, PT, PT, R59, 0x2c088, RZ ;  /* 0x0002c0883b1f7810 */ /* 0x010fe20007ffe0ff */
[----:B------:R-:W-:-:S03]  /*cc90*/  UISETP.NE.AND UP0, UPT, UR40, URZ, UPT ;  /* 0x000000ff2800728c */ /* 0x000fc6000bf05270 */
[----:B--2---:R-:W-:-:S04]  /*cca0*/  PRMT R4, R60, 0x654, R31 ;  /* 0x000006543c047816 */ /* 0x004fc8000000001f */
[----:B------:R2:W-:Y:S02]  /*ccb0*/  SYNCS.ARRIVE.TRANS64.RED.A1T0 RZ, [R4+URZ], RZ ;  /* 0x000000ff04ff79a7 */ /* 0x0005e400081004ff */
[----:B------:R-:W-:Y:S05]  /*ccc0*/  BRA.U !UP0, `(.L_x_218) ;  /* 0x0000000108047547 */ /* 0x000fea000b800000 */
[----:B------:R-:W-:Y:S05]  /*ccd0*/  BPT.TRAP 0x1 ;  /* 0x000000040000795c */ /* 0x000fea0000300000 */
.L_x_218:
[----:B--2---:R-:W-:Y:S01]  /*cce0*/  SHF.L.U32 R4, R3, 0x1f, RZ ;  /* 0x0000001f03047819 */ /* 0x004fe200000006ff */
[----:B------:R-:W2:Y:S03]  /*ccf0*/  S2R R26, SR_TID.X ;  /* 0x00000000001a7919 */ /* 0x000ea60000002100 */
[----:B------:R-:W4:Y:S01]  /*cd00*/  SYNCS.PHASECHK.TRANS64.TRYWAIT P0, [R59+URZ+0x2c070], R4 ;  /* 0x02c070043b0075a7 */ /* 0x000f2200080011ff */
[----:B--2---:R-:W-:-:S05]  /*cd10*/  IMAD.U32 R28, R26, 0x10000, RZ ;  /* 0x000100001a1c7824 */ /* 0x004fca00078e00ff */
[----:B------:R-:W-:Y:S01]  /*cd20*/  LOP3.LUT R28, R28, 0x600000, RZ, 0xc0, !PT ;  /* 0x006000001c1c7812 */ /* 0x000fe200078ec0ff */
[----:B----4-:R-:W-:Y:S06]  /*cd30*/  @!P0 BRA `(.L_x_219) ;  /* 0x0000010c00248947 */ /* 0x010fec0003800000 */
.L_x_458:
[----:B------:R-:W-:Y:S05]  /*cd40*/  WARPSYNC.ALL ;  /* 0x0000000000007948 */ /* 0x000fea0003800000 */
[----:B------:R-:W-:Y:S01]  /*cd50*/  R2UR UR4, R28 ;  /* 0x000000001c0472ca */ /* 0x000fe200000e0000 */
[----:B------:R-:W-:-:S12]  /*cd60*/  UISETP.NE.AND UP0, UPT, UR40, URZ, UPT ;  /* 0x000000ff2800728c */ /* 0x000fd8000bf05270 */
[----:B------:R-:W4:Y:S02]  /*cd70*/  LDTM.x2 R24, tmem[UR4] ;  /* 0x00000004001879ee */ /* 0x000f2400080c0000 */
[----:B----4-:R-:W-:Y:S05]  /*cd80*/  BRA.U !UP0, `(.L_x_220) ;  /* 0x0000000108047547 */ /* 0x010fea000b800000 */
[----:B------:R-:W-:Y:S05]  /*cd90*/  BPT.TRAP 0x1 ;  /* 0x000000040000795c */ /* 0x000fea0000300000 */
.L_x_220:
[----:B------:R4:W-:Y:S01]  /*cda0*/  SYNCS.ARRIVE.TRANS64.RED.A1T0 RZ, [R0+URZ], RZ ;  /* 0x000000ff00ff79a7 */ /* 0x0009e200081004ff */
[----:B------:R-:W-:-:S09]  /*cdb0*/  UISETP.NE.AND UP0, UPT, UR41, URZ, UPT ;  /* 0x000000ff2900728c */ /* 0x000fd2000bf05270 */
[----:B------:R-:W-:Y:S05]  /*cdc0*/  BRA.U UP0, `(.L_x_221) ;  /* 0x0000000100047547 */ /* 0x000fea000b800000 */
[----:B------:R-:W-:Y:S05]  /*cdd0*/  BPT.TRAP 0x1 ;  /* 0x000000040000795c */ /* 0x000fea0000300000 */
.L_x_221:
[----:B-1--4-:R-:W-:-:S04]  /*cde0*/  MOV R0, UR42 ;  /* 0x0000002a00007c02 */ /* 0x012fc80008000f00 */
[----:B------:R-:W-:-:S04]  /*cdf0*/  SHF.L.U32 R0, R0, 0x1f, RZ ;  /* 0x0000001f00007819 */ /* 0x000fc800000006ff */
[----:B------:R-:W1:Y:S02]  /*ce00*/  SYNCS.PHASECHK.TRANS64.TRYWAIT P0, [R59+URZ+0x2c090], R0 ;  /* 0x02c090003b0075a7 */ /* 0x000e6400080011ff */
[----:B-1----:R-:W-:Y:S05]  /*ce10*/  @!P0 BRA `(.L_x_222) ;  /* 0x0000010c00008947 */ /* 0x002fea0003800000 */
.L_x_459:
[----:B------:R-:W-:-:S09]  /*ce20*/  UISETP.NE.AND UP0, UPT, UR41, URZ, UPT ;  /* 0x000000ff2900728c */ /* 0x000fd2000bf05270 */
[----:B------:R-:W-:Y:S05]  /*ce30*/  BRA.U UP0, `(.L_x_223) ;  /* 0x0000000100047547 */ /* 0x000fea000b800000 */
[----:B------:R-:W-:Y:S05]  /*ce40*/  BPT.TRAP 0x1 ;  /* 0x000000040000795c */ /* 0x000fea0000300000 */
.L_x_223:
[----:B-1----:R-:W-:Y:S01]  /*ce50*/  SHF.L.U32 R0, R56, 0x1f, RZ ;  /* 0x0000001f38007819 */ /* 0x002fe200000006ff */
[----:B------:R1:W4:Y:S01]  /*ce60*/  MUFU.RCP R3, R24 ;  /* 0x0000001800037308 */ /* 0x0003220000001000 */
[----:B------:R-:W-:Y:S02]  /*ce70*/  BSSY B0, `(.L_x_224) ;  /* 0x0000003000007945 */ /* 0x000fe40003800000 */
[----:B------:R-:W5:Y:S02]  /*ce80*/  SYNCS.PHASECHK.TRANS64.TRYWAIT P0, [R59+URZ+0x2c0c0], R0 ;  /* 0x02c0c0003b0075a7 */ /* 0x000f6400080011ff */
[----:B-1--45:R-:W-:Y:S05]  /*ce90*/  @!P0 BRA `(.L_x_225) ;  /* 0x0000010800f48947 */ /* 0x032fea0003800000 */
.L_x_460:
[----:B------:R-:W-:Y:S05]  /*cea0*/  BSYNC B0 ;  /* 0x0000000000007941 */ /* 0x000fea0003800000 */
.L_x_224:
[----:B------:R-:W4:Y:S01]  /*ceb0*/  LDCU UR4, c[0x0][0x708] ;  /* 0x0000e100ff0477ac */ /* 0x000f220008000800 */
[----:B-1----:R-:W-:Y:S01]  /*cec0*/  FFMA R0, -R24, R3, 1 ;  /* 0x3f80000018007423 */ /* 0x002fe20000000103 */
[----:B------:R-:W1:Y:S03]  /*ced0*/  LDC R32, c[0x0][0x708] ;  /* 0x0001c200ff207b82 */ /* 0x000e660000000800 */
[----:B------:R-:W-:Y:S01]  /*cee0*/  FFMA R0, R3, R0, R3 ;  /* 0x0000000003007223 */ /* 0x000fe20000000003 */
[----:B----4-:R-:W-:-:S03]  /*cef0*/  MOV R3, UR4 ;  /* 0x0000000400037c02 */ /* 0x010fc60008000f00 */
[----:B------:R-:W-:Y:S01]  /*cf00*/  FFMA R33, R0, UR4, RZ ;  /* 0x0000000400217c23 */ /* 0x000fe200080000ff */
[----:B------:R-:W4:Y:S03]  /*cf10*/  FCHK P0, R3, R24 ;  /* 0x0000001803007302 */ /* 0x000f260000000000 */
[----:B--2---:R-:W-:-:S04]  /*cf20*/  FFMA R4, -R24, R33, UR4 ;  /* 0x0000000418047e23 */ /* 0x004fc80008000121 */
[----:B------:R-:W-:Y:S01]  /*cf30*/  FFMA R33, R0, R4, R33 ;  /* 0x0000000400217223 */ /* 0x000fe20000000021 */
[----:B----4-:R-:W-:Y:S06]  /*cf40*/  @!P0 BRA `(.L_x_226) ;  /* 0x0000000000088947 */ /* 0x010fec0003800000 */
[----:B------:R-:W-:Y:S02]  /*cf50*/  MOV R4, 0xcf70 ;  /* 0x0000cf7000047802 */ /* 0x000fe40000000f00 */
[----:B-1-3--:R-:W-:Y:S05]  /*cf60*/  CALL.REL.NOINC `($__internal_3_$__cuda_sm3x_div_rn_noftz_f32_slowpath) ;  /* 0x0000011800047944 */ /* 0x00afea0003c00000 */
.L_x_226:
[----:B------:R-:W2:Y:S01]  /*cf70*/  S2R R20, SR_SWINHI ;  /* 0x0000000000147919 */ /* 0x000ea20000002f00 */
[----:B------:R-:W-:Y:S01]  /*cf80*/  LOP3.LUT R0, R28, 0x100, RZ, 0xfc, !PT ;  /* 0x000001001c007812 */ /* 0x000fe200078efcff */
[----:B------:R-:W-:Y:S05]  /*cf90*/  WARPSYNC.ALL ;  /* 0x0000000000007948 */ /* 0x000fea0003800000 */
[----:B------:R-:W-:Y:S01]  /*cfa0*/  R2UR UR4, R0 ;  /* 0x00000000000472ca */ /* 0x000fe200000e0000 */
[C---:B------:R-:W-:Y:S01]  /*cfb0*/  IMAD.SHL.U32 R0, R26.reuse, 0x80, RZ ;  /* 0x000000801a007824 */ /* 0x040fe200078e00ff */
[----:B------:R-:W-:Y:S01]  /*cfc0*/  SHF.R.U32.HI R29, RZ, 0x15, R28 ;  /* 0x00000015ff1d7819 */ /* 0x000fe2000001161c */
[----:B------:R-:W-:-:S03]  /*cfd0*/  IMAD.SHL.U32 R27, R26, 0x40, RZ ;  /* 0x000000401a1b7824 */ /* 0x000fc600078e00ff */
[----:B------:R-:W-:-:S04]  /*cfe0*/  LOP3.LUT R30, R0, 0xc00, RZ, 0xc0, !PT ;  /* 0x00000c00001e7812 */ /* 0x000fc800078ec0ff */
[----:B------:R-:W-:Y:S02]  /*cff0*/  LOP3.LUT R27, R30, 0x1c0, R27, 0xf8, !PT ;  /* 0x000001c01e1b7812 */ /* 0x000fe400078ef81b */
[----:B------:R-:W-:Y:S01]  /*d000*/  SHF.R.U32.HI R30, RZ, 0x5, R26 ;  /* 0x00000005ff1e7819 */ /* 0x000fe2000001161a */
[----:B------:R-:W4:Y:S01]  /*d010*/  LDTM.x16 R4, tmem[UR4] ;  /* 0x00000004000479ee */ /* 0x000f220008240000 */
[----:B------:R-:W-:Y:S02]  /*d020*/  LOP3.LUT R27, R27, 0x3000, R0, 0xf8, !PT ;  /* 0x000030001b1b7812 */ /* 0x000fe400078ef800 */
[----:B------:R-:W-:Y:S02]  /*d030*/  LOP3.LUT R30, R30, 0x3, RZ, 0xc0, !PT ;  /* 0x000000031e1e7812 */ /* 0x000fe400078ec0ff */
[----:B------:R-:W-:Y:S02]  /*d040*/  MOV R36, R59 ;  /* 0x0000003b00247202 */ /* 0x000fe40000000f00 */
[----:B--2---:R-:W-:-:S03]  /*d050*/  MOV R37, R20 ;  /* 0x0000001400257202 */ /* 0x004fc60000000f00 */
[----:B------:R-:W-:-:S03]  /*d060*/  IMAD.WIDE.U32 R36, R27, 0x2, R36 ;  /* 0x000000021b247825 */ /* 0x000fc600078e0024 */
[C---:B------:R-:W-:Y:S02]  /*d070*/  IADD3 R0, P1, PT, R36.reuse, 0x1c000, RZ ;  /* 0x0001c00024007810 */ /* 0x040fe40007f3e0ff */
[----:B------:R-:W-:Y:S01]  /*d080*/  IADD3 R3, P0, PT, R36, 0x1c010, RZ ;  /* 0x0001c01024037810 */ /* 0x000fe20007f1e0ff */
[C---:B----4-:R-:W-:Y:S02]  /*d090*/  FMUL2 R4, R33.reuse.F32, R4.F32x2.HI_LO ;  /* 0x000000042104724a */ /* 0x050fe40000040000 */
[C---:B------:R-:W-:Y:S02]  /*d0a0*/  FMUL2 R6, R33.reuse.F32, R6.F32x2.HI_LO ;  /* 0x000000062106724a */ /* 0x040fe40000040000 */
[--C-:B------:R-:W-:Y:S02]  /*d0b0*/  IMAD.X R39, RZ, RZ, R37.reuse, P1 ;  /* 0x000000ffff277224 */ /* 0x100fe400008e0625 */
[----:B------:R-:W-:Y:S02]  /*d0c0*/  FMUL2 R12, R33.F32, R12.F32x2.HI_LO ;  /* 0x0000000c210c724a */ /* 0x000fe40000040000 */
[----:B------:R-:W-:-:S02]  /*d0d0*/  IMAD.X R37, RZ, RZ, R37, P0 ;  /* 0x000000ffff257224 */ /* 0x000fc400000e0625 */
[----:B------:R-:W-:Y:S01]  /*d0e0*/  FMUL2 R20, R33.F32, R8.F32x2.HI_LO ;  /* 0x000000082114724a */ /* 0x000fe20000040000 */
[----:B------:R-:W-:Y:S01]  /*d0f0*/  F2FP.F16.F32.PACK_AB R8, R5, R4 ;  /* 0x000000040508723e */ /* 0x000fe200000000ff */
[----:B------:R-:W-:Y:S01]  /*d100*/  FMUL2 R34, R33.F32, R10.F32x2.HI_LO ;  /* 0x0000000a2122724a */ /* 0x000fe20000040000 */
[----:B------:R-:W-:Y:S01]  /*d110*/  F2FP.F16.F32.PACK_AB R9, R7, R6 ;  /* 0x000000060709723e */ /* 0x000fe200000000ff */
[C---:B------:R-:W-:Y:S01]  /*d120*/  FMUL2 R14, R33.reuse.F32, R14.F32x2.HI_LO ;  /* 0x0000000e210e724a */ /* 0x040fe20000040000 */
[----:B------:R-:W-:Y:S01]  /*d130*/  SHF.R.U64 R7, R0, 0x3, R39 ;  /* 0x0000000300077819 */ /* 0x000fe20000001227 */
[----:B------:R-:W-:Y:S01]  /*d140*/  FMUL2 R16, R33.F32, R16.F32x2.HI_LO ;  /* 0x000000102110724a */ /* 0x000fe20000040000 */
[----:B------:R-:W-:Y:S01]  /*d150*/  F2FP.F16.F32.PACK_AB R4, R13, R12 ;  /* 0x0000000c0d04723e */ /* 0x000fe200000000ff */
[----:B------:R-:W-:Y:S01]  /*d160*/  FMUL2 R18, R33.F32, R18.F32x2.HI_LO ;  /* 0x000000122112724a */ /* 0x000fe20000040000 */
[----:B------:R-:W-:Y:S02]  /*d170*/  SHF.R.U64 R12, R3, 0x3, R37 ;  /* 0x00000003030c7819 */ /* 0x000fe40000001225 */
[----:B------:R-:W-:-:S02]  /*d180*/  F2FP.F16.F32.PACK_AB R10, R21, R20 ;  /* 0x00000014150a723e */ /* 0x000fc400000000ff */
[----:B------:R-:W-:Y:S02]  /*d190*/  F2FP.F16.F32.PACK_AB R11, R35, R34 ;  /* 0x00000022230b723e */ /* 0x000fe400000000ff */
[----:B------:R-:W-:Y:S02]  /*d1a0*/  LOP3.LUT R38, R0, 0x70, R7, 0x78, !PT ;  /* 0x0000007000267812 */ /* 0x000fe400078e7807 */
[----:B------:R-:W-:Y:S02]  /*d1b0*/  F2FP.F16.F32.PACK_AB R5, R15, R14 ;  /* 0x0000000e0f05723e */ /* 0x000fe400000000ff */
[----:B------:R-:W-:Y:S01]  /*d1c0*/  F2FP.F16.F32.PACK_AB R6, R17, R16 ;  /* 0x000000101106723e */ /* 0x000fe200000000ff */
[----:B------:R2:W-:Y:S01]  /*d1d0*/  ST.E.128 desc[UR44][R38.64], R8 ;  /* 0x0000000826007985 */ /* 0x0005e2000c101d2c */
[----:B------:R-:W-:Y:S02]  /*d1e0*/  LOP3.LUT R36, R3, 0x70, R12, 0x78, !PT ;  /* 0x0000007003247812 */ /* 0x000fe400078e780c */
[----:B------:R-:W-:-:S02]  /*d1f0*/  F2FP.F16.F32.PACK_AB R7, R19, R18 ;  /* 0x000000121307723e */ /* 0x000fc400000000ff */
[----:B------:R-:W-:-:S03]  /*d200*/  ISETP.NE.AND P0, PT, R30, R29, PT ;  /* 0x0000001d1e00720c */ /* 0x000fc60003f05270 */
[----:B------:R2:W-:Y:S10]  /*d210*/  ST.E.128 desc[UR44][R36.64], R4 ;  /* 0x0000000424007985 */ /* 0x0005f4000c101d2c */
[----:B------:R-:W-:Y:S05]  /*d220*/  @!P0 BRA `(.L_x_227) ;  /* 0x0000000000408947 */ /* 0x000fea0003800000 */
[----:B------:R-:W-:Y:S01]  /*d230*/  MOV R14, 0x8 ;  /* 0x00000008000e7802 */ /* 0x000fe20000000f00 */
[----:B------:R-:W4:Y:S01]  /*d240*/  LDCU.64 UR6, c[0x4][0xb0] ;  /* 0x01001600ff0677ac */ /* 0x000f220008000a00 */
[----:B------:R-:W-:Y:S02]  /*d250*/  HFMA2 R12, -RZ, RZ, 0, 5.9604644775390625e-08 ;  /* 0x00000001ff0c7431 */ /* 0x000fe400000001ff */
[----:B--2---:R-:W-:Y:S01]  /*d260*/  IMAD.MOV.U32 R8, RZ, RZ, 0x192 ;  /* 0x00000192ff087424 */ /* 0x004fe200078e00ff */
[----:B------:R-:W2:Y:S01]  /*d270*/  LDCU.64 UR4, c[0x4][0xb8] ;  /* 0x01001700ff0477ac */ /* 0x000ea20008000a00 */
[----:B------:R-:W1:Y:S01]  /*d280*/  LDC.64 R14, c[0x4][R14] ;  /* 0x010000000e0e7b82 */ /* 0x000e620000000a00 */
[----:B------:R-:W-:Y:S01]  /*d290*/  IMAD.MOV.U32 R13, RZ, RZ, RZ ;  /* 0x000000ffff0d7224 */ /* 0x000fe200078e00ff */
[----:B------:R-:W5:Y:S01]  /*d2a0*/  LDCU.64 UR8, c[0x4][0x40] ;  /* 0x01000800ff0877ac */ /* 0x000f620008000a00 */
[----:B----4-:R-:W-:Y:S01]  /*d2b0*/  IMAD.U32 R4, RZ, RZ, UR6 ;  /* 0x00000006ff047e24 */ /* 0x010fe2000f8e00ff */
[----:B------:R-:W-:Y:S01]  /*d2c0*/  MOV R5, UR7 ;  /* 0x0000000700057c02 */ /* 0x000fe20008000f00 */
[----:B--2---:R-:W-:Y:S01]  /*d2d0*/  IMAD.U32 R6, RZ, RZ, UR4 ;  /* 0x00000004ff067e24 */ /* 0x004fe2000f8e00ff */
[----:B------:R-:W-:Y:S01]  /*d2e0*/  MOV R7, UR5 ;  /* 0x0000000500077c02 */ /* 0x000fe20008000f00 */
[----:B-----5:R-:W-:Y:S01]  /*d2f0*/  IMAD.U32 R10, RZ, RZ, UR8 ;  /* 0x00000008ff0a7e24 */ /* 0x020fe2000f8e00ff */
[----:B------:R-:W-:-:S02]  /*d300*/  MOV R11, UR9 ;  /* 0x00000009000b7c02 */ /* 0x000fc40008000f00 */
[----:B------:R-:W-:-:S07]  /*d310*/  LEPC R20, `(.L_x_227) ;  /* 0x000000001014794e */ /* 0x000fce0000000000 */
[----:B-1-3--:R-:W-:Y:S05]  /*d320*/  CALL.ABS.NOINC R14 ;  /* 0x000000000e007343 */ /* 0x00afea0003c00000 */
.L_x_227:
[----:B------:R-:W-:Y:S01]  /*d330*/  LOP3.LUT R0, R28, 0x110, RZ, 0xfc, !PT ;  /* 0x000001101c007812 */ /* 0x000fe200078efcff */
[----:B------:R-:W-:Y:S05]  /*d340*/  WARPSYNC.ALL ;  /* 0x0000000000007948 */ /* 0x000fea0003800000 */
[----:B------:R-:W-:Y:S02]  /*d350*/  R2UR UR4, R0 ;  /* 0x00000000000472ca */ /* 0x000fe400000e0000 */
[----:B------:R-:W4:Y:S11]  /*d360*/  S2R R0, SR_SWINHI ;  /* 0x0000000000007919 */ /* 0x000f360000002f00 */
[----:B--2---:R-:W2:Y:S01]  /*d370*/  LDTM.x16 R4, tmem[UR4] ;  /* 0x00000004000479ee */ /* 0x004ea20008240000 */
[----:B------:R-:W-:-:S02]  /*d380*/  MOV R36, R59 ;  /* 0x0000003b00247202 */ /* 0x000fc40000000f00 */
[----:B----4-:R-:W-:Y:S01]  /*d390*/  MOV R37, R0 ;  /* 0x0000000000257202 */ /* 0x010fe20000000f00 */
[----:B--2---:R-:W-:Y:S02]  /*d3a0*/  FMUL2 R6, R33.F32, R6.F32x2.HI_LO ;  /* 0x000000062106724a */ /* 0x004fe40000040000 */
[----:B------:R-:W-:-:S04]  /*d3b0*/  IMAD.WIDE.U32 R36, R27, 0x2, R36 ;  /* 0x000000021b247825 */ /* 0x000fc800078e0024 */
[C---:B------:R-:W-:Y:S02]  /*d3c0*/  FMUL2 R20, R33.reuse.F32, R8.F32x2.HI_LO ;  /* 0x000000082114724a */ /* 0x040fe40000040000 */
[----:B------:R-:W-:Y:S01]  /*d3d0*/  FMUL2 R4, R33.F32, R4.F32x2.HI_LO ;  /* 0x000000042104724a */ /* 0x000fe20000040000 */
[----:B------:R-:W-:Y:S01]  /*d3e0*/  F2FP.F16.F32.PACK_AB R9, R7, R6 ;  /* 0x000000060709723e */ /* 0x000fe200000000ff */
[C---:B------:R-:W-:Y:S01]  /*d3f0*/  FMUL2 R34, R33.reuse.F32, R10.F32x2.HI_LO ;  /* 0x0000000a2122724a */ /* 0x040fe20000040000 */
[C---:B------:R-:W-:Y:S01]  /*d400*/  IADD3 R0, P1, PT, R36.reuse, 0x1c030, RZ ;  /* 0x0001c03024007810 */ /* 0x040fe20007f3e0ff */
[C---:B------:R-:W-:Y:S01]  /*d410*/  FMUL2 R12, R33.reuse.F32, R12.F32x2.HI_LO ;  /* 0x0000000c210c724a */ /* 0x040fe20000040000 */
[----:B------:R-:W-:Y:S01]  /*d420*/  IADD3 R3, P0, PT, R36, 0x1c020, RZ ;  /* 0x0001c02024037810 */ /* 0x000fe20007f1e0ff */
[----:B------:R-:W-:Y:S01]  /*d430*/  FMUL2 R14, R33.F32, R14.F32x2.HI_LO ;  /* 0x0000000e210e724a */ /* 0x000fe20000040000 */
[----:B------:R-:W-:Y:S01]  /*d440*/  F2FP.F16.F32.PACK_AB R8, R5, R4 ;  /* 0x000000040508723e */ /* 0x000fe200000000ff */
[----:B------:R-:W-:-:S02]  /*d450*/  IMAD.X R39, RZ, RZ, R37, P1 ;  /* 0x000000ffff277224 */ /* 0x000fc400008e0625 */
[C---:B------:R-:W-:Y:S02]  /*d460*/  FMUL2 R16, R33.reuse.F32, R16.F32x2.HI_LO ;  /* 0x000000102110724a */ /* 0x040fe40000040000 */
[----:B------:R-:W-:Y:S02]  /*d470*/  IMAD.X R37, RZ, RZ, R37, P0 ;  /* 0x000000ffff257224 */ /* 0x000fe400000e0625 */
[----:B------:R-:W-:Y:S01]  /*d480*/  FMUL2 R18, R33.F32, R18.F32x2.HI_LO ;  /* 0x000000122112724a */ /* 0x000fe20000040000 */
[----:B------:R-:W-:Y:S02]  /*d490*/  F2FP.F16.F32.PACK_AB R10, R21, R20 ;  /* 0x00000014150a723e */ /* 0x000fe400000000ff */
[----:B------:R-:W-:Y:S02]  /*d4a0*/  SHF.R.U64 R7, R0, 0x3, R39 ;  /* 0x0000000300077819 */ /* 0x000fe40000001227 */
[----:B------:R-:W-:Y:S02]  /*d4b0*/  SHF.R.U64 R6, R3, 0x3, R37 ;  /* 0x0000000303067819 */ /* 0x000fe40000001225 */
[----:B------:R-:W-:-:S02]  /*d4c0*/  F2FP.F16.F32.PACK_AB R11, R35, R34 ;  /* 0x00000022230b723e */ /* 0x000fc400000000ff */
[----:B------:R-:W-:Y:S02]  /*d4d0*/  LOP3.LUT R36, R3, 0x70, R6, 0x78, !PT ;  /* 0x0000007003247812 */ /* 0x000fe400078e7806 */
[----:B------:R-:W-:Y:S02]  /*d4e0*/  LOP3.LUT R38, R0, 0x70, R7, 0x78, !PT ;  /* 0x0000007000267812 */ /* 0x000fe400078e7807 */
[----:B------:R-:W-:Y:S01]  /*d4f0*/  F2FP.F16.F32.PACK_AB R4, R13, R12 ;  /* 0x0000000c0d04723e */ /* 0x000fe200000000ff */
[----:B------:R2:W-:Y:S01]  /*d500*/  ST.E.128 desc[UR44][R36.64], R8 ;  /* 0x0000000824007985 */ /* 0x0005e2000c101d2c */
[----:B------:R-:W-:Y:S02]  /*d510*/  F2FP.F16.F32.PACK_AB R5, R15, R14 ;  /* 0x0000000e0f05723e */ /* 0x000fe400000000ff */
[----:B------:R-:W-:Y:S02]  /*d520*/  F2FP.F16.F32.PACK_AB R6, R17, R16 ;  /* 0x000000101106723e */ /* 0x000fe400000000ff */
        /* <DEDUP_REMOVED lines=20> */
.L_x_228:
        /* <DEDUP_REMOVED lines=52> */
.L_x_229:
        /* <DEDUP_REMOVED lines=52> */
.L_x_230:
        /* <DEDUP_REMOVED lines=52> */
.L_x_231:
        /* <DEDUP_REMOVED lines=52> */
.L_x_232:
        /* <DEDUP_REMOVED lines=52> */
.L_x_233:
[----:B------:R-:W-:Y:S01]  /*e6b0*/  LOP3.LUT R0, R28, 0x170, RZ, 0xfc, !PT ;  /* 0x000001701c007812 */ /* 0x000fe200078efcff */
[----:B------:R-:W-:Y:S05]  /*e6c0*/  WARPSYNC.ALL ;  /* 0x0000000000007948 */ /* 0x000fea0003800000 */
[----:B------:R-:W-:Y:S02]  /*e6d0*/  R2UR UR4, R0 ;  /* 0x00000000000472ca */ /* 0x000fe400000e0000 */
[----:B------:R-:W4:Y:S11]  /*e6e0*/  S2R R0, SR_SWINHI ;  /* 0x0000000000007919 */ /* 0x000f360000002f00 */
[----:B--2---:R-:W2:Y:S01]  /*e6f0*/  LDTM.x16 R4, tmem[UR4] ;  /* 0x00000004000479ee */ /* 0x004ea20008240000 */
[----:B------:R-:W5:Y:S02]  /*e700*/  LDCU.64 UR4, c[0x0][0x880] ;  /* 0x00011000ff0477ac */ /* 0x000f640008000a00 */
[----:B-----5:R-:W-:Y:S01]  /*e710*/  UISETP.NE.U32.AND UP0, UPT, UR4, URZ, UPT ;  /* 0x000000ff0400728c */ /* 0x020fe2000bf05070 */
[----:B------:R-:W-:-:S02]  /*e720*/  MOV R36, R59 ;  /* 0x0000003b00247202 */ /* 0x000fc40000000f00 */
[----:B----4-:R-:W-:Y:S01]  /*e730*/  MOV R37, R0 ;  /* 0x0000000000257202 */ /* 0x010fe20000000f00 */
[----:B------:R-:W-:Y:S01]  /*e740*/  UISETP.NE.AND.EX UP0, UPT, UR5, URZ, UPT, UP0 ;  /* 0x000000ff0500728c */ /* 0x000fe2000bf05300 */
        /* <DEDUP_REMOVED lines=25> */
[----:B------:R-:W-:-:S05]  /*e8e0*/  F2FP.F16.F32.PACK_AB R7, R19, R18 ;  /* 0x000000121307723e */ /* 0x000fca00000000ff */
[----:B------:R2:W-:Y:S01]  /*e8f0*/  ST.E.128 desc[UR44][R38.64], R4 ;  /* 0x0000000426007985 */ /* 0x0005e2000c101d2c */
[----:B------:R-:W-:Y:S01]  /*e900*/  @!PT LDS RZ, [RZ] ;  /* 0x00000000fffff984 */ /* 0x000fe20000000800 */
[----:B------:R-:W-:Y:S01]  /*e910*/  @!PT LDS RZ, [RZ] ;  /* 0x00000000fffff984 */ /* 0x000fe20000000800 */
[----:B------:R-:W-:Y:S01]  /*e920*/  @!PT LDS RZ, [RZ] ;  /* 0x00000000fffff984 */ /* 0x000fe20000000800 */
[----:B------:R-:W-:Y:S01]  /*e930*/  @!PT LDS RZ, [RZ] ;  /* 0x00000000fffff984 */ /* 0x000fe20000000800 */
[----:B------:R4:W-:Y:S06]  /*e940*/  MEMBAR.ALL.CTA ;  /* 0x0000000000007992 */ /* 0x0009ec0000008000 */
[----:B----4-:R-:W4:Y:S01]  /*e950*/  FENCE.VIEW.ASYNC.S ;  /* 0x00000000000073c6 */ /* 0x010f220000000000 */
[----:B------:R-:W-:Y:S05]  /*e960*/  BRA.U !UP0, `(.L_x_234) ;  /* 0x0000000508387547 */ /* 0x000fea000b800000 */
[----:B------:R-:W-:Y:S01]  /*e970*/  FSETP.GEU.AND P0, PT, R24, 1.175494350822287508e-38, PT ;  /* 0x008000001800780b */ /* 0x000fe20003f0e000 */
[----:B--2---:R-:W2:Y:S01]  /*e980*/  LDC R4, c[0x0][0x904] ;  /* 0x00024100ff047b82 */ /* 0x004ea20000000800 */
[----:B------:R-:W-:Y:S01]  /*e990*/  MOV R3, 0x3e055027 ;  /* 0x3e05502700037802 */ /* 0x000fe20000000f00 */
[----:B------:R-:W5:Y:S01]  /*e9a0*/  LDCU.64 UR4, c[0x0][0x908] ;  /* 0x00012100ff0477ac */ /* 0x000f620008000a00 */
[----:B------:R-:W-:Y:S01]  /*e9b0*/  FSEL R8, RZ, -23, P0 ;  /* 0xc1b80000ff087808 */ /* 0x000fe20000000000 */
[----:B------:R-:W-:Y:S01]  /*e9c0*/  BSSY.RECONVERGENT B0, `(.L_x_234) ;  /* 0x0000048000007945 */ /* 0x000fe20003800200 */
[----:B------:R-:W-:-:S07]  /*e9d0*/  LOP3.LUT R7, R26, 0x7f, RZ, 0xc0, !PT ;  /* 0x0000007f1a077812 */ /* 0x000fce00078ec0ff */
[----:B------:R-:W-:-:S05]  /*e9e0*/  @!P0 FMUL R24, R24, 8388608 ;  /* 0x4b00000018188820 */ /* 0x000fca0000400000 */
[C---:B------:R-:W-:Y:S02]  /*e9f0*/  IADD3 R5, PT, PT, R24.reuse, -0x3f2aaaab, RZ ;  /* 0xc0d5555518057810 */ /* 0x040fe40007ffe0ff */
[----:B------:R-:W-:Y:S01]  /*ea00*/  ISETP.GT.U32.AND P1, PT, R24, 0x7f7fffff, PT ;  /* 0x7f7fffff1800780c */ /* 0x000fe20003f24070 */
[----:B-----5:R-:W-:Y:S01]  /*ea10*/  IMAD.HI.U32 R0, R57, UR4, RZ ;  /* 0x0000000439007c27 */ /* 0x020fe2000f8e00ff */
[----:B------:R-:W-:Y:S01]  /*ea20*/  LOP3.LUT R5, R5, 0xff800000, RZ, 0xc0, !PT ;  /* 0xff80000005057812 */ /* 0x000fe200078ec0ff */
[----:B------:R-:W5:Y:S01]  /*ea30*/  LDCU UR4, c[0x0][0x380] ;  /* 0x00007000ff0477ac */ /* 0x000f620008000800 */
[----:B--2---:R-:W-:Y:S02]  /*ea40*/  ISETP.NE.AND P0, PT, R4, 0x1, PT ;  /* 0x000000010400780c */ /* 0x004fe40003f05270 */
[-C--:B------:R-:W-:Y:S02]  /*ea50*/  IADD3 R6, PT, PT, R24, -R5.reuse, RZ ;  /* 0x8000000518067210 */ /* 0x080fe40007ffe0ff */
[----:B------:R-:W-:Y:S01]  /*ea60*/  SHF.R.U32.HI R0, RZ, UR5, R0 ;  /* 0x00000005ff007c19 */ /* 0x000fe20008011600 */
[----:B------:R-:W2:Y:S01]  /*ea70*/  LDCU UR5, c[0x0][0x700] ;  /* 0x0000e000ff0577ac */ /* 0x000ea20008000800 */
[----:B------:R-:W-:Y:S01]  /*ea80*/  I2FP.F32.S32 R5, R5 ;  /* 0x0000000500057245 */ /* 0x000fe20000201400 */
[----:B------:R-:W-:Y:S01]  /*ea90*/  FADD R6, R6, -1 ;  /* 0xbf80000006067421 */ /* 0x000fe20000000000 */
[----:B------:R-:W-:-:S03]  /*eaa0*/  SEL R0, R57, R0, !P0 ;  /* 0x0000000039007207 */ /* 0x000fc60004000000 */
[----:B------:R-:W-:Y:S01]  /*eab0*/  FFMA R3, R6, -R3, 0.14084610342979431152 ;  /* 0x3e1039f606037423 */ /* 0x000fe20000000803 */
[----:B------:R-:W-:Y:S01]  /*eac0*/  IADD3 R0, PT, PT, -R0, RZ, RZ ;  /* 0x000000ff00007210 */ /* 0x000fe20007ffe1ff */
[----:B------:R-:W-:Y:S02]  /*ead0*/  FFMA R5, R5, 1.1920928955078125e-07, R8 ;  /* 0x3400000005057823 */ /* 0x000fe40000000008 */
[----:B------:R-:W-:Y:S02]  /*eae0*/  FFMA R3, R6, R3, -0.12148627638816833496 ;  /* 0xbdf8cdcc06037423 */ /* 0x000fe40000000003 */
[----:B------:R-:W-:Y:S02]  /*eaf0*/  IMAD R0, R4, R0, R57 ;  /* 0x0000000004007224 */ /* 0x000fe400078e0239 */
[----:B------:R-:W-:-:S04]  /*eb00*/  FFMA R3, R6, R3, 0.13980610668659210205 ;  /* 0x3e0f295506037423 */ /* 0x000fc80000000003 */
[----:B------:R-:W-:-:S04]  /*eb10*/  FFMA R3, R6, R3, -0.16684235632419586182 ;  /* 0xbe2ad8b906037423 */ /* 0x000fc80000000003 */
[----:B------:R-:W-:-:S04]  /*eb20*/  FFMA R3, R6, R3, 0.20012299716472625732 ;  /* 0x3e4ced0b06037423 */ /* 0x000fc80000000003 */
[----:B------:R-:W-:-:S04]  /*eb30*/  FFMA R3, R6, R3, -0.24999669194221496582 ;  /* 0xbe7fff2206037423 */ /* 0x000fc80000000003 */
[----:B------:R-:W-:-:S04]  /*eb40*/  FFMA R3, R6, R3, 0.33333182334899902344 ;  /* 0x3eaaaa7806037423 */ /* 0x000fc80000000003 */
[----:B------:R-:W-:-:S04]  /*eb50*/  FFMA R3, R6, R3, -0.5 ;  /* 0xbf00000006037423 */ /* 0x000fc80000000003 */
[----:B------:R-:W-:-:S04]  /*eb60*/  FMUL R3, R6, R3 ;  /* 0x0000000306037220 */ /* 0x000fc80000400000 */
[----:B------:R-:W-:Y:S01]  /*eb70*/  FFMA R6, R6, R3, R6 ;  /* 0x0000000306067223 */ /* 0x000fe20000000006 */
[----:B------:R-:W-:-:S03]  /*eb80*/  MOV R3, 0x7f800000 ;  /* 0x7f80000000037802 */ /* 0x000fc60000000f00 */
[----:B------:R-:W-:Y:S02]  /*eb90*/  FFMA R5, R5, 0.69314718246459960938, R6 ;  /* 0x3f31721805057823 */ /* 0x000fe40000000006 */
[----:B------:R-:W-:Y:S01]  /*eba0*/  @P1 FFMA R5, R24, R3, +INF ;  /* 0x7f80000018051423 */ /* 0x000fe20000000003 */
[----:B------:R-:W-:Y:S02]  /*ebb0*/  LEA R3, R0, R7, 0x8 ;  /* 0x0000000700037211 */ /* 0x000fe400078e40ff */
[----:B------:R-:W-:Y:S02]  /*ebc0*/  FSETP.NEU.AND P1, PT, R24, RZ, PT ;  /* 0x000000ff1800720b */ /* 0x000fe40003f2d000 */
[----:B-----5:R-:W-:Y:S02]  /*ebd0*/  ISETP.GE.AND P0, PT, R3, UR4, PT ;  /* 0x0000000403007c0c */ /* 0x020fe4000bf06270 */
[----:B------:R-:W-:-:S05]  /*ebe0*/  FSEL R0, R5, -INF , P1 ;  /* 0xff80000005007808 */ /* 0x000fca0000800000 */
[----:B--2---:R-:W-:-:S06]  /*ebf0*/  FFMA R25, R25, UR5, R0 ;  /* 0x0000000519197c23 */ /* 0x004fcc0008000000 */
[----:B------:R-:W-:Y:S05]  /*ec00*/  @P0 BRA `(.L_x_235) ;  /* 0x00000000008c0947 */ /* 0x000fea0003800000 */
[----:B------:R-:W2:Y:S01]  /*ec10*/  LDC R7, c[0x0][0x38c] ;  /* 0x0000e300ff077b82 */ /* 0x000ea20000000800 */
[----:B------:R-:W5:Y:S01]  /*ec20*/  LDCU UR6, c[0x0][0x890] ;  /* 0x00011200ff0677ac */ /* 0x000f620008000800 */
[----:B------:R-:W1:Y:S01]  /*ec30*/  LDCU.64 UR4, c[0x0][0x888] ;  /* 0x00011100ff0477ac */ /* 0x000e620008000a00 */
[----:B-----5:R-:W-:Y:S01]  /*ec40*/  IMAD R3, R22, UR6, R3 ;  /* 0x0000000616037c24 */ /* 0x020fe2000f8e0203 */
[----:B--2---:R-:W-:-:S04]  /*ec50*/  IABS R5, R7 ;  /* 0x0000000700057213 */ /* 0x004fc80000000000 */
[----:B------:R-:W2:Y:S08]  /*ec60*/  I2F.RP R10, R5 ;  /* 0x00000005000a7306 */ /* 0x000eb00000209400 */
[----:B--2---:R-:W2:Y:S02]  /*ec70*/  MUFU.RCP R8, R10 ;  /* 0x0000000a00087308 */ /* 0x004ea40000001000 */
[----:B--2---:R-:W-:-:S06]  /*ec80*/  IADD3 R8, PT, PT, R8, 0xffffffe, RZ ;  /* 0x0ffffffe08087810 */ /* 0x004fcc0007ffe0ff */
[----:B------:R2:W5:Y:S02]  /*ec90*/  F2I.FTZ.U32.TRUNC.NTZ R9, R8 ;  /* 0x0000000800097305 */ /* 0x000564000021f000 */
[----:B--2---:R-:W-:Y:S02]  /*eca0*/  HFMA2 R8, -RZ, RZ, 0, 0 ;  /* 0x00000000ff087431 */ /* 0x004fe400000001ff */
[----:B-----5:R-:W-:-:S04]  /*ecb0*/  IMAD.MOV R0, RZ, RZ, -R9 ;  /* 0x000000ffff007224 */ /* 0x020fc800078e0a09 */
[----:B------:R-:W-:Y:S01]  /*ecc0*/  IMAD R4, R0, R5, RZ ;  /* 0x0000000500047224 */ /* 0x000fe200078e02ff */
[----:B------:R-:W-:-:S03]  /*ecd0*/  IABS R0, R2 ;  /* 0x0000000200007213 */ /* 0x000fc60000000000 */
[----:B------:R-:W-:-:S04]  /*ece0*/  IMAD.HI.U32 R9, R9, R4, R8 ;  /* 0x0000000409097227 */ /* 0x000fc800078e0008 */
[----:B------:R-:W-:-:S04]  /*ecf0*/  IMAD.MOV.U32 R6, RZ, RZ, R0 ;  /* 0x000000ffff067224 */ /* 0x000fc800078e0000 */
[----:B------:R-:W-:Y:S02]  /*ed00*/  IMAD.HI.U32 R4, R9, R6, RZ ;  /* 0x0000000609047227 */ /* 0x000fe400078e00ff */
[----:B------:R-:W2:Y:S03]  /*ed10*/  LDC.64 R8, c[0x0][0x880] ;  /* 0x00022000ff087b82 */ /* 0x000ea60000000a00 */
[----:B------:R-:W-:-:S05]  /*ed20*/  IADD3 R0, PT, PT, -R4, RZ, RZ ;  /* 0x000000ff04007210 */ /* 0x000fca0007ffe1ff */
[----:B------:R-:W-:-:S05]  /*ed30*/  IMAD R0, R5, R0, R6 ;  /* 0x0000000005007224 */ /* 0x000fca00078e0206 */
[----:B------:R-:W-:-:S13]  /*ed40*/  ISETP.GT.U32.AND P0, PT, R5, R0, PT ;  /* 0x000000000500720c */ /* 0x000fda0003f04070 */
[----:B------:R-:W-:Y:S01]  /*ed50*/  @!P0 IMAD.IADD R0, R0, 0x1, -R5 ;  /* 0x0000000100008824 */ /* 0x000fe200078e0a05 */
[----:B------:R-:W-:Y:S02]  /*ed60*/  @!P0 IADD3 R4, PT, PT, R4, 0x1, RZ ;  /* 0x0000000104048810 */ /* 0x000fe40007ffe0ff */
[----:B------:R-:W-:Y:S02]  /*ed70*/  ISETP.NE.AND P0, PT, R7, RZ, PT ;  /* 0x000000ff0700720c */ /* 0x000fe40003f05270 */
[----:B------:R-:W-:Y:S02]  /*ed80*/  ISETP.GE.U32.AND P2, PT, R0, R5, PT ;  /* 0x000000050000720c */ /* 0x000fe40003f46070 */
[----:B------:R-:W-:-:S04]  /*ed90*/  LOP3.LUT R0, R2, R7, RZ, 0x3c, !PT ;  /* 0x0000000702007212 */ /* 0x000fc800078e3cff */
[----:B------:R-:W-:-:S07]  /*eda0*/  ISETP.GE.AND P1, PT, R0, RZ, PT ;  /* 0x000000ff0000720c */ /* 0x000fce0003f26270 */
[----:B------:R-:W-:-:S06]  /*edb0*/  @P2 VIADD R4, R4, 0x1 ;  /* 0x0000000104042836 */ /* 0x000fcc0000000000 */
[----:B------:R-:W-:Y:S02]  /*edc0*/  @!P1 IADD3 R4, PT, PT, -R4, RZ, RZ ;  /* 0x000000ff04049210 */ /* 0x000fe40007ffe1ff */
[----:B------:R-:W-:-:S04]  /*edd0*/  @!P0 LOP3.LUT R4, RZ, R7, RZ, 0x33, !PT ;  /* 0x00000007ff048212 */ /* 0x000fc800078e33ff */
[C---:B------:R-:W-:Y:S01]  /*ede0*/  IADD3 R0, PT, PT, -R4.reuse, RZ, RZ ;  /* 0x000000ff04007210 */ /* 0x040fe20007ffe1ff */
[----:B-1----:R-:W-:-:S04]  /*edf0*/  IMAD R3, R4, UR5, R3 ;  /* 0x0000000504037c24 */ /* 0x002fc8000f8e0203 */
[----:B------:R-:W-:-:S04]  /*ee00*/  IMAD R0, R7, R0, R2 ;  /* 0x0000000007007224 */ /* 0x000fc800078e0202 */
[----:B------:R-:W-:-:S04]  /*ee10*/  IMAD R3, R0, UR4, R3 ;  /* 0x0000000400037c24 */ /* 0x000fc8000f8e0203 */
[----:B--2---:R-:W-:-:S05]  /*ee20*/  IMAD.WIDE R8, R3, 0x4, R8 ;  /* 0x0000000403087825 */ /* 0x004fca00078e0208 */
[----:B------:R2:W-:Y:S02]  /*ee30*/  STG.E desc[UR44][R8.64], R25 ;  /* 0x0000001908007986 */ /* 0x0005e4000c10192c */
.L_x_235:
[----:B------:R-:W-:Y:S05]  /*ee40*/  BSYNC.RECONVERGENT B0 ;  /* 0x0000000000007941 */ /* 0x000fea0003800200 */
.L_x_234:
[----:B------:R-:W-:Y:S01]  /*ee50*/  UISETP.NE.AND UP0, UPT, UR41, URZ, UPT ;  /* 0x000000ff2900728c */ /* 0x000fe2000bf05270 */
[----:B------:R-:W-:-:S08]  /*ee60*/  NOP ;  /* 0x0000000000007918 */ /* 0x000fd00000000000 */
[----:B------:R-:W-:Y:S05]  /*ee70*/  BRA.U UP0, `(.L_x_236) ;  /* 0x0000000100087547 */ /* 0x000fea000b800000 */
[----:B------:R-:W-:Y:S05]  /*ee80*/  BPT.TRAP 0x1 ;  /* 0x000000040000795c */ /* 0x000fea0000300000 */
[----:B------:R-:W-:Y:S05]  /*ee90*/  BPT.TRAP 0x1 ;  /* 0x000000040000795c */ /* 0x000fea0000300000 */
.L_x_236:
[----:B------:R-:W-:Y:S01]  /*eea0*/  IADD3 R3, PT, PT, R59, 0x2c0a0, RZ ;  /* 0x0002c0a03b037810 */ /* 0x000fe20007ffe0ff */
[----:B------:R-:W-:-:S03]  /*eeb0*/  UISETP.NE.AND UP0, UPT, UR41, URZ, UPT ;  /* 0x000000ff2900728c */ /* 0x000fc6000bf05270 */
[----:B------:R-:W-:-:S04]  /*eec0*/  PRMT R0, R60, 0x654, R3 ;  /* 0x000006543c007816 */ /* 0x000fc80000000003 */
[----:B----4-:R4:W-:Y:S02]  /*eed0*/  SYNCS.ARRIVE.TRANS64.RED.A1T0 RZ, [R0+URZ], RZ ;  /* 0x000000ff00ff79a7 */ /* 0x0109e400081004ff */
[----:B------:R-:W-:Y:S05]  /*eee0*/  BRA.U UP0, `(.L_x_237) ;  /* 0x0000000100047547 */ /* 0x000fea000b800000 */
[----:B------:R-:W-:Y:S05]  /*eef0*/  BPT.TRAP 0x1 ;  /* 0x000000040000795c */ /* 0x000fea0000300000 */
.L_x_237:
[----:B------:R1:W-:Y:S01]  /*ef00*/  SYNCS.ARRIVE.TRANS64.A1T0 RZ, [R59+URZ+0x2c0b0], RZ ;  /* 0x02c0b0ff3bff79a7 */ /* 0x0003e200081000ff */
[----:B------:R-:W-:-:S09]  /*ef10*/  UISETP.NE.AND UP0, UPT, UR39, URZ, UPT ;  /* 0x000000ff2700728c */ /* 0x000fd2000bf05270 */
[----:B------:R-:W-:Y:S05]  /*ef20*/  BRA.U !UP0, `(.L_x_238) ;  /* 0x0000000108047547 */ /* 0x000fea000b800000 */
[----:B------:R-:W-:Y:S05]  /*ef30*/  BPT.TRAP 0x1 ;  /* 0x000000040000795c */ /* 0x000fea0000300000 */
.L_x_238:
[----:B------:R-:W-:Y:S01]  /*ef40*/  ULOP3.LUT UR4, UR38, 0x1, URZ, 0x3c, !UPT ;  /* 0x0000000126047892 */ /* 0x000fe2000f8e3cff */
[----:B----4-:R-:W-:-:S05]  /*ef50*/  LOP3.LUT R0, R28, 0x80, RZ, 0xfc, !PT ;  /* 0x000000801c007812 */ /* 0x010fca00078efcff */
[----:B--2---:R-:W-:-:S05]  /*ef60*/  IMAD.U32 R4, RZ, RZ, UR4 ;  /* 0x00000004ff047e24 */ /* 0x004fca000f8e00ff */
[----:B------:R-:W-:-:S04]  /*ef70*/  SHF.L.U32 R4, R4, 0x1f, RZ ;  /* 0x0000001f04047819 */ /* 0x000fc800000006ff */
[----:B------:R-:W2:Y:S02]  /*ef80*/  SYNCS.PHASECHK.TRANS64.TRYWAIT P0, [R59+URZ+0x2c080], R4 ;  /* 0x02c080043b0075a7 */ /* 0x000ea400080011ff */
[----:B--2---:R-:W-:Y:S05]  /*ef90*/  @!P0 BRA `(.L_x_239) ;  /* 0x000000e800c88947 */ /* 0x004fea0003800000 */
.L_x_461:
[----:B------:R-:W-:Y:S01]  /*efa0*/  R2UR UR4, R0 ;  /* 0x00000000000472ca */ /* 0x000fe200000e0000 */
[----:B------:R-:W-:-:S12]  /*efb0*/  UISETP.NE.AND UP0, UPT, UR39, URZ, UPT ;  /* 0x000000ff2700728c */ /* 0x000fd8000bf05270 */
[----:B------:R-:W4:Y:S02]  /*efc0*/  LDTM.x2 R24, tmem[UR4] ;  /* 0x00000004001879ee */ /* 0x000f2400080c0000 */
[----:B----4-:R-:W-:Y:S05]  /*efd0*/  BRA.U !UP0, `(.L_x_240) ;  /* 0x0000000108047547 */ /* 0x010fea000b800000 */
[----:B------:R-:W-:Y:S05]  /*efe0*/  BPT.TRAP 0x1 ;  /* 0x000000040000795c */ /* 0x000fea0000300000 */
.L_x_240:
[----:B------:R-:W-:Y:S01]  /*eff0*/  PRMT R31, R60, 0x654, R31 ;  /* 0x000006543c1f7816 */ /* 0x000fe2000000001f */
[----:B------:R-:W-:-:S03]  /*f000*/  UISETP.NE.AND UP0, UPT, UR41, URZ, UPT ;  /* 0x000000ff2900728c */ /* 0x000fc6000bf05270 */
[----:B------:R4:W-:Y:S06]  /*f010*/  SYNCS.ARRIVE.TRANS64.RED.A1T0 RZ, [R31+URZ], RZ ;  /* 0x000000ff1fff79a7 */ /* 0x0009ec00081004ff */
[----:B------:R-:W-:Y:S05]  /*f020*/  BRA.U UP0, `(.L_x_241) ;  /* 0x0000000100047547 */ /* 0x000fea000b800000 */
[----:B------:R-:W-:Y:S05]  /*f030*/  BPT.TRAP 0x1 ;  /* 0x000000040000795c */ /* 0x000fea0000300000 */
.L_x_241:
[----:B------:R-:W-:-:S04]  /*f040*/  MOV R0, UR42 ;  /* 0x0000002a00007c02 */ /* 0x000fc80008000f00 */
[----:B------:R-:W-:-:S04]  /*f050*/  SHF.L.U32 R0, R0, 0x1f, RZ ;  /* 0x0000001f00007819 */ /* 0x000fc800000006ff */
[----:B------:R-:W5:Y:S02]  /*f060*/  SYNCS.PHASECHK.TRANS64.TRYWAIT P0, [R59+URZ+0x2c098], R0 ;  /* 0x02c098003b0075a7 */ /* 0x000f6400080011ff */
[----:B-----5:R-:W-:Y:S05]  /*f070*/  @!P0 BRA `(.L_x_242) ;  /* 0x000000e800a48947 */ /* 0x020fea0003800000 */
.L_x_462:
[----:B------:R-:W-:-:S09]  /*f080*/  UISETP.NE.AND UP0, UPT, UR41, URZ, UPT ;  /* 0x000000ff2900728c */ /* 0x000fd2000bf05270 */
[----:B------:R-:W-:Y:S05]  /*f090*/  BRA.U UP0, `(.L_x_243) ;  /* 0x0000000100047547 */ /* 0x000fea000b800000 */
[----:B------:R-:W-:Y:S05]  /*f0a0*/  BPT.TRAP 0x1 ;  /* 0x000000040000795c */ /* 0x000fea0000300000 */
.L_x_243:
[----:B------:R-:W-:Y:S01]  /*f0b0*/  SHF.L.U32 R0, R56, 0x1f, RZ ;  /* 0x0000001f38007819 */ /* 0x000fe200000006ff */
[----:B------:R1:W1:Y:S01]  /*f0c0*/  MUFU.RCP R3, R24 ;  /* 0x0000001800037308 */ /* 0x0002620000001000 */
[----:B------:R-:W-:Y:S02]  /*f0d0*/  BSSY B0, `(.L_x_244) ;  /* 0x0000003000007945 */ /* 0x000fe40003800000 */
[----:B------:R-:W5:Y:S02]  /*f0e0*/  SYNCS.PHASECHK.TRANS64.TRYWAIT P0, [R59+URZ+0x2c0c8], R0 ;  /* 0x02c0c8003b0075a7 */ /* 0x000f6400080011ff */
[----:B-1---5:R-:W-:Y:S05]  /*f0f0*/  @!P0 BRA `(.L_x_245) ;  /* 0x000000e800988947 */ /* 0x022fea0003800000 */
.L_x_463:
[----:B------:R-:W-:Y:S05]  /*f100*/  BSYNC B0 ;  /* 0x0000000000007941 */ /* 0x000fea0003800000 */
.L_x_244:
[----:B------:R-:W1:Y:S01]  /*f110*/  LDCU UR4, c[0x0][0x708] ;  /* 0x0000e100ff0477ac */ /* 0x000e620008000800 */
[----:B------:R-:W-:-:S04]  /*f120*/  FFMA R0, -R24, R3, 1 ;  /* 0x3f80000018007423 */ /* 0x000fc80000000103 */
[----:B------:R-:W-:Y:S01]  /*f130*/  FFMA R0, R3, R0, R3 ;  /* 0x0000000003007223 */ /* 0x000fe20000000003 */
[----:B-1----:R-:W-:-:S03]  /*f140*/  MOV R3, UR4 ;  /* 0x0000000400037c02 */ /* 0x002fc60008000f00 */
[----:B----4-:R-:W-:Y:S01]  /*f150*/  FFMA R31, R0, UR4, RZ ;  /* 0x00000004001f7c23 */ /* 0x010fe200080000ff */
[----:B------:R-:W1:Y:S03]  /*f160*/  FCHK P0, R3, R24 ;  /* 0x0000001803007302 */ /* 0x000e660000000000 */
[----:B--2---:R-:W-:-:S04]  /*f170*/  FFMA R4, -R24, R31, UR4 ;  /* 0x0000000418047e23 */ /* 0x004fc8000800011f */
[----:B------:R-:W-:Y:S01]  /*f180*/  FFMA R31, R0, R4, R31 ;  /* 0x00000004001f7223 */ /* 0x000fe2000000001f */
[----:B-1----:R-:W-:Y:S06]  /*f190*/  @!P0 BRA `(.L_x_246) ;  /* 0x00000000000c8947 */ /* 0x002fec0003800000 */
[----:B------:R-:W-:Y:S02]  /*f1a0*/  MOV R4, 0xf1c0 ;  /* 0x0000f1c000047802 */ /* 0x000fe40000000f00 */
[----:B---3--:R-:W-:Y:S05]  /*f1b0*/  CALL.REL.NOINC `($__internal_3_$__cuda_sm3x_div_rn_noftz_f32_slowpath) ;  /* 0x000000f400707944 */ /* 0x008fea0003c00000 */
[----:B------:R-:W-:-:S07]  /*f1c0*/  MOV R31, R33 ;  /* 0x00000021001f7202 */ /* 0x000fce0000000f00 */
.L_x_246:
[----:B------:R-:W-:Y:S01]  /*f1d0*/  LOP3.LUT R0, R28, 0x180, RZ, 0xfc, !PT ;  /* 0x000001801c007812 */ /* 0x000fe200078efcff */
[----:B------:R-:W-:Y:S05]  /*f1e0*/  WARPSYNC.ALL ;  /* 0x0000000000007948 */ /* 0x000fea0003800000 */
[----:B------:R-:W-:Y:S02]  /*f1f0*/  R2UR UR4, R0 ;  /* 0x00000000000472ca */ /* 0x000fe400000e0000 */
[----:B------:R-:W1:Y:S11]  /*f200*/  S2R R0, SR_SWINHI ;  /* 0x0000000000007919 */ /* 0x000e760000002f00 */
[----:B------:R-:W2:Y:S01]  /*f210*/  LDTM.x16 R4, tmem[UR4] ;  /* 0x00000004000479ee */ /* 0x000ea20008240000 */
[----:B------:R-:W-:-:S02]  /*f220*/  MOV R34, R59 ;  /* 0x0000003b00227202 */ /* 0x000fc40000000f00 */
[----:B-1----:R-:W-:Y:S01]  /*f230*/  MOV R35, R0 ;  /* 0x0000000000237202 */ /* 0x002fe20000000f00 */
        /* <DEDUP_REMOVED lines=30> */
[----:B------:R-:W2:Y:S01]  /*f420*/  LDCU.64 UR8, c[0x4][0xb0] ;  /* 0x01001600ff0877ac */ /* 0x000ea20008000a00 */
[----:B------:R-:W-:Y:S02]  /*f430*/  HFMA2 R12, -RZ, RZ, 0, 5.9604644775390625e-08 ;  /* 0x00000001ff0c7431 */ /* 0x000fe400000001ff */
[----:B-1----:R-:W-:Y:S01]  /*f440*/  IMAD.MOV.U32 R8, RZ, RZ, 0x192 ;  /* 0x00000192ff087424 */ /* 0x002fe200078e00ff */
[----:B------:R-:W1:Y:S01]  /*f450*/  LDCU.64 UR6, c[0x4][0xb8] ;  /* 0x01001700ff0677ac */ /* 0x000e620008000a00 */
[----:B------:R-:W4:Y:S01]  /*f460*/  LDC.64 R14, c[0x4][R14] ;  /* 0x010000000e0e7b82 */ /* 0x000f220000000a00 */
[----:B------:R-:W-:Y:S01]  /*f470*/  IMAD.MOV.U32 R13, RZ, RZ, RZ ;  /* 0x000000ffff0d7224 */ /* 0x000fe200078e00ff */
[----:B------:R-:W5:Y:S01]  /*f480*/  LDCU.64 UR4, c[0x4][0x40] ;  /* 0x01000800ff0477ac */ /* 0x000f620008000a00 */
[----:B--2---:R-:W-:Y:S01]  /*f490*/  IMAD.U32 R4, RZ, RZ, UR8 ;  /* 0x00000008ff047e24 */ /* 0x004fe2000f8e00ff */
[----:B------:R-:W-:Y:S01]  /*f4a0*/  MOV R5, UR9 ;  /* 0x0000000900057c02 */ /* 0x000fe20008000f00 */
[----:B-1----:R-:W-:Y:S01]  /*f4b0*/  IMAD.U32 R6, RZ, RZ, UR6 ;  /* 0x00000006ff067e24 */ /* 0x002fe2000f8e00ff */
[----:B------:R-:W-:Y:S01]  /*f4c0*/  MOV R7, UR7 ;  /* 0x0000000700077c02 */ /* 0x000fe20008000f00 */
[----:B-----5:R-:W-:Y:S01]  /*f4d0*/  IMAD.U32 R10, RZ, RZ, UR4 ;  /* 0x00000004ff0a7e24 */ /* 0x020fe2000f8e00ff */
[----:B------:R-:W-:-:S02]  /*f4e0*/  MOV R11, UR5 ;  /* 0x00000005000b7c02 */ /* 0x000fc40008000f00 */
[----:B------:R-:W-:-:S07]  /*f4f0*/  LEPC R20, `(.L_x_247) ;  /* 0x000000001014794e */ /* 0x000fce0000000000 */
[----:B---34-:R-:W-:Y:S05]  /*f500*/  CALL.ABS.NOINC R14 ;  /* 0x000000000e007343 */ /* 0x018fea0003c00000 */
.L_x_247:
[----:B------:R-:W-:Y:S01]  /*f510*/  LOP3.LUT R0, R28, 0x190, RZ, 0xfc, !PT ;  /* 0x000001901c007812 */ /* 0x000fe200078efcff */
[----:B------:R-:W-:Y:S05]  /*f520*/  WARPSYNC.ALL ;  /* 0x0000000000007948 */ /* 0x000fea0003800000 */
[----:B------:R-:W-:Y:S02]  /*f530*/  R2UR UR4, R0 ;  /* 0x00000000000472ca */ /* 0x000fe400000e0000 */
[----:B------:R-:W2:Y:S11]  /*f540*/  S2R R0, SR_SWINHI ;  /* 0x0000000000007919 */ /* 0x000eb60000002f00 */
[----:B-1----:R-:W1:Y:S01]  /*f550*/  LDTM.x16 R4, tmem[UR4] ;  /* 0x00000004000479ee */ /* 0x002e620008240000 */
[----:B------:R-:W-:-:S02]  /*f560*/  MOV R34, R59 ;  /* 0x0000003b00227202 */ /* 0x000fc40000000f00 */
[----:B--2---:R-:W-:Y:S01]  /*f570*/  MOV R35, R0 ;  /* 0x0000000000237202 */ /* 0x004fe20000000f00 */
[----:B-1----:R-:W-:Y:S02]  /*f580*/  FMUL2 R6, R31.F32, R6.F32x2.HI_LO ;  /* 0x000000061f06724a */ /* 0x002fe40000040000 */
        /* <DEDUP_REMOVED lines=44> */
.L_x_248:
        /* <DEDUP_REMOVED lines=52> */
.L_x_249:
        /* <DEDUP_REMOVED lines=52> */
.L_x_250:
        /* <DEDUP_REMOVED lines=52> */
.L_x_251:
        /* <DEDUP_REMOVED lines=52> */
.L_x_252:
        /* <DEDUP_REMOVED lines=52> */
.L_x_253:
[----:B------:R-:W2:Y:S01]  /*10890*/  LDCU.64 UR4, c[0x0][0x880] ;  /* 0x00011000ff0477ac */ /* 0x000ea20008000a00 */
[----:B------:R-:W4:Y:S01]  /*108a0*/  S2R R0, SR_SWINHI ;  /* 0x0000000000007919 */ /* 0x000f220000002f00 */
[----:B------:R-:W-:Y:S02]  /*108b0*/  LOP3.LUT R28, R28, 0x1f0, RZ, 0xfc, !PT ;  /* 0x000001f01c1c7812 */ /* 0x000fe400078efcff */
[----:B--2---:R-:W-:-:S04]  /*108c0*/  ISETP.NE.U32.AND P0, PT, RZ, UR4, PT ;  /* 0x00000004ff007c0c */ /* 0x004fc8000bf05070 */
[----:B------:R-:W-:Y:S01]  /*108d0*/  ISETP.NE.AND.EX P0, PT, RZ, UR5, PT, P0 ;  /* 0x00000005ff007c0c */ /* 0x000fe2000bf05300 */
[----:B------:R-:W-:Y:S05]  /*108e0*/  WARPSYNC.ALL ;  /* 0x0000000000007948 */ /* 0x000fea0003800000 */
[----:B------:R-:W-:Y:S02]  /*108f0*/  R2UR UR4, R28 ;  /* 0x000000001c0472ca */ /* 0x000fe400000e0000 */
[----:B-1----:R-:W-:Y:S02]  /*10900*/  MOV R34, R59 ;  /* 0x0000003b00227202 */ /* 0x002fe40000000f00 */
[----:B----4-:R-:W-:-:S03]  /*10910*/  MOV R35, R0 ;  /* 0x0000000000237202 */ /* 0x010fc60000000f00 */
[----:B------:R-:W-:-:S06]  /*10920*/  IMAD.WIDE.U32 R34, R27, 0x2, R34 ;  /* 0x000000021b227825 */ /* 0x000fcc00078e0022 */
[----:B------:R-:W1:Y:S01]  /*10930*/  LDTM.x16 R4, tmem[UR4] ;  /* 0x00000004000479ee */ /* 0x000e620008240000 */
[C---:B------:R-:W-:Y:S02]  /*10940*/  IADD3 R27, P1, PT, R34.reuse, 0x24460, RZ ;  /* 0x00024460221b7810 */ /* 0x040fe40007f3e0ff */
[----:B------:R-:W-:-:S03]  /*10950*/  IADD3 R3, P2, PT, R34, 0x24470, RZ ;  /* 0x0002447022037810 */ /* 0x000fc60007f5e0ff */
[--C-:B------:R-:W-:Y:S02]  /*10960*/  IMAD.X R33, RZ, RZ, R35.reuse, P1 ;  /* 0x000000ffff217224 */ /* 0x100fe400008e0623 */
[----:B------:R-:W-:-:S05]  /*10970*/  IMAD.X R35, RZ, RZ, R35, P2 ;  /* 0x000000ffff237224 */ /* 0x000fca00010e0623 */
[----:B------:R-:W-:-:S04]  /*10980*/  SHF.R.U64 R0, R3, 0x3, R35 ;  /* 0x0000000303007819 */ /* 0x000fc80000001223 */
[----:B------:R-:W-:Y:S01]  /*10990*/  LOP3.LUT R34, R3, 0x70, R0, 0x78, !PT ;  /* 0x0000007003227812 */ /* 0x000fe200078e7800 */
[----:B-1----:R-:W-:Y:S01]  /*109a0*/  FMUL2 R20, R31.F32, R8.F32x2.HI_LO ;  /* 0x000000081f14724a */ /* 0x002fe20000040000 */
[----:B------:R-:W-:Y:S01]  /*109b0*/  SHF.R.U64 R8, R27, 0x3, R33 ;  /* 0x000000031b087819 */ /* 0x000fe20000001221 */
[C---:B------:R-:W-:Y:S02]  /*109c0*/  FMUL2 R4, R31.reuse.F32, R4.F32x2.HI_LO ;  /* 0x000000041f04724a */ /* 0x040fe40000040000 */
[----:B------:R-:W-:Y:S01]  /*109d0*/  FMUL2 R6, R31.F32, R6.F32x2.HI_LO ;  /* 0x000000061f06724a */ /* 0x000fe20000040000 */
[----:B------:R-:W-:Y:S01]  /*109e0*/  LOP3.LUT R32, R27, 0x70, R8, 0x78, !PT ;  /* 0x000000701b207812 */ /* 0x000fe200078e7808 */
[----:B------:R-:W-:Y:S01]  /*109f0*/  FMUL2 R28, R31.F32, R10.F32x2.HI_LO ;  /* 0x0000000a1f1c724a */ /* 0x000fe20000040000 */
[----:B------:R-:W-:Y:S01]  /*10a00*/  F2FP.F16.F32.PACK_AB R8, R5, R4 ;  /* 0x000000040508723e */ /* 0x000fe200000000ff */
[----:B------:R-:W-:Y:S01]  /*10a10*/  FMUL2 R12, R31.F32, R12.F32x2.HI_LO ;  /* 0x0000000c1f0c724a */ /* 0x000fe20000040000 */
[----:B------:R-:W-:Y:S01]  /*10a20*/  F2FP.F16.F32.PACK_AB R9, R7, R6 ;  /* 0x000000060709723e */ /* 0x000fe200000000ff */
[----:B------:R-:W-:Y:S01]  /*10a30*/  FMUL2 R14, R31.F32, R14.F32x2.HI_LO ;  /* 0x0000000e1f0e724a */ /* 0x000fe20000040000 */
[----:B------:R-:W-:Y:S01]  /*10a40*/  F2FP.F16.F32.PACK_AB R10, R21, R20 ;  /* 0x00000014150a723e */ /* 0x000fe200000000ff */
[----:B------:R-:W-:Y:S01]  /*10a50*/  FMUL2 R16, R31.F32, R16.F32x2.HI_LO ;  /* 0x000000101f10724a */ /* 0x000fe20000040000 */
[----:B------:R-:W-:Y:S01]  /*10a60*/  F2FP.F16.F32.PACK_AB R11, R29, R28 ;  /* 0x0000001c1d0b723e */ /* 0x000fe200000000ff */
[----:B------:R-:W-:Y:S01]  /*10a70*/  FMUL2 R18, R31.F32, R18.F32x2.HI_LO ;  /* 0x000000121f12724a */ /* 0x000fe20000040000 */
[----:B------:R-:W-:-:S02]  /*10a80*/  F2FP.F16.F32.PACK_AB R4, R13, R12 ;  /* 0x0000000c0d04723e */ /* 0x000fc400000000ff */
[----:B------:R-:W-:Y:S01]  /*10a90*/  F2FP.F16.F32.PACK_AB R5, R15, R14 ;  /* 0x0000000e0f05723e */ /* 0x000fe200000000ff */
[----:B------:R1:W-:Y:S01]  /*10aa0*/  ST.E.128 desc[UR44][R32.64], R8 ;  /* 0x0000000820007985 */ /* 0x0003e2000c101d2c */
        /* <DEDUP_REMOVED lines=8> */
[----:B--2---:R-:W2:Y:S01]  /*10b30*/  FENCE.VIEW.ASYNC.S ;  /* 0x00000000000073c6 */ /* 0x004ea20000000000 */
[----:B------:R-:W-:Y:S05]  /*10b40*/  @!P0 BRA `(.L_x_254) ;  /* 0x00000004003c8947 */ /* 0x000fea0003800000 */
[C---:B------:R-:W-:Y:S01]  /*10b50*/  FSETP.GEU.AND P1, PT, R24.reuse, 1.175494350822287508e-38, PT ;  /* 0x008000001800780b */ /* 0x040fe20003f2e000 */
[----:B------:R-:W4:Y:S01]  /*10b60*/  LDC R3, c[0x0][0x904] ;  /* 0x00024100ff037b82 */ /* 0x000f220000000800 */
[----:B------:R-:W-:Y:S01]  /*10b70*/  MOV R0, 0x3e055027 ;  /* 0x3e05502700007802 */ /* 0x000fe20000000f00 */
[----:B------:R-:W5:Y:S01]  /*10b80*/  LDCU.64 UR4, c[0x0][0x908] ;  /* 0x00012100ff0477ac */ /* 0x000f620008000a00 */
[----:B-1----:R-:W-:Y:S01]  /*10b90*/  FSEL R7, RZ, -23, P1 ;  /* 0xc1b80000ff077808 */ /* 0x002fe20000800000 */
[----:B------:R-:W-:Y:S08]  /*10ba0*/  BSSY.RECONVERGENT B0, `(.L_x_254) ;  /* 0x0000049000007945 */ /* 0x000ff00003800200 */
[----:B------:R-:W-:-:S05]  /*10bb0*/  @!P1 FMUL R24, R24, 8388608 ;  /* 0x4b00000018189820 */ /* 0x000fca0000400000 */
[C---:B------:R-:W-:Y:S02]  /*10bc0*/  IADD3 R9, PT, PT, R24.reuse, -0x3f2aaaab, RZ ;  /* 0xc0d5555518097810 */ /* 0x040fe40007ffe0ff */
[C---:B------:R-:W-:Y:S02]  /*10bd0*/  FSETP.NEU.AND P1, PT, R24.reuse, RZ, PT ;  /* 0x000000ff1800720b */ /* 0x040fe40003f2d000 */
[----:B------:R-:W-:Y:S02]  /*10be0*/  LOP3.LUT R9, R9, 0xff800000, RZ, 0xc0, !PT ;  /* 0xff80000009097812 */ /* 0x000fe400078ec0ff */
[----:B----4-:R-:W-:Y:S02]  /*10bf0*/  ISETP.NE.AND P0, PT, R3, 0x1, PT ;  /* 0x000000010300780c */ /* 0x010fe40003f05270 */
[-C--:B------:R-:W-:Y:S02]  /*10c00*/  IADD3 R5, PT, PT, R24, -R9.reuse, RZ ;  /* 0x8000000918057210 */ /* 0x080fe40007ffe0ff */
[----:B------:R-:W-:-:S03]  /*10c10*/  I2FP.F32.S32 R6, R9 ;  /* 0x0000000900067245 */ /* 0x000fc60000201400 */
[----:B------:R-:W-:Y:S02]  /*10c20*/  FADD R5, R5, -1 ;  /* 0xbf80000005057421 */ /* 0x000fe40000000000 */
[----:B------:R-:W-:Y:S01]  /*10c30*/  FFMA R6, R6, 1.1920928955078125e-07, R7 ;  /* 0x3400000006067823 */ /* 0x000fe20000000007 */
[----:B------:R-:W-:Y:S01]  /*10c40*/  LOP3.LUT R7, R26, 0x7f, RZ, 0xc0, !PT ;  /* 0x0000007f1a077812 */ /* 0x000fe200078ec0ff */
[----:B------:R-:W-:-:S04]  /*10c50*/  FFMA R0, R5, -R0, 0.14084610342979431152 ;  /* 0x3e1039f605007423 */ /* 0x000fc80000000800 */
[----:B------:R-:W-:Y:S01]  /*10c60*/  FFMA R4, R5, R0, -0.12148627638816833496 ;  /* 0xbdf8cdcc05047423 */ /* 0x000fe20000000000 */
[----:B-----5:R-:W-:Y:S01]  /*10c70*/  IMAD.HI.U32 R0, R57, UR4, RZ ;  /* 0x0000000439007c27 */ /* 0x020fe2000f8e00ff */
[----:B------:R-:W1:Y:S03]  /*10c80*/  LDCU UR4, c[0x0][0x380] ;  /* 0x00007000ff0477ac */ /* 0x000e660008000800 */
[C---:B------:R-:W-:Y:S01]  /*10c90*/  FFMA R4, R5.reuse, R4, 0.13980610668659210205 ;  /* 0x3e0f295505047423 */ /* 0x040fe20000000004 */
[----:B------:R-:W-:Y:S01]  /*10ca0*/  SHF.R.U32.HI R0, RZ, UR5, R0 ;  /* 0x00000005ff007c19 */ /* 0x000fe20008011600 */
[----:B------:R-:W4:Y:S02]  /*10cb0*/  LDCU UR5, c[0x0][0x700] ;  /* 0x0000e000ff0577ac */ /* 0x000f240008000800 */
[----:B------:R-:W-:Y:S01]  /*10cc0*/  FFMA R4, R5, R4, -0.16684235632419586182 ;  /* 0xbe2ad8b905047423 */ /* 0x000fe20000000004 */
[----:B------:R-:W-:-:S03]  /*10cd0*/  SEL R0, R57, R0, !P0 ;  /* 0x0000000039007207 */ /* 0x000fc60004000000 */
[C---:B------:R-:W-:Y:S01]  /*10ce0*/  FFMA R4, R5.reuse, R4, 0.20012299716472625732 ;  /* 0x3e4ced0b05047423 */ /* 0x040fe20000000004 */
[----:B------:R-:W-:Y:S02]  /*10cf0*/  ISETP.GT.U32.AND P0, PT, R24, 0x7f7fffff, PT ;  /* 0x7f7fffff1800780c */ /* 0x000fe40003f04070 */
[----:B------:R-:W-:Y:S01]  /*10d00*/  IADD3 R0, PT, PT, -R0, RZ, RZ ;  /* 0x000000ff00007210 */ /* 0x000fe20007ffe1ff */
[----:B------:R-:W-:-:S04]  /*10d10*/  FFMA R4, R5, R4, -0.24999669194221496582 ;  /* 0xbe7fff2205047423 */ /* 0x000fc80000000004 */
[----:B------:R-:W-:Y:S01]  /*10d20*/  FFMA R4, R5, R4, 0.33333182334899902344 ;  /* 0x3eaaaa7805047423 */ /* 0x000fe20000000004 */
[----:B------:R-:W-:Y:S01]  /*10d30*/  IMAD R0, R3, R0, R57 ;  /* 0x0000000003007224 */ /* 0x000fe200078e0239 */
[----:B------:R-:W-:Y:S02]  /*10d40*/  MOV R3, 0x7f800000 ;  /* 0x7f80000000037802 */ /* 0x000fe40000000f00 */
[C---:B------:R-:W-:Y:S02]  /*10d50*/  FFMA R4, R5.reuse, R4, -0.5 ;  /* 0xbf00000005047423 */ /* 0x040fe40000000004 */
[----:B------:R-:W-:Y:S02]  /*10d60*/  LEA R0, R0, R7, 0x8 ;  /* 0x0000000700007211 */ /* 0x000fe400078e40ff */
[----:B------:R-:W-:-:S04]  /*10d70*/  FMUL R4, R5, R4 ;  /* 0x0000000405047220 */ /* 0x000fc80000400000 */
[----:B------:R-:W-:-:S04]  /*10d80*/  FFMA R5, R5, R4, R5 ;  /* 0x0000000405057223 */ /* 0x000fc80000000005 */
[----:B------:R-:W-:Y:S01]  /*10d90*/  FFMA R5, R6, 0.69314718246459960938, R5 ;  /* 0x3f31721806057823 */ /* 0x000fe20000000005 */
[----:B------:R-:W-:Y:S01]  /*10da0*/  @P0 FFMA R5, R24, R3, +INF ;  /* 0x7f80000018050423 */ /* 0x000fe20000000003 */
[----:B------:R-:W-:-:S04]  /*10db0*/  IADD3 R3, PT, PT, R0, 0x80, RZ ;  /* 0x0000008000037810 */ /* 0x000fc80007ffe0ff */
[----:B-1----:R-:W-:Y:S02]  /*10dc0*/  ISETP.GE.AND P0, PT, R3, UR4, PT ;  /* 0x0000000403007c0c */ /* 0x002fe4000bf06270 */
[----:B------:R-:W-:-:S05]  /*10dd0*/  FSEL R0, R5, -INF , P1 ;  /* 0xff80000005007808 */ /* 0x000fca0000800000 */
[----:B----4-:R-:W-:-:S06]  /*10de0*/  FFMA R25, R25, UR5, R0 ;  /* 0x0000000519197c23 */ /* 0x010fcc0008000000 */
[----:B------:R-:W-:Y:S05]  /*10df0*/  @P0 BRA `(.L_x_255) ;  /* 0x00000000008c0947 */ /* 0x000fea0003800000 */
[----:B------:R-:W1:Y:S01]  /*10e00*/  LDC R7, c[0x0][0x38c] ;  /* 0x0000e300ff077b82 */ /* 0x000e620000000800 */
[----:B------:R-:W4:Y:S01]  /*10e10*/  LDCU UR6, c[0x0][0x890] ;  /* 0x00011200ff0677ac */ /* 0x000f220008000800 */
[----:B------:R-:W5:Y:S01]  /*10e20*/  LDCU.64 UR4, c[0x0][0x888] ;  /* 0x00011100ff0477ac */ /* 0x000f620008000a00 */
[----:B----4-:R-:W-:Y:S01]  /*10e30*/  IMAD R3, R22, UR6, R3 ;  /* 0x0000000616037c24 */ /* 0x010fe2000f8e0203 */
[----:B-1----:R-:W-:-:S04]  /*10e40*/  IABS R5, R7 ;  /* 0x0000000700057213 */ /* 0x002fc80000000000 */
[----:B------:R-:W1:Y:S08]  /*10e50*/  I2F.RP R10, R5 ;  /* 0x00000005000a7306 */ /* 0x000e700000209400 */
[----:B-1----:R-:W1:Y:S02]  /*10e60*/  MUFU.RCP R8, R10 ;  /* 0x0000000a00087308 */ /* 0x002e640000001000 */
[----:B-1----:R-:W-:-:S06]  /*10e70*/  IADD3 R8, PT, PT, R8, 0xffffffe, RZ ;  /* 0x0ffffffe08087810 */ /* 0x002fcc0007ffe0ff */
[----:B------:R1:W4:Y:S02]  /*10e80*/  F2I.FTZ.U32.TRUNC.NTZ R9, R8 ;  /* 0x0000000800097305 */ /* 0x000324000021f000 */
[----:B-1----:R-:W-:Y:S02]  /*10e90*/  HFMA2 R8, -RZ, RZ, 0, 0 ;  /* 0x00000000ff087431 */ /* 0x002fe400000001ff */
[----:B----4-:R-:W-:-:S04]  /*10ea0*/  IMAD.MOV R0, RZ, RZ, -R9 ;  /* 0x000000ffff007224 */ /* 0x010fc800078e0a09 */
[----:B------:R-:W-:Y:S01]  /*10eb0*/  IMAD R4, R0, R5, RZ ;  /* 0x0000000500047224 */ /* 0x000fe200078e02ff */
[----:B------:R-:W-:-:S03]  /*10ec0*/  IABS R0, R2 ;  /* 0x0000000200007213 */ /* 0x000fc60000000000 */
[----:B------:R-:W-:-:S04]  /*10ed0*/  IMAD.HI.U32 R9, R9, R4, R8 ;  /* 0x0000000409097227 */ /* 0x000fc800078e0008 */
[----:B------:R-:W-:-:S04]  /*10ee0*/  IMAD.MOV.U32 R6, RZ, RZ, R0 ;  /* 0x000000ffff067224 */ /* 0x000fc800078e0000 */
[----:B------:R-:W-:Y:S02]  /*10ef0*/  IMAD.HI.U32 R4, R9, R6, RZ ;  /* 0x0000000609047227 */ /* 0x000fe400078e00ff */
[----:B------:R-:W1:Y:S03]  /*10f00*/  LDC.64 R8, c[0x0][0x880] ;  /* 0x00022000ff087b82 */ /* 0x000e660000000a00 */
        /* <DEDUP_REMOVED lines=13> */
[----:B-----5:R-:W-:-:S04]  /*10fe0*/  IMAD R3, R4, UR5, R3 ;  /* 0x0000000504037c24 */ /* 0x020fc8000f8e0203 */
[----:B------:R-:W-:-:S04]  /*10ff0*/  IMAD R0, R7, R0, R2 ;  /* 0x0000000007007224 */ /* 0x000fc800078e0202 */
[----:B------:R-:W-:-:S04]  /*11000*/  IMAD R3, R0, UR4, R3 ;  /* 0x0000000400037c24 */ /* 0x000fc8000f8e0203 */
[----:B-1----:R-:W-:-:S05]  /*11010*/  IMAD.WIDE R8, R3, 0x4, R8 ;  /* 0x0000000403087825 */ /* 0x002fca00078e0208 */
[----:B------:R1:W-:Y:S02]  /*11020*/  STG.E desc[UR44][R8.64], R25 ;  /* 0x0000001908007986 */ /* 0x0003e4000c10192c */
.L_x_255:
[----:B------:R-:W-:Y:S05]  /*11030*/  BSYNC.RECONVERGENT B0 ;  /* 0x0000000000007941 */ /* 0x000fea0003800200 */
.L_x_254:
[----:B------:R-:W-:Y:S01]  /*11040*/  UISETP.NE.AND UP0, UPT, UR41, URZ, UPT ;  /* 0x000000ff2900728c */ /* 0x000fe2000bf05270 */
[----:B------:R-:W-:-:S08]  /*11050*/  NOP ;  /* 0x0000000000007918 */ /* 0x000fd00000000000 */
[----:B------:R-:W-:Y:S05]  /*11060*/  BRA.U UP0, `(.L_x_256) ;  /* 0x0000000100087547 */ /* 0x000fea000b800000 */
[----:B------:R-:W-:Y:S05]  /*11070*/  BPT.TRAP 0x1 ;  /* 0x000000040000795c */ /* 0x000fea0000300000 */
[----:B------:R-:W-:Y:S05]  /*11080*/  BPT.TRAP 0x1 ;  /* 0x000000040000795c */ /* 0x000fea0000300000 */
.L_x_256:
[----:B------:R-:W-:Y:S01]  /*11090*/  IADD3 R3, PT, PT, R59, 0x2c0a8, RZ ;  /* 0x0002c0a83b037810 */ /* 0x000fe20007ffe0ff */
[----:B------:R-:W-:-:S03]  /*110a0*/  UISETP.NE.AND UP0, UPT, UR41, URZ, UPT ;  /* 0x000000ff2900728c */ /* 0x000fc6000bf05270 */
[----:B------:R-:W-:-:S04]  /*110b0*/  PRMT R3, R60, 0x654, R3 ;  /* 0x000006543c037816 */ /* 0x000fc80000000003 */
[----:B--2---:R2:W-:Y:S02]  /*110c0*/  SYNCS.ARRIVE.TRANS64.RED.A1T0 RZ, [R3+URZ], RZ ;  /* 0x000000ff03ff79a7 */ /* 0x0045e400081004ff */
[----:B------:R-:W-:Y:S05]  /*110d0*/  BRA.U UP0, `(.L_x_257) ;  /* 0x0000000100047547 */ /* 0x000fea000b800000 */
[----:B------:R-:W-:Y:S05]  /*110e0*/  BPT.TRAP 0x1 ;  /* 0x000000040000795c */ /* 0x000fea0000300000 */
.L_x_257:
[----:B------:R4:W-:Y:S01]  /*110f0*/  SYNCS.ARRIVE.TRANS64.A1T0 RZ, [R59+URZ+0x2c0b8], RZ ;  /* 0x02c0b8ff3bff79a7 */ /* 0x0009e200081000ff */
[----:B------:R-:W-:Y:S01]  /*11100*/  LOP3.LUT R56, R56, 0x1, RZ, 0x3c, !PT ;  /* 0x0000000138387812 */ /* 0x000fe200078e3cff */
[----:B------:R-:W-:-:S12]  /*11110*/  ULOP3.LUT UR42, UR42, 0x1, URZ, 0x3c, !UPT ;  /* 0x000000012a2a7892 */ /* 0x000fd8000f8e3cff */
.L_x_92:
[----:B------:R-:W-:Y:S05]  /*11120*/  BSYNC B7 ;  /* 0x0000000000077941 */ /* 0x000fea0003800000 */
.L_x_91:
[----:B------:R-:W5:Y:S01]  /*11130*/  LDCU UR5, c[0x0][0x370] ;  /* 0x00006e00ff0577ac */ /* 0x000f620008000800 */
[----:B------:R-:W1:Y:S01]  /*11140*/  LDCU UR4, c[0x0][0x900] ;  /* 0x00012000ff0477ac */ /* 0x000e620008000800 */
[----:B-----5:R-:W-:-:S04]  /*11150*/  IADD3 R57, PT, PT, R57, UR5, RZ ;  /* 0x0000000539397c10 */ /* 0x020fc8000fffe0ff */
[----:B-1----:R-:W-:-:S13]  /*11160*/  ISETP.GE.AND P0, PT, R57, UR4, PT ;  /* 0x0000000439007c0c */ /* 0x002fda000bf06270 */
[----:B------:R-:W-:Y:S05]  /*11170*/  @!P0 BRA `(.L_x_258) ;  /* 0xffffff3400648947 */ /* 0x000fea000383ffff */
[----:B------:R-:W-:Y:S05]  /*11180*/  BSYNC B8 ;  /* 0x0000000000087941 */ /* 0x000fea0003800000 */
.L_x_90:
[----:B------:R-:W-:Y:S05]  /*11190*/  EXIT ;  /* 0x000000000000794d */ /* 0x000fea0003800000 */
.L_x_27:
[----:B------:R-:W-:-:S08]  /*111a0*/  NOP ;  /* 0x0000000000007918 */ /* 0x000fd00000000000 */
[----:B------:R-:W1:Y:S02]  /*111b0*/  USETMAXREG.TRY_ALLOC.CTAPOOL UP0, 0xc0 ;  /* 0x000000c0000079c8 */ /* 0x000e640008000600 */
[----:B-1----:R-:W-:Y:S05]  /*111c0*/  BRA.U !UP0, `(.L_x_27) ;  /* 0xfffffffd08f47547 */ /* 0x002fea000b83ffff */
[----:B------:R-:W1:Y:S08]  /*111d0*/  LDC R0, c[0x0][0x900] ;  /* 0x00024000ff007b82 */ /* 0x000e700000000800 */
[----:B------:R-:W2:Y:S01]  /*111e0*/  S2UR UR37, SR_CgaCtaId ;  /* 0x00000000002579c3 */ /* 0x000ea20000008800 */
[----:B-1----:R-:W-:-:S13]  /*111f0*/  ISETP.LE.AND P0, PT, R0, UR38, PT ;  /* 0x0000002600007c0c */ /* 0x002fda000bf03270 */
[----:B--2---:R-:W-:Y:S05]  /*11200*/  @P0 EXIT ;  /* 0x000000000000094d */ /* 0x004fea0003800000 */
[----:B------:R-:W1:Y:S01]  /*11210*/  S2R R90, SR_TID.X ;  /* 0x00000000005a7919 */ /* 0x000e620000002100 */
[----:B------:R-:W-:Y:S02]  /*11220*/  UISETP.NE.AND UP0, UPT, UR57, URZ, UPT ;  /* 0x000000ff3900728c */ /* 0x000fe4000bf05270 */
[----:B------:R-:W-:Y:S02]  /*11230*/  USHF.L.U32 UR43, UR8, 0x3, URZ ;  /* 0x00000003082b7899 */ /* 0x000fe400080006ff */
[----:B------:R-:W-:Y:S01]  /*11240*/  USEL UR10, URZ, 0x80, UP0 ;  /* 0x00000080ff0a7887 */ /* 0x000fe20008000000 */
[----:B------:R-:W-:Y:S01]  /*11250*/  UMOV UR9, 0x400 ;  /* 0x0000040000097882 */ /* 0x000fe20000000000 */
[----:B------:R-:W-:Y:S02]  /*11260*/  USEL UR49, UR7, UR6, UP0 ;  /* 0x0000000607317287 */ /* 0x000fe40008000000 */
[----:B------:R-:W-:Y:S02]  /*11270*/  ULEA UR9, UR37, UR9, 0x18 ;  /* 0x0000000925097291 */ /* 0x000fe4000f8ec0ff */
[----:B------:R-:W-:Y:S01]  /*11280*/  IMAD.U32 R93, RZ, RZ, UR10 ;  /* 0x0000000aff5d7e24 */ /* 0x000fe2000f8e00ff */
[----:B------:R-:W-:Y:S01]  /*11290*/  ULOP3.LUT UR42, UR43, 0x8, URZ, 0x3c, !UPT ;  /* 0x000000082b2a7892 */ /* 0x000fe2000f8e3cff */
[----:B------:R-:W-:Y:S01]  /*112a0*/  UMOV UR47, 0x20 ;  /* 0x00000020002f7882 */ /* 0x000fe20000000000 */
[----:B------:R-:W-:-:S02]  /*112b0*/  UIADD3 UR48, UPT, UPT, UR9, 0x2c088, URZ ;  /* 0x0002c08809307890 */ /* 0x000fc4000fffe0ff */
[----:B------:R-:W-:Y:S02]  /*112c0*/  UIADD3 UR45, UPT, UPT, UR9, 0x2c060, URZ ;  /* 0x0002c060092d7890 */ /* 0x000fe4000fffe0ff */
[----:B------:R-:W-:Y:S02]  /*112d0*/  UIADD3 UR44, UPT, UPT, UR9, 0x2c080, URZ ;  /* 0x0002c080092c7890 */ /* 0x000fe4000fffe0ff */
[----:B------:R-:W-:Y:S02]  /*112e0*/  UIADD3 UR41, UPT, UPT, UR9, 0x2c068, URZ ;  /* 0x0002c06809297890 */ /* 0x000fe4000fffe0ff */
[----:B------:R-:W-:Y:S01]  /*112f0*/  USEL UR46, UR4, UR5, UP0 ;  /* 0x00000005042e7287 */ /* 0x000fe20008000000 */
[----:B------:R-:W2:Y:S01]  /*11300*/  LDCU UR50, c[0x0][0x370] ;  /* 0x00006e00ff3277ac */ /* 0x000ea20008000800 */
[----:B------:R-:W-:Y:S01]  /*11310*/  UMOV UR56, URZ ;  /* 0x000000ff00387c82 */ /* 0x000fe20008000000 */
[----:B------:R-:W-:Y:S01]  /*11320*/  ULOP3.LUT UR49, UR49, 0x1, URZ, 0xc0, !UPT ;  /* 0x0000000131317892 */ /* 0x000fe2000f8ec0ff */
[----:B-1----:R-:W-:Y:S01]  /*11330*/  IMAD.U32 R91, R90, 0x10000, RZ ;  /* 0x000100005a5b7824 */ /* 0x002fe200078e00ff */
[--C-:B------:R-:W-:Y:S01]  /*11340*/  LOP3.LUT R93, R93, 0x7f, R90.reuse, 0xf8, !PT ;  /* 0x0000007f5d5d7812 */ /* 0x100fe200078ef85a */
[----:B------:R-:W-:Y:S01]  /*11350*/  USEL UR47, UR47, 0xa0, UP0 ;  /* 0x000000a02f2f7887 */ /* 0x000fe20008000000 */
[----:B------:R-:W-:Y:S01]  /*11360*/  SHF.R.U32.HI R90, RZ, 0x5, R90 ;  /* 0x00000005ff5a7819 */ /* 0x000fe2000001165a */
[----:B------:R-:W-:Y:S01]  /*11370*/  UIADD3 UR43, UPT, UPT, UR43, 0x2c0d0, UR9 ;  /* 0x0002c0d02b2b7890 */ /* 0x000fe2000fffe009 */
[----:B------:R-:W-:Y:S01]  /*11380*/  LOP3.LUT R91, R91, 0x600000, RZ, 0xc0, !PT ;  /* 0x006000005b5b7812 */ /* 0x000fe200078ec0ff */
[----:B------:R-:W-:Y:S01]  /*11390*/  UIADD3 UR42, UPT, UPT, UR42, 0x2c0d0, UR9 ;  /* 0x0002c0d02a2a7890 */ /* 0x000fe2000fffe009 */
[----:B------:R-:W-:Y:S01]  /*113a0*/  LOP3.LUT R89, R90, 0x3, RZ, 0xc0, !PT ;  /* 0x000000035a597812 */ /* 0x000fe200078ec0ff */
[----:B------:R-:W-:Y:S01]  /*113b0*/  @UP0 UIADD3 UR48, UPT, UPT, UR9, 0x2c078, URZ ;  /* 0x0002c07809300890 */ /* 0x000fe2000fffe0ff */
[----:B------:R-:W-:Y:S01]  /*113c0*/  LOP3.LUT R94, R91, UR10, RZ, 0xfc, !PT ;  /* 0x0000000a5b5e7c12 */ /* 0x000fe2000f8efcff */
[----:B------:R-:W-:Y:S01]  /*113d0*/  @UP0 UIADD3 UR45, UPT, UPT, UR9, 0x2c050, URZ ;  /* 0x0002c050092d0890 */ /* 0x000fe2000fffe0ff */
[----:B------:R-:W-:Y:S01]  /*113e0*/  SHF.R.U32.HI R88, RZ, 0x15, R91 ;  /* 0x00000015ff587819 */ /* 0x000fe2000001165b */
[----:B------:R-:W-:Y:S01]  /*113f0*/  @UP0 UIADD3 UR44, UPT, UPT, UR9, 0x2c070, URZ ;  /* 0x0002c070092c0890 */ /* 0x000fe2000fffe0ff */
[----:B------:R-:W-:Y:S01]  /*11400*/  LOP3.LUT R92, R94, 0x20, RZ, 0xfc, !PT ;  /* 0x000000205e5c7812 */ /* 0x000fe200078efcff */
[----:B------:R-:W-:Y:S01]  /*11410*/  @UP0 UIADD3 UR41, UPT, UPT, UR9, 0x2c058, URZ ;  /* 0x0002c05809290890 */ /* 0x000fe2000fffe0ff */
[----:B------:R-:W-:Y:S01]  /*11420*/  UMOV UR55, 0x1 ;  /* 0x0000000100377882 */ /* 0x000fe20000000000 */
[----:B------:R-:W-:Y:S01]  /*11430*/  UMOV UR54, 0x1 ;  /* 0x0000000100367882 */ /* 0x000fe20000000000 */
[----:B--2---:R-:W-:-:S09]  /*11440*/  UMOV UR53, URZ ;  /* 0x000000ff00357c82 */ /* 0x004fd20008000000 */
.L_x_304:
[----:B-1----:R-:W1:Y:S01]  /*11450*/  LDCU.64 UR6, c[0x0][0x908] ;  /* 0x00012100ff0677ac */ /* 0x002e620008000a00 */
[----:B------:R-:W2:Y:S01]  /*11460*/  LDCU UR8, c[0x0][0x904] ;  /* 0x00012080ff0877ac */ /* 0x000ea20008000800 */
[----:B---3--:R-:W3:Y:S01]  /*11470*/  LDCU.64 UR4, c[0x0][0x380] ;  /* 0x00007000ff0477ac */ /* 0x008ee20008000a00 */
[----:B-1----:R-:W-:Y:S02]  /*11480*/  UIMAD.WIDE.U32 UR10, UR38, UR6, URZ ;  /* 0x00000006260a72a5 */ /* 0x002fe4000f8e00ff */
[----:B--2---:R-:W-:Y:S02]  /*11490*/  UISETP.NE.AND UP0, UPT, UR8, 0x1, UPT ;  /* 0x000000010800788c */ /* 0x004fe4000bf05270 */
[----:B------:R-:W-:-:S04]  /*114a0*/  USHF.R.U32.HI UR6, URZ, UR7, UR11 ;  /* 0x00000007ff067299 */ /* 0x000fc8000801160b */
[----:B------:R-:W-:Y:S02]  /*114b0*/  USEL UR6, UR38, UR6, !UP0 ;  /* 0x0000000626067287 */ /* 0x000fe4000c000000 */
[----:B---3--:R-:W-:Y:S02]  /*114c0*/  UISETP.NE.AND UP0, UPT, UR5, URZ, UPT ;  /* 0x000000ff0500728c */ /* 0x008fe4000bf05270 */
[----:B------:R-:W-:-:S04]  /*114d0*/  UIADD3 UR6, UPT, UPT, -UR6, URZ, URZ ;  /* 0x000000ff06067290 */ /* 0x000fc8000fffe1ff */
[----:B------:R-:W-:-:S04]  /*114e0*/  UIMAD UR6, UR8, UR6, UR38 ;  /* 0x00000006080672a4 */ /* 0x000fc8000f8e0226 */
[----:B------:R-:W-:-:S04]  /*114f0*/  USHF.L.U32 UR39, UR6, 0x8, URZ ;  /* 0x0000000806277899 */ /* 0x000fc800080006ff */
[----:B------:R-:W-:-:S09]  /*11500*/  UISETP.GE.OR UP0, UPT, UR39, UR4, !UP0 ;  /* 0x000000042700728c */ /* 0x000fd2000c706670 */
[----:B------:R-:W-:Y:S05]  /*11510*/  BRA.U UP0, `(.L_x_259) ;  /* 0x0000005d00f07547 */ /* 0x000fea000b800000 */
[----:B------:R-:W-:Y:S02]  /*11520*/  UIADD3 UR4, UPT, UPT, UR39, 0x100, URZ ;  /* 0x0000010027047890 */ /* 0x000fe4000fffe0ff */
        /* <DEDUP_REMOVED lines=9> */
[----:B------:R-:W-:-:S04]  /*115c0*/  USEL UR60, UR7, UR5, UP0 ;  /* 0x00000005073c7287 */ /* 0x000fc80008000000 */
[----:B------:R-:W-:-:S04]  /*115d0*/  UISETP.LT.AND UP0, UPT, UR60, 0x4, UPT ;  /* 0x000000043c00788c */ /* 0x000fc8000bf01270 */
[----:B------:R-:W-:Y:S02]  /*115e0*/  USEL UR52, UR60, 0x4, UP0 ;  /* 0x000000043c347887 */ /* 0x000fe40008000000 */
[----:B------:R-:W-:Y:S02]  /*115f0*/  UISETP.NE.AND UP0, UPT, UR49, URZ, UPT ;  /* 0x000000ff3100728c */ /* 0x000fe4000bf05270 */
[----:B------:R-:W-:-:S07]  /*11600*/  UIADD3 UR4, UPT, UPT, UR60, -UR52, URZ ;  /* 0x800000343c047290 */ /* 0x000fce000fffe0ff */
[----:B------:R-:W-:Y:S05]  /*11610*/  BRA.U UP0, `(.L_x_260) ;  /* 0x0000000100047547 */ /* 0x000fea000b800000 */
[----:B------:R-:W-:Y:S05]  /*11620*/  BPT.TRAP 0x1 ;  /* 0x000000040000795c */ /* 0x000fea0000300000 */
.L_x_260:
[----:B------:R-:W-:-:S04]  /*11630*/  UISETP.NE.AND UP0, UPT, UR57, URZ, UPT ;  /* 0x000000ff3900728c */ /* 0x000fc8000bf05270 */
[----:B------:R-:W-:-:S06]  /*11640*/  USEL UR5, UR54, UR55, UP0 ;  /* 0x0000003736057287 */ /* 0x000fcc0008000000 */
[----:B------:R-:W-:-:S04]  /*11650*/  MOV R3, UR5 ;  /* 0x0000000500037c02 */ /* 0x000fc80008000f00 */
[----:B------:R-:W-:-:S04]  /*11660*/  SHF.L.U32 R3, R3, 0x1f, RZ ;  /* 0x0000001f03037819 */ /* 0x000fc800000006ff */
[----:B------:R-:W1:Y:S02]  /*11670*/  SYNCS.PHASECHK.TRANS64.TRYWAIT P0, [UR48], R3 ;  /* 0x00000003ff0075a7 */ /* 0x000e640008001130 */
[----:B-1----:R-:W-:Y:S05]  /*11680*/  @!P0 BRA `(.L_x_261) ;  /* 0x000000c400488947 */ /* 0x002fea0003800000 */
.L_x_465:
[----:B------:R-:W-:Y:S01]  /*11690*/  UISETP.GE.AND UP0, UPT, UR4, 0x1, UPT ;  /* 0x000000010400788c */ /* 0x000fe2000bf06270 */
[----:B------:R-:W-:Y:S01]  /*116a0*/  HFMA2 R16, -RZ, RZ, 0, 0 ;  /* 0x00000000ff107431 */ /* 0x000fe200000001ff */
[----:B------:R-:W-:Y:S01]  /*116b0*/  MOV R17, 0xff800000 ;  /* 0xff80000000117802 */ /* 0x000fe20000000f00 */
[----:B------:R-:W-:-:S06]  /*116c0*/  UMOV UR51, URZ ;  /* 0x000000ff00337c82 */ /* 0x000fcc0008000000 */
[----:B------:R-:W-:Y:S05]  /*116d0*/  BRA.U !UP0, `(.L_x_262) ;  /* 0x0000002508047547 */ /* 0x000fea000b800000 */
[----:B------:R-:W-:Y:S01]  /*116e0*/  ULOP3.LUT UR61, URZ, UR52, URZ, 0x33, !UPT ;  /* 0x00000034ff3d7292 */ /* 0x000fe2000f8e33ff */
[----:B------:R-:W-:Y:S01]  /*116f0*/  MOV R16, RZ ;  /* 0x000000ff00107202 */ /* 0x000fe20000000f00 */
[----:B------:R-:W2:Y:S01]  /*11700*/  LDCU UR36, c[0x0][0x704] ;  /* 0x0000e080ff2477ac */ /* 0x000ea20008000800 */
[----:B------:R-:W-:Y:S01]  /*11710*/  MOV R18, 0xff800000 ;  /* 0xff80000000127802 */ /* 0x000fe20000000f00 */
[----:B------:R-:W-:Y:S02]  /*11720*/  USHF.L.U32 UR51, UR4, 0x6, URZ ;  /* 0x0000000604337899 */ /* 0x000fe400080006ff */
[----:B------:R-:W-:-:S04]  /*11730*/  UIADD3 UR61, UPT, UPT, UR60, UR61, URZ ;  /* 0x0000003d3c3d7290 */ /* 0x000fc8000fffe0ff */
.L_x_280:
[----:B-12---:R-:W-:Y:S01]  /*11740*/  IADD3 R0, PT, PT, R91, UR47, RZ ;  /* 0x0000002f5b007c10 */ /* 0x006fe2000fffe0ff */
[----:B------:R-:W-:-:S04]  /*11750*/  UISETP.NE.AND UP0, UPT, UR57, URZ, UPT ;  /* 0x000000ff3900728c */ /* 0x000fc8000bf05270 */
[----:B------:R-:W-:Y:S01]  /*11760*/  USEL UR58, UR53, UR56, UP0 ;  /* 0x00000038353a7287 */ /* 0x000fe20008000000 */
[----:B------:R-:W1:Y:S01]  /*11770*/  SHFL.IDX PT, R0, R0, RZ, 0x1f ;  /* 0x00001fff00007589 */ /* 0x000e6200000e0000 */
[----:B------:R-:W-:Y:S01]  /*11780*/  UISETP.GT.U32.AND UP0, UPT, UR46, 0x1, UPT ;  /* 0x000000012e00788c */ /* 0x000fe2000bf04070 */
[----:B-1----:R-:W-:-:S08]  /*11790*/  R2UR UR59, R0 ;  /* 0x00000000003b72ca */ /* 0x002fd000000e0000 */
[----:B---3--:R-:W-:Y:S07]  /*117a0*/  BRA.U UP0, `(.L_x_263) ;  /* 0x0000000100047547 */ /* 0x008fee000b800000 */
[----:B--2---:R-:W-:Y:S05]  /*117b0*/  BPT.TRAP 0x1 ;  /* 0x000000040000795c */ /* 0x004fea0000300000 */
.L_x_263:
[----:B------:R-:W-:Y:S01]  /*117c0*/  IMAD.U32 R3, RZ, RZ, UR58 ;  /* 0x0000003aff037e24 */ /* 0x000fe2000f8e00ff */
[----:B------:R-:W-:-:S04]  /*117d0*/  ISETP.NE.AND P0, PT, R89, R88, PT ;  /* 0x000000585900720c */ /* 0x000fc80003f05270 */
[----:B------:R-:W-:-:S04]  /*117e0*/  SHF.L.U32 R3, R3, 0x1f, RZ ;  /* 0x0000001f03037819 */ /* 0x000fc800000006ff */
[----:B------:R-:W1:Y:S02]  /*117f0*/  SYNCS.PHASECHK.TRANS64.TRYWAIT P1, [UR45], R3 ;  /* 0x00000003ff0075a7 */ /* 0x000e64000802112d */
[----:B-1----:R-:W-:Y:S05]  /*11800*/  @!P1 BRA `(.L_x_264) ;  /* 0x000000c400009947 */ /* 0x002fea0003800000 */
.L_x_467:
[----:B------:R-:W-:Y:S05]  /*11810*/  @!P0 BRA `(.L_x_265) ;  /* 0x0000000000408947 */ /* 0x000fea0003800000 */
[----:B------:R-:W-:Y:S01]  /*11820*/  MOV R14, 0x8 ;  /* 0x00000008000e7802 */ /* 0x000fe20000000f00 */
[----:B------:R-:W3:Y:S01]  /*11830*/  LDCU.64 UR6, c[0x4][0xb0] ;  /* 0x01001600ff0677ac */ /* 0x000ee20008000a00 */
[----:B------:R-:W-:Y:S02]  /*11840*/  HFMA2 R12, -RZ, RZ, 0, 5.9604644775390625e-08 ;  /* 0x00000001ff0c7431 */ /* 0x000fe400000001ff */
[----:B------:R-:W-:Y:S01]  /*11850*/  IMAD.MOV.U32 R8, RZ, RZ, 0x192 ;  /* 0x00000192ff087424 */ /* 0x000fe200078e00ff */
[----:B------:R-:W4:Y:S01]  /*11860*/  LDCU.64 UR4, c[0x4][0xb8] ;  /* 0x01001700ff0477ac */ /* 0x000f220008000a00 */
[----:B------:R-:W1:Y:S01]  /*11870*/  LDC.64 R14, c[0x4][R14] ;  /* 0x010000000e0e7b82 */ /* 0x000e620000000a00 */
[----:B------:R-:W-:Y:S01]  /*11880*/  IMAD.MOV.U32 R13, RZ, RZ, RZ ;  /* 0x000000ffff0d7224 */ /* 0x000fe200078e00ff */
[----:B------:R-:W5:Y:S01]  /*11890*/  LDCU.64 UR8, c[0x4][0x10] ;  /* 0x01000200ff0877ac */ /* 0x000f620008000a00 */
[----:B---3--:R-:W-:Y:S01]  /*118a0*/  IMAD.U32 R4, RZ, RZ, UR6 ;  /* 0x00000006ff047e24 */ /* 0x008fe2000f8e00ff */
[----:B------:R-:W-:Y:S01]  /*118b0*/  MOV R5, UR7 ;  /* 0x0000000700057c02 */ /* 0x000fe20008000f00 */
[----:B----4-:R-:W-:Y:S01]  /*118c0*/  IMAD.U32 R6, RZ, RZ, UR4 ;  /* 0x00000004ff067e24 */ /* 0x010fe2000f8e00ff */
[----:B------:R-:W-:Y:S01]  /*118d0*/  MOV R7, UR5 ;  /* 0x0000000500077c02 */ /* 0x000fe20008000f00 */
[----:B-----5:R-:W-:Y:S01]  /*118e0*/  IMAD.U32 R10, RZ, RZ, UR8 ;  /* 0x00000008ff0a7e24 */ /* 0x020fe2000f8e00ff */
[----:B------:R-:W-:-:S02]  /*118f0*/  MOV R11, UR9 ;  /* 0x00000009000b7c02 */ /* 0x000fc40008000f00 */
[----:B------:R-:W-:-:S07]  /*11900*/  LEPC R20, `(.L_x_265) ;  /* 0x000000001014794e */ /* 0x000fce0000000000 */
[----:B-12---:R-:W-:Y:S05]  /*11910*/  CALL.ABS.NOINC R14 ;  /* 0x000000000e007343 */ /* 0x006fea0003c00000 */
.L_x_265:
[----:B------:R-:W-:Y:S05]  /*11920*/  WARPSYNC.ALL ;  /* 0x0000000000007948 */ /* 0x000fea0003800000 */
[----:B------:R-:W-:Y:S02]  /*11930*/  R2UR UR4, R94 ;  /* 0x000000005e0472ca */ /* 0x000fe400000e0000 */
[----:B------:R-:W-:-:S11]  /*11940*/  ISETP.NE.AND P0, PT, R89, R88, PT ;  /* 0x000000585900720c */ /* 0x000fd60003f05270 */
[----:B------:R-:W3:Y:S02]  /*11950*/  LDTM.x32 R56, tmem[UR4] ;  /* 0x00000004003879ee */ /* 0x000ee400082c0000 */
[----:B---3--:R-:W-:Y:S05]  /*11960*/  @!P0 BRA `(.L_x_266) ;  /* 0x0000000000408947 */ /* 0x008fea0003800000 */
        /* <DEDUP_REMOVED lines=16> */
.L_x_266:
[----:B------:R-:W-:Y:S05]  /*11a70*/  WARPSYNC.ALL ;  /* 0x0000000000007948 */ /* 0x000fea0003800000 */
[----:B------:R-:W-:Y:S02]  /*11a80*/  R2UR UR4, R92 ;  /* 0x000000005c0472ca */ /* 0x000fe400000e0000 */
[C---:B-1----:R-:W-:Y:S02]  /*11a90*/  FMNMX3 R3, R18.reuse, R56, R60, !PT ;  /* 0x0000003812037276 */ /* 0x042fe4000780003c */
[C---:B------:R-:W-:Y:S02]  /*11aa0*/  FMNMX3 R0, R18.reuse, R57, R61, !PT ;  /* 0x0000003912007276 */ /* 0x040fe4000780003d */
[----:B------:R-:W-:-:S02]  /*11ab0*/  FMNMX3 R5, R18, R58, R62, !PT ;  /* 0x0000003a12057276 */ /* 0x000fc4000780003e */
[----:B------:R-:W-:Y:S02]  /*11ac0*/  FMNMX3 R3, R3, R64, R68, !PT ;  /* 0x0000004003037276 */ /* 0x000fe40007800044 */
[----:B------:R-:W-:Y:S02]  /*11ad0*/  FMNMX3 R0, R0, R65, R69, !PT ;  /* 0x0000004100007276 */ /* 0x000fe40007800045 */
[----:B------:R-:W-:Y:S01]  /*11ae0*/  FMNMX3 R6, R18, R59, R63, !PT ;  /* 0x0000003b12067276 */ /* 0x000fe2000780003f */
[----:B------:R-:W1:Y:S01]  /*11af0*/  LDTM.x32 R24, tmem[UR4] ;  /* 0x00000004001879ee */ /* 0x000e6200082c0000 */
[----:B------:R-:W-:Y:S02]  /*11b00*/  FMNMX3 R5, R5, R66, R70, !PT ;  /* 0x0000004205057276 */ /* 0x000fe40007800046 */
[----:B------:R-:W-:Y:S02]  /*11b10*/  FMNMX3 R3, R3, R72, R76, !PT ;  /* 0x0000004803037276 */ /* 0x000fe4000780004c */
[----:B------:R-:W-:-:S02]  /*11b20*/  FMNMX3 R0, R0, R73, R77, !PT ;  /* 0x0000004900007276 */ /* 0x000fc4000780004d */
[----:B------:R-:W-:Y:S02]  /*11b30*/  FMNMX3 R6, R6, R67, R71, !PT ;  /* 0x0000004306067276 */ /* 0x000fe40007800047 */
[----:B------:R-:W-:Y:S02]  /*11b40*/  FMNMX3 R5, R5, R74, R78, !PT ;  /* 0x0000004a05057276 */ /* 0x000fe4000780004e */
[----:B------:R-:W-:Y:S02]  /*11b50*/  FMNMX3 R3, R3, R80, R84, !PT ;  /* 0x0000005003037276 */ /* 0x000fe40007800054 */
[----:B------:R-:W-:Y:S02]  /*11b60*/  FMNMX3 R0, R0, R81, R85, !PT ;  /* 0x0000005100007276 */ /* 0x000fe40007800055 */
[----:B------:R-:W-:Y:S02]  /*11b70*/  FMNMX3 R6, R6, R75, R79, !PT ;  /* 0x0000004b06067276 */ /* 0x000fe4000780004f */
[----:B------:R-:W-:-:S02]  /*11b80*/  FMNMX3 R5, R5, R82, R86, !PT ;  /* 0x0000005205057276 */ /* 0x000fc40007800056 */
[----:B------:R-:W-:Y:S02]  /*11b90*/  FMNMX3 R6, R6, R83, R87, !PT ;  /* 0x0000005306067276 */ /* 0x000fe40007800057 */
[----:B------:R-:W-:Y:S02]  /*11ba0*/  ISETP.NE.AND P0, PT, R89, R88, PT ;  /* 0x000000585900720c */ /* 0x000fe40003f05270 */
[----:B-1----:R-:W-:Y:S02]  /*11bb0*/  FMNMX3 R3, R3, R24, R28, !PT ;  /* 0x0000001803037276 */ /* 0x002fe4000780001c */
        /* <DEDUP_REMOVED lines=15> */
[----:B------:R-:W-:-:S04]  /*11cb0*/  FMNMX3 R0, R4, R3, R0, !PT ;  /* 0x0000000304007276 */ /* 0x000fc80007800000 */
[----:B------:R-:W-:-:S04]  /*11cc0*/  FMNMX R17, R17, R0, !PT ;  /* 0x0000000011117209 */ /* 0x000fc80007800000 */
[----:B------:R-:W-:-:S04]  /*11cd0*/  FSETP.NEU.AND P1, PT, R17, -INF , PT ;  /* 0xff8000001100780b */ /* 0x000fc80003f2d000 */
[----:B------:R-:W-:Y:S01]  /*11ce0*/  FSEL R19, R17, RZ, P1 ;  /* 0x000000ff11137208 */ /* 0x000fe20000800000 */
[----:B------:R-:W-:Y:S08]  /*11cf0*/  @!P0 BRA `(.L_x_267) ;  /* 0x0000000000408947 */ /* 0x000ff00003800000 */
[----:B------:R-:W-:Y:S01]  /*11d00*/  MOV R14, 0x8 ;  /* 0x00000008000e7802 */ /* 0x000fe20000000f00 */
[----:B------:R-:W1:Y:S01]  /*11d10*/  LDCU.64 UR6, c[0x4][0xb0] ;  /* 0x01001600ff0677ac */ /* 0x000e620008000a00 */
[----:B------:R-:W-:Y:S02]  /*11d20*/  HFMA2 R12, -RZ, RZ, 0, 5.9604644775390625e-08 ;  /* 0x00000001ff0c7431 */ /* 0x000fe400000001ff */
[----:B------:R-:W-:Y:S01]  /*11d30*/  IMAD.MOV.U32 R8, RZ, RZ, 0x1be ;  /* 0x000001beff087424 */ /* 0x000fe200078e00ff */
[----:B------:R-:W3:Y:S01]  /*11d40*/  LDCU.64 UR4, c[0x4][0xb8] ;  /* 0x01001700ff0477ac */ /* 0x000ee20008000a00 */
[----:B------:R-:W4:Y:S01]  /*11d50*/  LDC.64 R14, c[0x4][R14] ;  /* 0x010000000e0e7b82 */ /* 0x000f220000000a00 */
[----:B------:R-:W-:Y:S01]  /*11d60*/  IMAD.MOV.U32 R13, RZ, RZ, RZ ;  /* 0x000000ffff0d7224 */ /* 0x000fe200078e00ff */
[----:B------:R-:W5:Y:S01]  /*11d70*/  LDCU.64 UR8, c[0x4][0x18] ;  /* 0x01000300ff0877ac */ /* 0x000f620008000a00 */
[----:B-1----:R-:W-:Y:S01]  /*11d80*/  IMAD.U32 R4, RZ, RZ, UR6 ;  /* 0x00000006ff047e24 */ /* 0x002fe2000f8e00ff */
[----:B------:R-:W-:Y:S01]  /*11d90*/  MOV R5, UR7 ;  /* 0x0000000700057c02 */ /* 0x000fe20008000f00 */
[----:B---3--:R-:W-:Y:S01]  /*11da0*/  IMAD.U32 R6, RZ, RZ, UR4 ;  /* 0x00000004ff067e24 */ /* 0x008fe2000f8e00ff */
[----:B------:R-:W-:Y:S01]  /*11db0*/  MOV R7, UR5 ;  /* 0x0000000500077c02 */ /* 0x000fe20008000f00 */
[----:B-----5:R-:W-:Y:S01]  /*11dc0*/  IMAD.U32 R10, RZ, RZ, UR8 ;  /* 0x00000008ff0a7e24 */ /* 0x020fe2000f8e00ff */
[----:B------:R-:W-:-:S02]  /*11dd0*/  MOV R11, UR9 ;  /* 0x00000009000b7c02 */ /* 0x000fc40008000f00 */
[----:B------:R-:W-:-:S07]  /*11de0*/  LEPC R20, `(.L_x_267) ;  /* 0x000000001014794e */ /* 0x000fce0000000000 */
[----:B--2-4-:R-:W-:Y:S05]  /*11df0*/  CALL.ABS.NOINC R14 ;  /* 0x000000000e007343 */ /* 0x014fea0003c00000 */
.L_x_267:
[----:B------:R-:W-:Y:S05]  /*11e00*/  WARPSYNC.ALL ;  /* 0x0000000000007948 */ /* 0x000fea0003800000 */
[----:B------:R-:W-:Y:S02]  /*11e10*/  R2UR UR4, R94 ;  /* 0x000000005e0472ca */ /* 0x000fe400000e0000 */
[----:B------:R-:W-:-:S11]  /*11e20*/  ISETP.NE.AND P0, PT, RZ, UR49, PT ;  /* 0x00000031ff007c0c */ /* 0x000fd6000bf05270 */
[----:B------:R1:W-:Y:S02]  /*11e30*/  STTM.x2 tmem[UR4], R18 ;  /* 0x00000012000079ed */ /* 0x0003e400080c0004 */
[----:B------:R-:W-:Y:S05]  /*11e40*/  @P0 BRA `(.L_x_268) ;  /* 0x0000000000040947 */ /* 0x000fea0003800000 */
[----:B--2---:R-:W-:Y:S05]  /*11e50*/  BPT.TRAP 0x1 ;  /* 0x000000040000795c */ /* 0x004fea0000300000 */
.L_x_268:
[----:B------:R-:W-:Y:S01]  /*11e60*/  SHF.L.U32 R3, R2, 0x1f, RZ ;  /* 0x0000001f02037819 */ /* 0x000fe200000006ff */
[----:B------:R-:W-:Y:S01]  /*11e70*/  SYNCS.ARRIVE.TRANS64.A1T0 RZ, [UR44], RZ ;  /* 0x000000ffffff79a7 */ /* 0x000fe2000810002c */
[----:B--2---:R-:W-:Y:S01]  /*11e80*/  FMUL R0, R19, -UR36 ;  /* 0x8000002413007c20 */ /* 0x004fe20008400000 */
[----:B------:R-:W-:-:S03]  /*11e90*/  UISETP.NE.AND UP0, UPT, UR57, URZ, UPT ;  /* 0x000000ff3900728c */ /* 0x000fc6000bf05270 */
[--C-:B------:R-:W-:Y:S01]  /*11ea0*/  FFMA2 R22, R56.F32x2.HI_LO, UR36.F32, R0.reuse.F32 ;  /* 0x0000002438167c49 */ /* 0x100fe20009200000 */
[----:B------:R-:W-:Y:S01]  /*11eb0*/  USEL UR40, UR54, UR55, UP0 ;  /* 0x0000003736287287 */ /* 0x000fe20008000000 */
[--C-:B------:R-:W-:Y:S01]  /*11ec0*/  FFMA2 R56, R58.F32x2.HI_LO, UR36.F32, R0.reuse.F32 ;  /* 0x000000243a387c49 */ /* 0x100fe20009200000 */
[----:B------:R-:W2:Y:S01]  /*11ed0*/  SYNCS.PHASECHK.TRANS64.TRYWAIT P2, [UR43], R3 ;  /* 0x00000003ff0075a7 */ /* 0x000ea2000804112b */
[--C-:B------:R-:W-:Y:S01]  /*11ee0*/  FFMA2 R58, R60.F32x2.HI_LO, UR36.F32, R0.reuse.F32 ;  /* 0x000000243c3a7c49 */ /* 0x100fe20009200000 */
[----:B------:R-:W-:Y:S01]  /*11ef0*/  FSETP.GEU.AND P1, PT, R22, -126, PT ;  /* 0xc2fc00001600780b */ /* 0x000fe20003f2e000 */
[----:B------:R-:W-:Y:S01]  /*11f00*/  ULOP3.LUT UR40, UR40, 0x1, URZ, 0x3c, !UPT ;  /* 0x0000000128287892 */ /* 0x000fe2000f8e3cff */
[----:B------:R-:W-:Y:S01]  /*11f10*/  FSETP.GEU.AND P0, PT, R23, -126, PT ;  /* 0xc2fc00001700780b */ /* 0x000fe20003f0e000 */
[----:B------:R-:W-:Y:S01]  /*11f20*/  FFMA2 R60, R62.F32x2.HI_LO, UR36.F32, R0.F32 ;  /* 0x000000243e3c7c49 */ /* 0x000fe20009200000 */
[----:B------:R-:W-:Y:S02]  /*11f30*/  FSETP.GEU.AND P6, PT, R56, -126, PT ;  /* 0xc2fc00003800780b */ /* 0x000fe40003fce000 */
[----:B------:R-:W-:-:S02]  /*11f40*/  FSETP.GEU.AND P5, PT, R57, -126, PT ;  /* 0xc2fc00003900780b */ /* 0x000fc40003fae000 */
[----:B------:R-:W-:Y:S02]  /*11f50*/  FSETP.GEU.AND P4, PT, R58, -126, PT ;  /* 0xc2fc00003a00780b */ /* 0x000fe40003f8e000 */
[----:B------:R-:W-:-:S03]  /*11f60*/  FSETP.GEU.AND P3, PT, R59, -126, PT ;  /* 0xc2fc00003b00780b */ /* 0x000fc60003f6e000 */
[----:B------:R-:W-:Y:S02]  /*11f70*/  @!P1 FMUL R22, R22, 0.5 ;  /* 0x3f00000016169820 */ /* 0x000fe40000400000 */
[----:B------:R-:W-:Y:S02]  /*11f80*/  @!P0 FMUL R23, R23, 0.5 ;  /* 0x3f00000017178820 */ /* 0x000fe40000400000 */
[----:B------:R-:W-:Y:S02]  /*11f90*/  @!P6 FMUL R56, R56, 0.5 ;  /* 0x3f0000003838e820 */ /* 0x000fe40000400000 */
[----:B------:R-:W-:Y:S01]  /*11fa0*/  @!P5 FMUL R57, R57, 0.5 ;  /* 0x3f0000003939d820 */ /* 0x000fe20000400000 */
[----:B------:R-:W3:Y:S08]  /*11fb0*/  MUFU.EX2 R22, R22 ;  /* 0x0000001600167308 */ /* 0x000ef00000000800 */
[----:B------:R-:W4:Y:S08]  /*11fc0*/  MUFU.EX2 R23, R23 ;  /* 0x0000001700177308 */ /* 0x000f300000000800 */
[----:B------:R-:W1:Y:S08]  /*11fd0*/  MUFU.EX2 R56, R56 ;  /* 0x0000003800387308 */ /* 0x000e700000000800 */
[----:B------:R-:W1:Y:S02]  /*11fe0*/  MUFU.EX2 R57, R57 ;  /* 0x0000003900397308 */ /* 0x000e640000000800 */
[----:B-1234-:R-:W-:Y:S05]  /*11ff0*/  @!P2 BRA `(.L_x_269) ;  /* 0x000000bc001ca947 */ /* 0x01efea0003800000 */
.L_x_469:
[----:B------:R-:W-:Y:S01]  /*12000*/  @!P1 FMUL R22, R22, R22 ;  /* 0x0000001616169220 */ /* 0x000fe20000400000 */
[----:B------:R-:W-:Y:S01]  /*12010*/  FSETP.GEU.AND P2, PT, R60, -126, PT ;  /* 0xc2fc00003c00780b */ /* 0x000fe20003f4e000 */
[----:B------:R-:W-:Y:S01]  /*12020*/  @!P4 FMUL R58, R58, 0.5 ;  /* 0x3f0000003a3ac820 */ /* 0x000fe20000400000 */
[----:B------:R-:W-:Y:S01]  /*12030*/  FSETP.GEU.AND P1, PT, R61, -126, PT ;  /* 0xc2fc00003d00780b */ /* 0x000fe20003f2e000 */
[----:B------:R-:W-:Y:S01]  /*12040*/  @!P3 FMUL R59, R59, 0.5 ;  /* 0x3f0000003b3bb820 */ /* 0x000fe20000400000 */
[--C-:B------:R-:W-:Y:S01]  /*12050*/  FFMA2 R62, R64.F32x2.HI_LO, UR36.F32, R0.reuse.F32 ;  /* 0x00000024403e7c49 */ /* 0x100fe20009200000 */
[----:B------:R-:W-:Y:S01]  /*12060*/  USHF.R.U32.HI UR4, URZ, 0x15, UR59 ;  /* 0x00000015ff047899 */ /* 0x000fe2000801163b */
[----:B------:R-:W-:Y:S01]  /*12070*/  @!P0 FMUL R23, R23, R23 ;  /* 0x0000001717178220 */ /* 0x000fe20000400000 */
[----:B------:R-:W2:Y:S01]  /*12080*/  MUFU.EX2 R58, R58 ;  /* 0x0000003a003a7308 */ /* 0x000ea20000000800 */
[--C-:B------:R-:W-:Y:S01]  /*12090*/  FFMA2 R64, R66.F32x2.HI_LO, UR36.F32, R0.reuse.F32 ;  /* 0x0000002442407c49 */ /* 0x100fe20009200000 */
[----:B------:R-:W-:Y:S01]  /*120a0*/  FSETP.GEU.AND P0, PT, R62, -126, PT ;  /* 0xc2fc00003e00780b */ /* 0x000fe20003f0e000 */
[--C-:B------:R-:W-:Y:S01]  /*120b0*/  FFMA2 R66, R68.F32x2.HI_LO, UR36.F32, R0.reuse.F32 ;  /* 0x0000002444427c49 */ /* 0x100fe20009200000 */
[----:B-1----:R-:W-:Y:S01]  /*120c0*/  MOV R3, UR4 ;  /* 0x0000000400037c02 */ /* 0x002fe20008000f00 */
[--C-:B------:R-:W-:Y:S01]  /*120d0*/  FFMA2 R68, R70.F32x2.HI_LO, UR36.F32, R0.reuse.F32 ;  /* 0x0000002446447c49 */ /* 0x100fe20009200000 */
[----:B------:R-:W-:Y:S01]  /*120e0*/  UISETP.NE.AND UP0, UPT, UR57, URZ, UPT ;  /* 0x000000ff3900728c */ /* 0x000fe2000bf05270 */
[----:B------:R-:W-:Y:S01]  /*120f0*/  @!P2 FMUL R60, R60, 0.5 ;  /* 0x3f0000003c3ca820 */ /* 0x000fe20000400000 */
[----:B------:R-:W-:Y:S01]  /*12100*/  @!P1 FMUL R61, R61, 0.5 ;  /* 0x3f0000003d3d9820 */ /* 0x000fe20000400000 */
[----:B------:R-:W1:Y:S01]  /*12110*/  MUFU.EX2 R59, R59 ;  /* 0x0000003b003b7308 */ /* 0x000e620000000800 */
[----:B------:R-:W-:Y:S01]  /*12120*/  @!P6 FMUL R56, R56, R56 ;  /* 0x000000383838e220 */ /* 0x000fe20000400000 */
[----:B------:R-:W-:Y:S01]  /*12130*/  @!P5 FMUL R57, R57, R57 ;  /* 0x000000393939d220 */ /* 0x000fe20000400000 */
[----:B------:R-:W-:Y:S01]  /*12140*/  FSETP.GEU.AND P6, PT, R63, -126, PT ;  /* 0xc2fc00003f00780b */ /* 0x000fe20003fce000 */
[--C-:B------:R-:W-:Y:S01]  /*12150*/  FFMA2 R70, R72.F32x2.HI_LO, UR36.F32, R0.reuse.F32 ;  /* 0x0000002448467c49 */ /* 0x100fe20009200000 */
[----:B------:R-:W-:Y:S01]  /*12160*/  FSETP.GEU.AND P5, PT, R64, -126, PT ;  /* 0xc2fc00004000780b */ /* 0x000fe20003fae000 */
[----:B------:R-:W-:Y:S01]  /*12170*/  @!P0 FMUL R62, R62, 0.5 ;  /* 0x3f0000003e3e8820 */ /* 0x000fe20000400000 */
[--C-:B------:R-:W-:Y:S01]  /*12180*/  FFMA2 R72, R74.F32x2.HI_LO, UR36.F32, R0.reuse.F32 ;  /* 0x000000244a487c49 */ /* 0x100fe20009200000 */
[----:B------:R-:W3:Y:S01]  /*12190*/  MUFU.EX2 R60, R60 ;  /* 0x0000003c003c7308 */ /* 0x000ee20000000800 */
[----:B--2---:R-:W-:Y:S01]  /*121a0*/  @!P4 FMUL R58, R58, R58 ;  /* 0x0000003a3a3ac220 */ /* 0x004fe20000400000 */
[----:B------:R-:W-:Y:S01]  /*121b0*/  FSETP.GEU.AND P4, PT, R65, -126, PT ;  /* 0xc2fc00004100780b */ /* 0x000fe20003f8e000 */
[--C-:B------:R-:W-:Y:S01]  /*121c0*/  FFMA2 R74, R76.F32x2.HI_LO, UR36.F32, R0.reuse.F32 ;  /* 0x000000244c4a7c49 */ /* 0x100fe20009200000 */
[----:B------:R-:W-:Y:S01]  /*121d0*/  USEL UR54, UR40, UR54, UP0 ;  /* 0x0000003628367287 */ /* 0x000fe20008000000 */
[--C-:B------:R-:W-:Y:S01]  /*121e0*/  FFMA2 R76, R78.F32x2.HI_LO, UR36.F32, R0.reuse.F32 ;  /* 0x000000244e4c7c49 */ /* 0x100fe20009200000 */
[----:B------:R-:W-:Y:S01]  /*121f0*/  USEL UR55, UR55, UR40, UP0 ;  /* 0x0000002837377287 */ /* 0x000fe20008000000 */
[--C-:B------:R-:W-:Y:S01]  /*12200*/  FFMA2 R78, R80.F32x2.HI_LO, UR36.F32, R0.reuse.F32 ;  /* 0x00000024504e7c49 */ /* 0x100fe20009200000 */
[----:B------:R-:W2:Y:S01]  /*12210*/  MUFU.EX2 R61, R61 ;  /* 0x0000003d003d7308 */ /* 0x000ea20000000800 */
[----:B-1----:R-:W-:Y:S01]  /*12220*/  @!P3 FMUL R59, R59, R59 ;  /* 0x0000003b3b3bb220 */ /* 0x002fe20000400000 */
[----:B------:R-:W-:Y:S01]  /*12230*/  FSETP.GEU.AND P3, PT, R66, -126, PT ;  /* 0xc2fc00004200780b */ /* 0x000fe20003f6e000 */
[----:B------:R-:W-:Y:S01]  /*12240*/  @!P6 FMUL R63, R63, 0.5 ;  /* 0x3f0000003f3fe820 */ /* 0x000fe20000400000 */
[----:B------:R-:W-:Y:S01]  /*12250*/  @!P5 FMUL R64, R64, 0.5 ;  /* 0x3f0000004040d820 */ /* 0x000fe20000400000 */
[--C-:B------:R-:W-:Y:S01]  /*12260*/  FFMA2 R80, R82.F32x2.HI_LO, UR36.F32, R0.reuse.F32 ;  /* 0x0000002452507c49 */ /* 0x100fe20009200000 */
[----:B------:R-:W-:Y:S01]  /*12270*/  SYNCS.ARRIVE.TRANS64.A1T0 RZ, [UR42], RZ ;  /* 0x000000ffffff79a7 */ /* 0x000fe2000810002a */
[----:B------:R-:W-:Y:S01]  /*12280*/  @!P4 FMUL R65, R65, 0.5 ;  /* 0x3f0000004141c820 */ /* 0x000fe20000400000 */
[----:B------:R-:W1:Y:S01]  /*12290*/  MUFU.EX2 R62, R62 ;  /* 0x0000003e003e7308 */ /* 0x000e620000000800 */
[----:B---3--:R-:W-:Y:S01]  /*122a0*/  @!P2 FMUL R60, R60, R60 ;  /* 0x0000003c3c3ca220 */ /* 0x008fe20000400000 */
[----:B------:R-:W-:Y:S01]  /*122b0*/  FSETP.GEU.AND P2, PT, R67, -126, PT ;  /* 0xc2fc00004300780b */ /* 0x000fe20003f4e000 */
[--C-:B------:R-:W-:Y:S01]  /*122c0*/  FFMA2 R82, R84.F32x2.HI_LO, UR36.F32, R0.reuse.F32 ;  /* 0x0000002454527c49 */ /* 0x100fe20009200000 */
[----:B------:R-:W-:Y:S01]  /*122d0*/  LOP3.LUT R2, R2, 0x1, RZ, 0x3c, !PT ;  /* 0x0000000102027812 */ /* 0x000fe200078e3cff */
[----:B------:R-:W-:-:S02]  /*122e0*/  FFMA2 R84, R86.F32x2.HI_LO, UR36.F32, R0.F32 ;  /* 0x0000002456547c49 */ /* 0x000fc40009200000 */
[----:B------:R-:W-:Y:S01]  /*122f0*/  @!P3 FMUL R66, R66, 0.5 ;  /* 0x3f0000004242b820 */ /* 0x000fe20000400000 */
[----:B------:R-:W3:Y:S01]  /*12300*/  MUFU.EX2 R63, R63 ;  /* 0x0000003f003f7308 */ /* 0x000ee20000000800 */
[----:B--2---:R-:W-:Y:S01]  /*12310*/  @!P1 FMUL R61, R61, R61 ;  /* 0x0000003d3d3d9220 */ /* 0x004fe20000400000 */
[----:B------:R-:W-:Y:S01]  /*12320*/  FSETP.GEU.AND P1, PT, R68, -126, PT ;  /* 0xc2fc00004400780b */ /* 0x000fe20003f2e000 */
[--C-:B------:R-:W-:Y:S02]  /*12330*/  FFMA2 R24, R24.F32x2.HI_LO, UR36.F32, R0.reuse.F32 ;  /* 0x0000002418187c49 */ /* 0x100fe40009200000 */
[--C-:B------:R-:W-:Y:S02]  /*12340*/  FFMA2 R26, R26.F32x2.HI_LO, UR36.F32, R0.reuse.F32 ;  /* 0x000000241a1a7c49 */ /* 0x100fe40009200000 */
[----:B------:R-:W-:Y:S01]  /*12350*/  @!P2 FMUL R67, R67, 0.5 ;  /* 0x3f0000004343a820 */ /* 0x000fe20000400000 */
[----:B------:R-:W2:Y:S01]  /*12360*/  MUFU.EX2 R64, R64 ;  /* 0x0000004000407308 */ /* 0x000ea20000000800 */
[----:B-1----:R-:W-:Y:S01]  /*12370*/  @!P0 FMUL R62, R62, R62 ;  /* 0x0000003e3e3e8220 */ /* 0x002fe20000400000 */
[----:B------:R-:W-:Y:S01]  /*12380*/  FSETP.GEU.AND P0, PT, R69, -126, PT ;  /* 0xc2fc00004500780b */ /* 0x000fe20003f0e000 */
[----:B------:R-:W-:-:S02]  /*12390*/  FFMA2 R28, R28.F32x2.HI_LO, UR36.F32, R0.F32 ;  /* 0x000000241c1c7c49 */ /* 0x000fc40009200000 */
[--C-:B------:R-:W-:Y:S02]  /*123a0*/  FFMA2 R30, R30.F32x2.HI_LO, UR36.F32, R0.reuse.F32 ;  /* 0x000000241e1e7c49 */ /* 0x100fe40009200000 */
[----:B------:R-:W-:Y:S01]  /*123b0*/  @!P1 FMUL R68, R68, 0.5 ;  /* 0x3f00000044449820 */ /* 0x000fe20000400000 */
[----:B------:R-:W1:Y:S01]  /*123c0*/  MUFU.EX2 R65, R65 ;  /* 0x0000004100417308 */ /* 0x000e620000000800 */
[----:B---3--:R-:W-:Y:S01]  /*123d0*/  @!P6 FMUL R63, R63, R63 ;  /* 0x0000003f3f3fe220 */ /* 0x008fe20000400000 */
[----:B------:R-:W-:Y:S01]  /*123e0*/  FSETP.GEU.AND P6, PT, R70, -126, PT ;  /* 0xc2fc00004600780b */ /* 0x000fe20003fce000 */
[--C-:B------:R-:W-:Y:S02]  /*123f0*/  FFMA2 R32, R32.F32x2.HI_LO, UR36.F32, R0.reuse.F32 ;  /* 0x0000002420207c49 */ /* 0x100fe40009200000 */
[--C-:B------:R-:W-:Y:S02]  /*12400*/  FFMA2 R34, R34.F32x2.HI_LO, UR36.F32, R0.reuse.F32 ;  /* 0x0000002422227c49 */ /* 0x100fe40009200000 */
[----:B------:R-:W-:Y:S01]  /*12410*/  @!P0 FMUL R69, R69, 0.5 ;  /* 0x3f00000045458820 */ /* 0x000fe20000400000 */
[----:B------:R-:W3:Y:S01]  /*12420*/  MUFU.EX2 R66, R66 ;  /* 0x0000004200427308 */ /* 0x000ee20000000800 */
[----:B--2---:R-:W-:Y:S01]  /*12430*/  @!P5 FMUL R64, R64, R64 ;  /* 0x000000404040d220 */ /* 0x004fe20000400000 */
[----:B------:R-:W-:Y:S01]  /*12440*/  FSETP.GEU.AND P5, PT, R71, -126, PT ;  /* 0xc2fc00004700780b */ /* 0x000fe20003fae000 */
[----:B------:R-:W-:-:S02]  /*12450*/  FFMA2 R36, R36.F32x2.HI_LO, UR36.F32, R0.F32 ;  /* 0x0000002424247c49 */ /* 0x000fc40009200000 */
[--C-:B------:R-:W-:Y:S02]  /*12460*/  FFMA2 R38, R38.F32x2.HI_LO, UR36.F32, R0.reuse.F32 ;  /* 0x0000002426267c49 */ /* 0x100fe40009200000 */
[----:B------:R-:W-:Y:S01]  /*12470*/  @!P6 FMUL R70, R70, 0.5 ;  /* 0x3f0000004646e820 */ /* 0x000fe20000400000 */
[----:B------:R-:W2:Y:S01]  /*12480*/  MUFU.EX2 R67, R67 ;  /* 0x0000004300437308 */ /* 0x000ea20000000800 */
[----:B-1----:R-:W-:Y:S01]  /*12490*/  @!P4 FMUL R65, R65, R65 ;  /* 0x000000414141c220 */ /* 0x002fe20000400000 */
[----:B------:R-:W-:Y:S01]  /*124a0*/  FSETP.GEU.AND P4, PT, R72, -126, PT ;  /* 0xc2fc00004800780b */ /* 0x000fe20003f8e000 */
[--C-:B------:R-:W-:Y:S02]  /*124b0*/  FFMA2 R40, R40.F32x2.HI_LO, UR36.F32, R0.reuse.F32 ;  /* 0x0000002428287c49 */ /* 0x100fe40009200000 */
[--C-:B------:R-:W-:Y:S02]  /*124c0*/  FFMA2 R42, R42.F32x2.HI_LO, UR36.F32, R0.reuse.F32 ;  /* 0x000000242a2a7c49 */ /* 0x100fe40009200000 */
[----:B------:R-:W-:Y:S01]  /*124d0*/  @!P5 FMUL R71, R71, 0.5 ;  /* 0x3f0000004747d820 */ /* 0x000fe20000400000 */
[----:B------:R-:W1:Y:S01]  /*124e0*/  MUFU.EX2 R68, R68 ;  /* 0x0000004400447308 */ /* 0x000e620000000800 */
[----:B---3--:R-:W-:Y:S01]  /*124f0*/  @!P3 FMUL R66, R66, R66 ;  /* 0x000000424242b220 */ /* 0x008fe20000400000 */
[----:B------:R-:W-:Y:S01]  /*12500*/  FSETP.GEU.AND P3, PT, R73, -126, PT ;  /* 0xc2fc00004900780b */ /* 0x000fe20003f6e000 */
[----:B------:R-:W-:-:S02]  /*12510*/  FFMA2 R44, R44.F32x2.HI_LO, UR36.F32, R0.F32 ;  /* 0x000000242c2c7c49 */ /* 0x000fc40009200000 */
[--C-:B------:R-:W-:Y:S02]  /*12520*/  FFMA2 R46, R46.F32x2.HI_LO, UR36.F32, R0.reuse.F32 ;  /* 0x000000242e2e7c49 */ /* 0x100fe40009200000 */
        /* <DEDUP_REMOVED lines=11> */
[----:B------:R-:W-:Y:S02]  /*125e0*/  FFMA2 R54, R54.F32x2.HI_LO, UR36.F32, R0.F32 ;  /* 0x0000002436367c49 */ /* 0x000fe40009200000 */
[----:B------:R-:W-:Y:S01]  /*125f0*/  @!P2 FMUL R74, R74, 0.5 ;  /* 0x3f0000004a4aa820 */ /* 0x000fe20000400000 */
[----:B------:R-:W1:Y:S01]  /*12600*/  MUFU.EX2 R71, R71 ;  /* 0x0000004700477308 */ /* 0x000e620000000800 */
[----:B---3--:R-:W-:Y:S01]  /*12610*/  @!P0 FMUL R69, R69, R69 ;  /* 0x0000004545458220 */ /* 0x008fe20000400000 */
[----:B------:R-:W-:-:S05]  /*12620*/  FSETP.GEU.AND P0, PT, R76, -126, PT ;  /* 0xc2fc00004c00780b */ /* 0x000fca0003f0e000 */
[----:B------:R-:W-:Y:S01]  /*12630*/  @!P1 FMUL R75, R75, 0.5 ;  /* 0x3f0000004b4b9820 */ /* 0x000fe20000400000 */
[----:B------:R-:W3:Y:S01]  /*12640*/  MUFU.EX2 R72, R72 ;  /* 0x0000004800487308 */ /* 0x000ee20000000800 */
[----:B--2---:R-:W-:Y:S01]  /*12650*/  @!P6 FMUL R70, R70, R70 ;  /* 0x000000464646e220 */ /* 0x004fe20000400000 */
[----:B------:R-:W-:-:S05]  /*12660*/  FSETP.GEU.AND P6, PT, R77, -126, PT ;  /* 0xc2fc00004d00780b */ /* 0x000fca0003fce000 */
[----:B------:R-:W-:Y:S01]  /*12670*/  @!P0 FMUL R76, R76, 0.5 ;  /* 0x3f0000004c4c8820 */ /* 0x000fe20000400000 */
[----:B------:R-:W2:Y:S01]  /*12680*/  MUFU.EX2 R73, R73 ;  /* 0x0000004900497308 */ /* 0x000ea20000000800 */
[----:B-1----:R-:W-:Y:S01]  /*12690*/  @!P5 FMUL R71, R71, R71 ;  /* 0x000000474747d220 */ /* 0x002fe20000400000 */
[----:B------:R-:W-:-:S05]  /*126a0*/  FSETP.GEU.AND P5, PT, R78, -126, PT ;  /* 0xc2fc00004e00780b */ /* 0x000fca0003fae000 */
        /* <DEDUP_REMOVED lines=59> */
[----:B------:R-:W-:Y:S02]  /*12a60*/  FSETP.GEU.AND P4, PT, R31, -126, PT ;  /* 0xc2fc00001f00780b */ /* 0x000fe40003f8e000 */
[----:B------:R-:W-:-:S03]  /*12a70*/  F2FP.BF16.F32.PACK_AB R24, R23, R22 ;  /* 0x000000161718723e */ /* 0x000fc600000010ff */
[----:B------:R-:W-:Y:S01]  /*12a80*/  @!P5 FMUL R30, R30, 0.5 ;  /* 0x3f0000001e1ed820 */ /* 0x000fe20000400000 */
[----:B------:R-:W1:Y:S01]  /*12a90*/  MUFU.EX2 R97, R27 ;  /* 0x0000001b00617308 */ /* 0x000e620000000800 */
[----:B---3--:R-:W-:Y:S01]  /*12aa0*/  @!P3 FMUL R87, R87, R87 ;  /* 0x000000575757b220 */ /* 0x008fe20000400000 */
[----:B------:R-:W-:Y:S02]  /*12ab0*/  FSETP.GEU.AND P3, PT, R32, -126, PT ;  /* 0xc2fc00002000780b */ /* 0x000fe40003f6e000 */
[----:B------:R-:W-:-:S03]  /*12ac0*/  F2FP.BF16.F32.PACK_AB R25, R57, R56 ;  /* 0x000000383919723e */ /* 0x000fc600000010ff */
[----:B------:R-:W-:Y:S01]  /*12ad0*/  @!P4 FMUL R31, R31, 0.5 ;  /* 0x3f0000001f1fc820 */ /* 0x000fe20000400000 */
[----:B------:R-:W3:Y:S01]  /*12ae0*/  MUFU.EX2 R98, R28 ;  /* 0x0000001c00627308 */ /* 0x000ee20000000800 */
[----:B--2---:R-:W-:Y:S01]  /*12af0*/  @!P2 FMUL R96, R96, R96 ;  /* 0x000000606060a220 */ /* 0x004fe20000400000 */
[----:B------:R-:W-:Y:S02]  /*12b00*/  FSETP.GEU.AND P2, PT, R33, -126, PT ;  /* 0xc2fc00002100780b */ /* 0x000fe40003f4e000 */
[----:B------:R-:W-:-:S03]  /*12b10*/  F2FP.BF16.F32.PACK_AB R26, R59, R58 ;  /* 0x0000003a3b1a723e */ /* 0x000fc600000010ff */
        /* <DEDUP_REMOVED lines=113> */
[----:B------:R-:W-:Y:S02]  /*13230*/  LOP3.LUT P0, RZ, R3, 0x3, R90, 0x48, !PT ;  /* 0x0000000303ff7812 */ /* 0x000fe4000780485a */
[----:B------:R-:W-:-:S03]  /*13240*/  F2FP.BF16.F32.PACK_AB R49, R113, R112 ;  /* 0x000000707131723e */ /* 0x000fc600000010ff */
[----:B------:R-:W-:Y:S01]  /*13250*/  @!P1 FMUL R55, R55, 0.5 ;  /* 0x3f00000037379820 */ /* 0x000fe20000400000 */
[----:B------:R-:W3:Y:S01]  /*13260*/  MUFU.EX2 R124, R52 ;  /* 0x00000034007c7308 */ /* 0x000ee20000000800 */
[----:B--2---:R-:W-:Y:S01]  /*13270*/  @!P6 FMUL R120, R120, R120 ;  /* 0x000000787878e220 */ /* 0x004fe20000400000 */
[----:B------:R-:W-:-:S06]  /*13280*/  F2FP.BF16.F32.PACK_AB R50, R115, R114 ;  /* 0x000000727332723e */ /* 0x000fcc00000010ff */
[----:B------:R-:W2:Y:S01]  /*13290*/  MUFU.EX2 R125, R53 ;  /* 0x00000035007d7308 */ /* 0x000ea20000000800 */
[----:B-1----:R-:W-:Y:S01]  /*132a0*/  @!P5 FMUL R121, R121, R121 ;  /* 0x000000797979d220 */ /* 0x002fe20000400000 */
[----:B------:R-:W-:-:S06]  /*132b0*/  F2FP.BF16.F32.PACK_AB R51, R117, R116 ;  /* 0x000000747533723e */ /* 0x000fcc00000010ff */
[----:B------:R-:W1:Y:S01]  /*132c0*/  MUFU.EX2 R122, R54 ;  /* 0x00000036007a7308 */ /* 0x000e620000000800 */
[----:B---3--:R-:W-:Y:S01]  /*132d0*/  @!P4 FMUL R124, R124, R124 ;  /* 0x0000007c7c7cc220 */ /* 0x008fe20000400000 */
[----:B------:R-:W-:-:S06]  /*132e0*/  F2FP.BF16.F32.PACK_AB R52, R119, R118 ;  /* 0x000000767734723e */ /* 0x000fcc00000010ff */
[----:B------:R-:W3:Y:S01]  /*132f0*/  MUFU.EX2 R123, R55 ;  /* 0x00000037007b7308 */ /* 0x000ee20000000800 */
[----:B--2---:R-:W-:Y:S01]  /*13300*/  @!P3 FMUL R125, R125, R125 ;  /* 0x0000007d7d7db220 */ /* 0x004fe20000400000 */
[----:B------:R-:W-:Y:S01]  /*13310*/  F2FP.BF16.F32.PACK_AB R53, R121, R120 ;  /* 0x000000787935723e */ /* 0x000fe200000010ff */
[----:B-1----:R-:W-:-:S03]  /*13320*/  @!P2 FMUL R122, R122, R122 ;  /* 0x0000007a7a7aa220 */ /* 0x002fc60000400000 */
[----:B------:R-:W-:Y:S01]  /*13330*/  F2FP.BF16.F32.PACK_AB R54, R125, R124 ;  /* 0x0000007c7d36723e */ /* 0x000fe200000010ff */
[----:B---3--:R-:W-:-:S05]  /*13340*/  @!P1 FMUL R123, R123, R123 ;  /* 0x0000007b7b7b9220 */ /* 0x008fca0000400000 */
[----:B------:R-:W-:Y:S01]  /*13350*/  F2FP.BF16.F32.PACK_AB R55, R123, R122 ;  /* 0x0000007a7b37723e */ /* 0x000fe200000010ff */
[----:B------:R-:W-:Y:S06]  /*13360*/  @!P0 BRA `(.L_x_270) ;  /* 0x0000000000408947 */ /* 0x000fec0003800000 */
[----:B------:R-:W-:Y:S01]  /*13370*/  MOV R14, 0x8 ;  /* 0x00000008000e7802 */ /* 0x000fe20000000f00 */
[----:B------:R-:W1:Y:S01]  /*13380*/  LDCU.64 UR6, c[0x4][0xb0] ;  /* 0x01001600ff0677ac */ /* 0x000e620008000a00 */
[----:B------:R-:W-:Y:S02]  /*13390*/  HFMA2 R12, -RZ, RZ, 0, 5.9604644775390625e-08 ;  /* 0x00000001ff0c7431 */ /* 0x000fe400000001ff */
[----:B------:R-:W-:Y:S01]  /*133a0*/  IMAD.MOV.U32 R8, RZ, RZ, 0x1be ;  /* 0x000001beff087424 */ /* 0x000fe200078e00ff */
[----:B------:R-:W2:Y:S01]  /*133b0*/  LDCU.64 UR4, c[0x4][0xb8] ;  /* 0x01001700ff0477ac */ /* 0x000ea20008000a00 */
[----:B------:R-:W3:Y:S01]  /*133c0*/  LDC.64 R14, c[0x4][R14] ;  /* 0x010000000e0e7b82 */ /* 0x000ee20000000a00 */
[----:B------:R-:W-:Y:S01]  /*133d0*/  IMAD.MOV.U32 R13, RZ, RZ, RZ ;  /* 0x000000ffff0d7224 */ /* 0x000fe200078e00ff */
[----:B------:R-:W4:Y:S01]  /*133e0*/  LDCU.64 UR8, c[0x4][0x20] ;  /* 0x01000400ff0877ac */ /* 0x000f220008000a00 */
[----:B-1----:R-:W-:Y:S01]  /*133f0*/  IMAD.U32 R4, RZ, RZ, UR6 ;  /* 0x00000006ff047e24 */ /* 0x002fe2000f8e00ff */
[----:B------:R-:W-:Y:S01]  /*13400*/  MOV R5, UR7 ;  /* 0x0000000700057c02 */ /* 0x000fe20008000f00 */
[----:B--2---:R-:W-:Y:S01]  /*13410*/  IMAD.U32 R6, RZ, RZ, UR4 ;  /* 0x00000004ff067e24 */ /* 0x004fe2000f8e00ff */
[----:B------:R-:W-:Y:S01]  /*13420*/  MOV R7, UR5 ;  /* 0x0000000500077c02 */ /* 0x000fe20008000f00 */
[----:B----4-:R-:W-:Y:S01]  /*13430*/  IMAD.U32 R10, RZ, RZ, UR8 ;  /* 0x00000008ff0a7e24 */ /* 0x010fe2000f8e00ff */
[----:B------:R-:W-:-:S02]  /*13440*/  MOV R11, UR9 ;  /* 0x00000009000b7c02 */ /* 0x000fc40008000f00 */
[----:B------:R-:W-:-:S07]  /*13450*/  LEPC R20, `(.L_x_270) ;  /* 0x000000001014794e */ /* 0x000fce0000000000 */
[----:B---3--:R-:W-:Y:S05]  /*13460*/  CALL.ABS.NOINC R14 ;  /* 0x000000000e007343 */ /* 0x008fea0003c00000 */
.L_x_270:
[----:B------:R-:W-:Y:S01]  /*13470*/  MOV R0, UR46 ;  /* 0x0000002e00007c02 */ /* 0x000fe20008000f00 */
[----:B------:R-:W-:Y:S05]  /*13480*/  WARPSYNC.ALL ;  /* 0x0000000000007948 */ /* 0x000fea0003800000 */
[----:B------:R-:W-:Y:S01]  /*13490*/  ISETP.GT.U32.AND P0, PT, R0, 0x1, PT ;  /* 0x000000010000780c */ /* 0x000fe20003f04070 */
[----:B------:R1:W-:Y:S01]  /*134a0*/  STTM.x32 tmem[UR59], R24 ;  /* 0x00000018000079ed */ /* 0x0003e200082c003b */
[----:B------:R-:W2:Y:S11]  /*134b0*/  FENCE.VIEW.ASYNC.T ;  /* 0x00000000000073c6 */ /* 0x000eb60000000200 */
[----:B------:R-:W-:Y:S05]  /*134c0*/  @P0 BRA `(.L_x_271) ;  /* 0x0000000000080947 */ /* 0x000fea0003800000 */
[----:B------:R-:W-:Y:S05]  /*134d0*/  BPT.TRAP 0x1 ;  /* 0x000000040000795c */ /* 0x000fea0000300000 */
[----:B------:R-:W-:Y:S05]  /*134e0*/  BPT.TRAP 0x1 ;  /* 0x000000040000795c */ /* 0x000fea0000300000 */
.L_x_271:
[----:B------:R-:W-:Y:S02]  /*134f0*/  UPRMT UR4, UR37, 0x654, UR41 ;  /* 0x0000065425047896 */ /* 0x000fe40008000029 */
[----:B------:R-:W-:Y:S02]  /*13500*/  UISETP.NE.AND UP0, UPT, UR57, URZ, UPT ;  /* 0x000000ff3900728c */ /* 0x000fe4000bf05270 */
[----:B------:R-:W-:-:S04]  /*13510*/  ULOP3.LUT UR58, UR58, 0x1, URZ, 0x3c, !UPT ;  /* 0x000000013a3a7892 */ /* 0x000fc8000f8e3cff */
[----:B------:R-:W-:Y:S01]  /*13520*/  USEL UR53, UR58, UR53, UP0 ;  /* 0x000000353a357287 */ /* 0x000fe20008000000 */
[----:B--2---:R-:W-:Y:S01]  /*13530*/  SYNCS.ARRIVE.TRANS64.RED.A1T0 RZ, [UR4], RZ ;  /* 0x000000ffffff79a7 */ /* 0x004fe20008100404 */
[----:B------:R-:W-:Y:S02]  /*13540*/  USEL UR56, UR56, UR58, UP0 ;  /* 0x0000003a38387287 */ /* 0x000fe40008000000 */
[----:B------:R-:W-:-:S09]  /*13550*/  UISETP.NE.AND UP0, UPT, UR49, URZ, UPT ;  /* 0x000000ff3100728c */ /* 0x000fd2000bf05270 */
[----:B------:R-:W-:Y:S05]  /*13560*/  BRA.U UP0, `(.L_x_272) ;  /* 0x0000000100047547 */ /* 0x000fea000b800000 */
[----:B------:R-:W-:Y:S05]  /*13570*/  BPT.TRAP 0x1 ;  /* 0x000000040000795c */ /* 0x000fea0000300000 */
.L_x_272:
[----:B------:R-:W-:Y:S01]  /*13580*/  MOV R0, UR40 ;  /* 0x0000002800007c02 */ /* 0x000fe20008000f00 */
[----:B------:R-:W-:Y:S01]  /*13590*/  FADD2 R56, R56.F32x2.HI_LO, RZ.F32 ;  /* 0x000000ff3838724b */ /* 0x000fe20000200000 */
[----:B------:R-:W-:Y:S01]  /*135a0*/  FSETP.NEU.AND P1, PT, R18, R19, PT ;  /* 0x000000131200720b */ /* 0x000fe20003f2d000 */
[----:B------:R-:W-:Y:S01]  /*135b0*/  FADD2 R58, R58.F32x2.HI_LO, RZ.F32 ;  /* 0x000000ff3a3a724b */ /* 0x000fe20000200000 */
[----:B------:R-:W-:Y:S01]  /*135c0*/  SHF.L.U32 R0, R0, 0x1f, RZ ;  /* 0x0000001f00007819 */ /* 0x000fe200000006ff */
[----:B------:R-:W-:Y:S02]  /*135d0*/  FADD2 R56, R56.F32x2.HI_LO, R64.F32x2.HI_LO ;  /* 0x000000403838724b */ /* 0x000fe40000000000 */
[----:B------:R-:W-:Y:S01]  /*135e0*/  FADD2 R60, R60.F32x2.HI_LO, RZ.F32 ;  /* 0x000000ff3c3c724b */ /* 0x000fe20000200000 */
[----:B------:R-:W2:Y:S01]  /*135f0*/  SYNCS.PHASECHK.TRANS64.TRYWAIT P2, [UR48], R0 ;  /* 0x00000000ff0075a7 */ /* 0x000ea20008041130 */
[----:B------:R-:W-:Y:S02]  /*13600*/  FADD2 R58, R58.F32x2.HI_LO, R66.F32x2.HI_LO ;  /* 0x000000423a3a724b */ /* 0x000fe40000000000 */
[----:B------:R-:W-:-:S02]  /*13610*/  FADD2 R60, R60.F32x2.HI_LO, R68.F32x2.HI_LO ;  /* 0x000000443c3c724b */ /* 0x000fc40000000000 */
[----:B------:R-:W-:Y:S02]  /*13620*/  FADD2 R56, R56.F32x2.HI_LO, R72.F32x2.HI_LO ;  /* 0x000000483838724b */ /* 0x000fe40000000000 */
[----:B------:R-:W-:Y:S01]  /*13630*/  FADD2 R58, R58.F32x2.HI_LO, R74.F32x2.HI_LO ;  /* 0x0000004a3a3a724b */ /* 0x000fe20000000000 */
[----:B--2---:R-:W-:Y:S06]  /*13640*/  @!P2 BRA `(.L_x_273) ;  /* 0x000000a400a0a947 */ /* 0x004fec0003800000 */
.L_x_471:
[----:B------:R-:W-:Y:S01]  /*13650*/  BSSY.RECONVERGENT B0, `(.L_x_274) ;  /* 0x000000a000007945 */ /* 0x000fe20003800200 */
[----:B--2---:R-:W-:-:S03]  /*13660*/  MOV R3, 0x3f000000 ;  /* 0x3f00000000037802 */ /* 0x004fc60000000f00 */
[----:B------:R-:W-:Y:S05]  /*13670*/  @!P1 BRA `(.L_x_275) ;  /* 0x00000000001c9947 */ /* 0x000fea0003800000 */
[----:B------:R-:W-:-:S04]  /*13680*/  FADD R0, -R19, R18 ;  /* 0x0000001213007221 */ /* 0x000fc80000000100 */
[----:B------:R-:W-:-:S05]  /*13690*/  FMUL R0, R0, UR36 ;  /* 0x0000002400007c20 */ /* 0x000fca0008400000 */
[----:B------:R-:W-:-:S13]  /*136a0*/  FSETP.GEU.AND P1, PT, R0, -126, PT ;  /* 0xc2fc00000000780b */ /* 0x000fda0003f2e000 */
[----:B------:R-:W-:-:S04]  /*136b0*/  @!P1 FMUL R0, R0, 0.5 ;  /* 0x3f00000000009820 */ /* 0x000fc80000400000 */
[----:B------:R-:W2:Y:S02]  /*136c0*/  MUFU.EX2 R3, R0 ;  /* 0x0000000000037308 */ /* 0x000ea40000000800 */
[----:B--2---:R-:W-:-:S04]  /*136d0*/  @!P1 FMUL R3, R3, R3 ;  /* 0x0000000303039220 */ /* 0x004fc80000400000 */
[----:B------:R-:W-:Y:S02]  /*136e0*/  FMUL R3, R3, 0.5 ;  /* 0x3f00000003037820 */ /* 0x000fe40000400000 */
.L_x_275:
[----:B------:R-:W-:Y:S05]  /*136f0*/  BSYNC.RECONVERGENT B0 ;  /* 0x0000000000007941 */ /* 0x000fea0003800200 */
.L_x_274:
[----:B------:R-:W-:Y:S01]  /*13700*/  FMUL R16, R3, R16 ;  /* 0x0000001003107220 */ /* 0x000fe20000400000 */
[----:B------:R-:W-:Y:S01]  /*13710*/  FADD2 R60, R60.F32x2.HI_LO, R76.F32x2.HI_LO ;  /* 0x0000004c3c3c724b */ /* 0x000fe20000000000 */
[----:B------:R-:W-:Y:S01]  /*13720*/  ULOP3.LUT UP0, URZ, UR61, UR60, URZ, 0xfc, !UPT ;  /* 0x0000003c3dff7292 */ /* 0x000fe2000f80fcff */
[----:B------:R-:W-:Y:S02]  /*13730*/  FADD2 R56, R56.F32x2.HI_LO, R80.F32x2.HI_LO ;  /* 0x000000503838724b */ /* 0x000fe40000000000 */
[----:B------:R-:W-:Y:S02]  /*13740*/  FADD2 R22, R16.F32, R22.F32x2.HI_LO ;  /* 0x000000161016724b */ /* 0x000fe40000040000 */
[----:B------:R-:W-:Y:S02]  /*13750*/  FADD2 R58, R58.F32x2.HI_LO, R82.F32x2.HI_LO ;  /* 0x000000523a3a724b */ /* 0x000fe40000000000 */
[----:B------:R-:W-:Y:S02]  /*13760*/  FADD2 R22, R22.F32x2.HI_LO, R62.F32x2.HI_LO ;  /* 0x0000003e1616724b */ /* 0x000fe40000000000 */
[----:B------:R-:W-:-:S02]  /*13770*/  FADD2 R60, R60.F32x2.HI_LO, R84.F32x2.HI_LO ;  /* 0x000000543c3c724b */ /* 0x000fc40000000000 */
[----:B------:R-:W-:Y:S02]  /*13780*/  FADD2 R22, R22.F32x2.HI_LO, R70.F32x2.HI_LO ;  /* 0x000000461616724b */ /* 0x000fe40000000000 */
[----:B------:R-:W-:Y:S02]  /*13790*/  FADD2 R56, R56.F32x2.HI_LO, R96.F32x2.HI_LO ;  /* 0x000000603838724b */ /* 0x000fe40000000000 */
[----:B------:R-:W-:Y:S02]  /*137a0*/  FADD2 R22, R22.F32x2.HI_LO, R78.F32x2.HI_LO ;  /* 0x0000004e1616724b */ /* 0x000fe40000000000 */
        /* <DEDUP_REMOVED lines=16> */
[----:B------:R-:W-:-:S04]  /*138b0*/  FADD2 R22, R22.F32x2.HI_LO, R56.F32x2.HI_LO ;  /* 0x000000381616724b */ /* 0x000fc80000000000 */
[----:B------:R-:W-:-:S04]  /*138c0*/  FADD2 R22, R22.F32x2.HI_LO, R58.F32x2.HI_LO ;  /* 0x0000003a1616724b */ /* 0x000fc80000000000 */
[----:B------:R-:W-:Y:S01]  /*138d0*/  FADD R16, R22, R23 ;  /* 0x0000001716107221 */ /* 0x000fe20000000000 */
[----:B------:R-:W-:Y:S06]  /*138e0*/  BRA.U UP0, `(.L_x_276) ;  /* 0x00000001006c7547 */ /* 0x000fec000b800000 */
[----:B------:R-:W-:Y:S05]  /*138f0*/  @P0 BRA `(.L_x_277) ;  /* 0x0000000000040947 */ /* 0x000fea0003800000 */
[----:B------:R-:W-:Y:S05]  /*13900*/  BPT.TRAP 0x1 ;  /* 0x000000040000795c */ /* 0x000fea0000300000 */
.L_x_277:
[----:B------:R-:W-:Y:S01]  /*13910*/  IMAD.U32 R3, RZ, RZ, UR58 ;  /* 0x0000003aff037e24 */ /* 0x000fe2000f8e00ff */
[----:B------:R-:W-:-:S04]  /*13920*/  ISETP.NE.AND P0, PT, R89, R88, PT ;  /* 0x000000585900720c */ /* 0x000fc80003f05270 */
[----:B------:R-:W-:-:S04]  /*13930*/  SHF.L.U32 R3, R3, 0x1f, RZ ;  /* 0x0000001f03037819 */ /* 0x000fc800000006ff */
[----:B------:R-:W2:Y:S02]  /*13940*/  SYNCS.PHASECHK.TRANS64.TRYWAIT P1, [UR45], R3 ;  /* 0x00000003ff0075a7 */ /* 0x000ea4000802112d */
[----:B--2---:R-:W-:Y:S05]  /*13950*/  @!P1 BRA `(.L_x_278) ;  /* 0x000000a000f49947 */ /* 0x004fea0003800000 */
.L_x_473:
        /* <DEDUP_REMOVED lines=17> */
.L_x_279:
[----:B------:R-:W-:Y:S05]  /*13a70*/  WARPSYNC.ALL ;  /* 0x0000000000007948 */ /* 0x000fea0003800000 */
[----:B------:R-:W-:-:S13]  /*13a80*/  R2UR UR4, R94 ;  /* 0x000000005e0472ca */ /* 0x000fda00000e0000 */
[----:B------:R3:W-:Y:S02]  /*13a90*/  STTM.x2 tmem[UR4], R16 ;  /* 0x00000010000079ed */ /* 0x0007e400080c0004 */
.L_x_276:
[----:B------:R-:W-:Y:S01]  /*13aa0*/  UIADD3 UR4, UPT, UPT, UR61, 0x1, URZ ;  /* 0x000000013d047890 */ /* 0x000fe2000fffe0ff */
[----:B------:R-:W-:Y:S01]  /*13ab0*/  MOV R18, R17 ;  /* 0x0000001100127202 */ /* 0x000fe20000000f00 */
[----:B------:R-:W-:Y:S02]  /*13ac0*/  UIADD3 UR61, UPT, UPT, UR61, -0x1, URZ ;  /* 0xffffffff3d3d7890 */ /* 0x000fe4000fffe0ff */
[----:B------:R-:W-:-:S09]  /*13ad0*/  UISETP.GT.U32.AND UP0, UPT, UR4, 0x1, UPT ;  /* 0x000000010400788c */ /* 0x000fd2000bf04070 */
[----:B------:R-:W-:Y:S05]  /*13ae0*/  BRA.U UP0, `(.L_x_280) ;  /* 0xffffffdd00147547 */ /* 0x000fea000b83ffff */
.L_x_262:
[----:B------:R-:W-:-:S09]  /*13af0*/  UISETP.GE.AND UP0, UPT, UR60, 0x1, UPT ;  /* 0x000000013c00788c */ /* 0x000fd2000bf06270 */
[----:B------:R-:W-:Y:S05]  /*13b00*/  BRA.U !UP0, `(.L_x_281) ;  /* 0x00000039080c7547 */ /* 0x000fea000b800000 */
[----:B------:R-:W-:Y:S01]  /*13b10*/  IADD3 R95, PT, PT, R93, UR39, RZ ;  /* 0x000000275d5f7c10 */ /* 0x000fe2000fffe0ff */
[----:B------:R-:W4:Y:S06]  /*13b20*/  LDCU UR36, c[0x0][0x704] ;  /* 0x0000e080ff2477ac */ /* 0x000f2c0008000800 */
.L_x_299:
[----:B-12---:R-:W-:Y:S01]  /*13b30*/  IADD3 R0, PT, PT, R91, UR47, RZ ;  /* 0x0000002f5b007c10 */ /* 0x006fe2000fffe0ff */
[----:B------:R-:W-:-:S04]  /*13b40*/  UISETP.NE.AND UP0, UPT, UR57, URZ, UPT ;  /* 0x000000ff3900728c */ /* 0x000fc8000bf05270 */
[----:B------:R-:W-:Y:S01]  /*13b50*/  USEL UR39, UR53, UR56, UP0 ;  /* 0x0000003835277287 */ /* 0x000fe20008000000 */
[----:B------:R-:W1:Y:S01]  /*13b60*/  SHFL.IDX PT, R0, R0, RZ, 0x1f ;  /* 0x00001fff00007589 */ /* 0x000e6200000e0000 */
[----:B------:R-:W-:Y:S01]  /*13b70*/  UISETP.GT.U32.AND UP0, UPT, UR46, 0x1, UPT ;  /* 0x000000012e00788c */ /* 0x000fe2000bf04070 */
[----:B-1----:R-:W-:-:S08]  /*13b80*/  R2UR UR40, R0 ;  /* 0x00000000002872ca */ /* 0x002fd000000e0000 */
[----:B---3--:R-:W-:Y:S07]  /*13b90*/  BRA.U UP0, `(.L_x_282) ;  /* 0x0000000100047547 */ /* 0x008fee000b800000 */
[----:B----4-:R-:W-:Y:S05]  /*13ba0*/  BPT.TRAP 0x1 ;  /* 0x000000040000795c */ /* 0x010fea0000300000 */
.L_x_282:
[----:B------:R-:W-:Y:S01]  /*13bb0*/  IMAD.U32 R3, RZ, RZ, UR39 ;  /* 0x00000027ff037e24 */ /* 0x000fe2000f8e00ff */
[----:B------:R-:W-:-:S04]  /*13bc0*/  ISETP.NE.AND P0, PT, R89, R88, PT ;  /* 0x000000585900720c */ /* 0x000fc80003f05270 */
[----:B------:R-:W-:-:S04]  /*13bd0*/  SHF.L.U32 R3, R3, 0x1f, RZ ;  /* 0x0000001f03037819 */ /* 0x000fc800000006ff */
[----:B------:R-:W1:Y:S02]  /*13be0*/  SYNCS.PHASECHK.TRANS64.TRYWAIT P1, [UR45], R3 ;  /* 0x00000003ff0075a7 */ /* 0x000e64000802112d */
[----:B-1----:R-:W-:Y:S05]  /*13bf0*/  @!P1 BRA `(.L_x_283) ;  /* 0x000000a000649947 */ /* 0x002fea0003800000 */
.L_x_475:
[----:B------:R-:W-:Y:S05]  /*13c00*/  @!P0 BRA `(.L_x_284) ;  /* 0x0000000000408947 */ /* 0x000fea0003800000 */
[----:B------:R-:W-:Y:S01]  /*13c10*/  MOV R14, 0x8 ;  /* 0x00000008000e7802 */ /* 0x000fe20000000f00 */
[----:B------:R-:W2:Y:S01]  /*13c20*/  LDCU.64 UR8, c[0x4][0xb0] ;  /* 0x01001600ff0877ac */ /* 0x000ea20008000a00 */
[----:B------:R-:W-:Y:S02]  /*13c30*/  HFMA2 R12, -RZ, RZ, 0, 5.9604644775390625e-08 ;  /* 0x00000001ff0c7431 */ /* 0x000fe400000001ff */
[----:B------:R-:W-:Y:S01]  /*13c40*/  IMAD.MOV.U32 R8, RZ, RZ, 0x192 ;  /* 0x00000192ff087424 */ /* 0x000fe200078e00ff */
[----:B------:R-:W5:Y:S01]  /*13c50*/  LDCU.64 UR6, c[0x4][0xb8] ;  /* 0x01001700ff0677ac */ /* 0x000f620008000a00 */
[----:B------:R-:W1:Y:S01]  /*13c60*/  LDC.64 R14, c[0x4][R14] ;  /* 0x010000000e0e7b82 */ /* 0x000e620000000a00 */
[----:B------:R-:W-:Y:S01]  /*13c70*/  IMAD.MOV.U32 R13, RZ, RZ, RZ ;  /* 0x000000ffff0d7224 */ /* 0x000fe200078e00ff */
[----:B------:R-:W3:Y:S01]  /*13c80*/  LDCU.64 UR4, c[0x4][0x10] ;  /* 0x01000200ff0477ac */ /* 0x000ee20008000a00 */
[----:B--2---:R-:W-:Y:S01]  /*13c90*/  IMAD.U32 R4, RZ, RZ, UR8 ;  /* 0x00000008ff047e24 */ /* 0x004fe2000f8e00ff */
[----:B------:R-:W-:Y:S01]  /*13ca0*/  MOV R5, UR9 ;  /* 0x0000000900057c02 */ /* 0x000fe20008000f00 */
[----:B-----5:R-:W-:Y:S01]  /*13cb0*/  IMAD.U32 R6, RZ, RZ, UR6 ;  /* 0x00000006ff067e24 */ /* 0x020fe2000f8e00ff */
[----:B------:R-:W-:Y:S01]  /*13cc0*/  MOV R7, UR7 ;  /* 0x0000000700077c02 */ /* 0x000fe20008000f00 */
[----:B---3--:R-:W-:Y:S01]  /*13cd0*/  IMAD.U32 R10, RZ, RZ, UR4 ;  /* 0x00000004ff0a7e24 */ /* 0x008fe2000f8e00ff */
[----:B------:R-:W-:-:S02]  /*13ce0*/  MOV R11, UR5 ;  /* 0x00000005000b7c02 */ /* 0x000fc40008000f00 */
[----:B------:R-:W-:-:S07]  /*13cf0*/  LEPC R20, `(.L_x_284) ;  /* 0x000000001014794e */ /* 0x000fce0000000000 */
[----:B-1--4-:R-:W-:Y:S05]  /*13d00*/  CALL.ABS.NOINC R14 ;  /* 0x000000000e007343 */ /* 0x012fea0003c00000 */
.L_x_284:
[----:B------:R-:W-:Y:S05]  /*13d10*/  WARPSYNC.ALL ;  /* 0x0000000000007948 */ /* 0x000fea0003800000 */
[----:B------:R-:W-:Y:S02]  /*13d20*/  R2UR UR4, R94 ;  /* 0x000000005e0472ca */ /* 0x000fe400000e0000 */
[----:B------:R-:W-:-:S11]  /*13d30*/  ISETP.NE.AND P0, PT, R89, R88, PT ;  /* 0x000000585900720c */ /* 0x000fd60003f05270 */
[----:B------:R-:W2:Y:S02]  /*13d40*/  LDTM.x32 R24, tmem[UR4] ;  /* 0x00000004001879ee */ /* 0x000ea400082c0000 */
[----:B--2---:R-:W-:Y:S05]  /*13d50*/  @!P0 BRA `(.L_x_285) ;  /* 0x0000000000408947 */ /* 0x004fea0003800000 */
        /* <DEDUP_REMOVED lines=16> */
.L_x_285:
[----:B-1----:R-:W1:Y:S01]  /*13e60*/  LDC R0, c[0x0][0x384] ;  /* 0x0000e100ff007b82 */ /* 0x002e620000000800 */
[----:B------:R-:W-:Y:S05]  /*13e70*/  WARPSYNC.ALL ;  /* 0x0000000000007948 */ /* 0x000fea0003800000 */
[----:B------:R-:W-:Y:S01]  /*13e80*/  UIADD3 UR11, UPT, UPT, UR51, 0x2, URZ ;  /* 0x00000002330b7890 */ /* 0x000fe2000fffe0ff */
[----:B----4-:R-:W-:Y:S01]  /*13e90*/  MOV.SPILL R3, UR36 ;  /* 0x0000002400037c02 */ /* 0x010fe20009000f00 */
[----:B------:R-:W-:Y:S01]  /*13ea0*/  UIADD3 UR9, UPT, UPT, UR51, 0x4, URZ ;  /* 0x0000000433097890 */ /* 0x000fe2000fffe0ff */
[----:B------:R-:W-:Y:S01]  /*13eb0*/  R2UR UR4, R92 ;  /* 0x000000005c0472ca */ /* 0x000fe200000e0000 */
[----:B------:R-:W-:-:S02]  /*13ec0*/  UIADD3 UR7, UPT, UPT, UR51, 0x6, URZ ;  /* 0x0000000633077890 */ /* 0x000fc4000fffe0ff */
[C---:B------:R-:W-:Y:S01]  /*13ed0*/  ISETP.GE.AND P1, PT, R95.reuse, UR11, PT ;  /* 0x0000000b5f007c0c */ /* 0x040fe2000bf26270 */
[----:B------:R-:W-:Y:S01]  /*13ee0*/  UIADD3 UR36, UPT, UPT, UR51, 0x9, URZ ;  /* 0x0000000933247890 */ /* 0x000fe2000fffe0ff */
[----:B------:R-:W-:Y:S01]  /*13ef0*/  ISETP.GE.AND P0, PT, R95, UR9, PT ;  /* 0x000000095f007c0c */ /* 0x000fe2000bf06270 */
[----:B------:R-:W-:Y:S02]  /*13f00*/  UIADD3 UR5, UPT, UPT, UR51, 0x8, URZ ;  /* 0x0000000833057890 */ /* 0x000fe4000fffe0ff */
[----:B------:R-:W-:Y:S02]  /*13f10*/  UIADD3 UR6, UPT, UPT, UR51, 0x7, URZ ;  /* 0x0000000733067890 */ /* 0x000fe4000fffe0ff */
[----:B------:R-:W-:Y:S02]  /*13f20*/  UIADD3 UR75, UPT, UPT, UR51, 0xc, URZ ;  /* 0x0000000c334b7890 */ /* 0x000fe4000fffe0ff */
[----:B------:R-:W-:Y:S01]  /*13f30*/  UIADD3 UR76, UPT, UPT, UR51, 0xb, URZ ;  /* 0x0000000b334c7890 */ /* 0x000fe2000fffe0ff */
[----:B------:R-:W2:Y:S01]  /*13f40*/  LDTM.x32 R56, tmem[UR4] ;  /* 0x00000004003879ee */ /* 0x000ea200082c0000 */
[----:B------:R-:W-:Y:S01]  /*13f50*/  UIADD3 UR77, UPT, UPT, UR51, 0xa, URZ ;  /* 0x0000000a334d7890 */ /* 0x000fe2000fffe0ff */
[C---:B-1----:R-:W-:Y:S01]  /*13f60*/  ISETP.LE.AND P3, PT, R0.reuse, UR11, PT ;  /* 0x0000000b00007c0c */ /* 0x042fe2000bf63270 */
[----:B------:R-:W-:Y:S01]  /*13f70*/  UIADD3 UR72, UPT, UPT, UR51, 0xf, URZ ;  /* 0x0000000f33487890 */ /* 0x000fe2000fffe0ff */
[----:B------:R-:W-:Y:S01]  /*13f80*/  ISETP.LE.AND P2, PT, R0, UR9, PT ;  /* 0x0000000900007c0c */ /* 0x000fe2000bf43270 */
[----:B------:R-:W-:Y:S01]  /*13f90*/  UIADD3 UR73, UPT, UPT, UR51, 0xe, URZ ;  /* 0x0000000e33497890 */ /* 0x000fe2000fffe0ff */
[----:B------:R-:W-:Y:S01]  /*13fa0*/  FSEL R18, R26, -INF , !P3 ;  /* 0xff8000001a127808 */ /* 0x000fe20005800000 */
[----:B------:R-:W-:Y:S01]  /*13fb0*/  UIADD3 UR74, UPT, UPT, UR51, 0xd, URZ ;  /* 0x0000000d334a7890 */ /* 0x000fe2000fffe0ff */
[----:B------:R-:W-:Y:S01]  /*13fc0*/  FSEL R28, R28, -INF , !P2 ;  /* 0xff8000001c1c7808 */ /* 0x000fe20005000000 */
[----:B------:R-:W-:Y:S01]  /*13fd0*/  UIADD3 UR69, UPT, UPT, UR51, 0x12, URZ ;  /* 0x0000001233457890 */ /* 0x000fe2000fffe0ff */
[----:B------:R-:W-:Y:S01]  /*13fe0*/  FSEL R18, R18, -INF , P1 ;  /* 0xff80000012127808 */ /* 0x000fe20000800000 */
[----:B------:R-:W-:Y:S01]  /*13ff0*/  UIADD3 UR70, UPT, UPT, UR51, 0x11, URZ ;  /* 0x0000001133467890 */ /* 0x000fe2000fffe0ff */
[----:B------:R-:W-:Y:S01]  /*14000*/  ISETP.LE.AND P1, PT, R0, UR7, PT ;  /* 0x0000000700007c0c */ /* 0x000fe2000bf23270 */
[----:B------:R-:W-:Y:S01]  /*14010*/  UIADD3 UR71, UPT, UPT, UR51, 0x10, URZ ;  /* 0x0000001033477890 */ /* 0x000fe2000fffe0ff */
[----:B------:R-:W-:Y:S01]  /*14020*/  FSEL R96, R28, -INF , P0 ;  /* 0xff8000001c607808 */ /* 0x000fe20000000000 */
[----:B------:R-:W-:Y:S01]  /*14030*/  UIADD3 UR66, UPT, UPT, UR51, 0x15, URZ ;  /* 0x0000001533427890 */ /* 0x000fe2000fffe0ff */
[----:B------:R-:W-:Y:S01]  /*14040*/  FSEL R106, R30, -INF , !P1 ;  /* 0xff8000001e6a7808 */ /* 0x000fe20004800000 */
[----:B------:R-:W-:Y:S01]  /*14050*/  UIADD3 UR67, UPT, UPT, UR51, 0x14, URZ ;  /* 0x0000001433437890 */ /* 0x000fe2000fffe0ff */
[C---:B------:R-:W-:Y:S01]  /*14060*/  ISETP.LE.AND P1, PT, R0.reuse, UR36, PT ;  /* 0x0000002400007c0c */ /* 0x040fe2000bf23270 */
[----:B------:R-:W-:Y:S01]  /*14070*/  UIADD3 UR68, UPT, UPT, UR51, 0x13, URZ ;  /* 0x0000001333447890 */ /* 0x000fe2000fffe0ff */
[C---:B------:R-:W-:Y:S01]  /*14080*/  ISETP.LE.AND P0, PT, R0.reuse, UR5, PT ;  /* 0x0000000500007c0c */ /* 0x040fe2000bf03270 */
[----:B------:R-:W-:Y:S01]  /*14090*/  UIADD3 UR63, UPT, UPT, UR51, 0x18, URZ ;  /* 0x00000018333f7890 */ /* 0x000fe2000fffe0ff */
[----:B------:R-:W-:Y:S01]  /*140a0*/  FSEL R103, R33, -INF , !P1 ;  /* 0xff80000021677808 */ /* 0x000fe20004800000 */
[----:B------:R-:W-:Y:S01]  /*140b0*/  UIADD3 UR64, UPT, UPT, UR51, 0x17, URZ ;  /* 0x0000001733407890 */ /* 0x000fe2000fffe0ff */
[C---:B------:R-:W-:Y:S01]  /*140c0*/  ISETP.LE.AND P2, PT, R0.reuse, UR6, PT ;  /* 0x0000000600007c0c */ /* 0x040fe2000bf43270 */
[----:B------:R-:W-:Y:S01]  /*140d0*/  UIADD3 UR65, UPT, UPT, UR51, 0x16, URZ ;  /* 0x0000001633417890 */ /* 0x000fe2000fffe0ff */
[----:B------:R-:W-:Y:S01]  /*140e0*/  ISETP.LE.AND P1, PT, R0, UR75, PT ;  /* 0x0000004b00007c0c */ /* 0x000fe2000bf23270 */
[----:B------:R-:W-:Y:S01]  /*140f0*/  UIADD3 UR60, UPT, UPT, UR51, 0x1b, URZ ;  /* 0x0000001b333c7890 */ /* 0x000fe2000fffe0ff */
[----:B------:R-:W-:Y:S01]  /*14100*/  FSEL R104, R32, -INF , !P0 ;  /* 0xff80000020687808 */ /* 0x000fe20004000000 */
[----:B------:R-:W-:Y:S01]  /*14110*/  UIADD3 UR61, UPT, UPT, UR51, 0x1a, URZ ;  /* 0x0000001a333d7890 */ /* 0x000fe2000fffe0ff */
[----:B------:R-:W-:Y:S01]  /*14120*/  FSEL R105, R31, -INF , !P2 ;  /* 0xff8000001f697808 */ /* 0x000fe20005000000 */
[----:B------:R-:W-:Y:S01]  /*14130*/  UIADD3 UR62, UPT, UPT, UR51, 0x19, URZ ;  /* 0x00000019333e7890 */ /* 0x000fe2000fffe0ff */
[----:B------:R-:W-:Y:S01]  /*14140*/  ISETP.LE.AND P0, PT, R0, UR76, PT ;  /* 0x0000004c00007c0c */ /* 0x000fe2000bf03270 */
        /* <DEDUP_REMOVED lines=61> */
[----:B------:R-:W-:-:S02]  /*14520*/  FSEL R6, R51, -INF , !P1 ;  /* 0xff80000033067808 */ /* 0x000fc40004800000 */
[C---:B------:R-:W-:Y:S02]  /*14530*/  ISETP.LE.AND P2, PT, R0.reuse, UR62, PT ;  /* 0x0000003e00007c0c */ /* 0x040fe4000bf43270 */
[----:B------:R-:W-:Y:S02]  /*14540*/  ISETP.LE.AND P1, PT, R0, UR35, PT ;  /* 0x0000002300007c0c */ /* 0x000fe4000bf23270 */
[----:B------:R-:W-:Y:S02]  /*14550*/  FSEL R7, R50, -INF , !P0 ;  /* 0xff80000032077808 */ /* 0x000fe40004000000 */
[----:B------:R-:W-:Y:S02]  /*14560*/  FSEL R8, R49, -INF , !P2 ;  /* 0xff80000031087808 */ /* 0x000fe40005000000 */
[----:B------:R-:W-:Y:S02]  /*14570*/  ISETP.LE.AND P0, PT, R0, UR58, PT ;  /* 0x0000003a00007c0c */ /* 0x000fe4000bf03270 */
[----:B------:R-:W-:-:S02]  /*14580*/  FSEL R54, R54, -INF , !P1 ;  /* 0xff80000036367808 */ /* 0x000fc40004800000 */
[C---:B------:R-:W-:Y:S02]  /*14590*/  ISETP.LE.AND P2, PT, R0.reuse, UR59, PT ;  /* 0x0000003b00007c0c */ /* 0x040fe4000bf43270 */
[----:B------:R-:W-:Y:S02]  /*145a0*/  ISETP.LE.AND P1, PT, R0, UR32, PT ;  /* 0x0000002000007c0c */ /* 0x000fe4000bf23270 */
[----:B------:R-:W-:Y:S02]  /*145b0*/  FSEL R4, R53, -INF , !P0 ;  /* 0xff80000035047808 */ /* 0x000fe40004000000 */
[----:B------:R-:W-:Y:S02]  /*145c0*/  FSEL R5, R52, -INF , !P2 ;  /* 0xff80000034057808 */ /* 0x000fe40005000000 */
[----:B--2---:R-:W-:Y:S02]  /*145d0*/  FSEL R53, R57, -INF , !P1 ;  /* 0xff80000039357808 */ /* 0x004fe40004800000 */
[----:B------:R-:W-:-:S02]  /*145e0*/  ISETP.LE.AND P2, PT, R0, UR34, PT ;  /* 0x0000002200007c0c */ /* 0x000fc4000bf43270 */
[C---:B------:R-:W-:Y:S02]  /*145f0*/  ISETP.LE.AND P1, PT, R0.reuse, UR29, PT ;  /* 0x0000001d00007c0c */ /* 0x040fe4000bf23270 */
[----:B------:R-:W-:Y:S02]  /*14600*/  ISETP.LE.AND P0, PT, R0, UR33, PT ;  /* 0x0000002100007c0c */ /* 0x000fe4000bf03270 */
[----:B------:R-:W-:Y:S02]  /*14610*/  FSEL R55, R55, -INF , !P2 ;  /* 0xff80000037377808 */ /* 0x000fe40005000000 */
[----:B------:R-:W-:Y:S02]  /*14620*/  FSEL R48, R60, -INF , !P1 ;  /* 0xff8000003c307808 */ /* 0x000fe40004800000 */
[C---:B------:R-:W-:Y:S02]  /*14630*/  ISETP.LE.AND P2, PT, R0.reuse, UR31, PT ;  /* 0x0000001f00007c0c */ /* 0x040fe4000bf43270 */
[----:B------:R-:W-:-:S02]  /*14640*/  ISETP.LE.AND P1, PT, R0, UR26, PT ;  /* 0x0000001a00007c0c */ /* 0x000fc4000bf23270 */
[----:B------:R-:W-:Y:S02]  /*14650*/  FSEL R52, R56, -INF , !P0 ;  /* 0xff80000038347808 */ /* 0x000fe40004000000 */
        /* <DEDUP_REMOVED lines=18> */
[C---:B------:R-:W-:Y:S02]  /*14780*/  ISETP.LE.AND P5, PT, R0.reuse, UR10, PT ;  /* 0x0000000a00007c0c */ /* 0x040fe4000bfa3270 */
[----:B------:R-:W-:Y:S02]  /*14790*/  ISETP.LE.AND P0, PT, R0, UR21, PT ;  /* 0x0000001500007c0c */ /* 0x000fe4000bf03270 */
[----:B------:R-:W-:Y:S02]  /*147a0*/  FSEL R43, R67, -INF , !P2 ;  /* 0xff800000432b7808 */ /* 0x000fe40005000000 */
[----:B------:R-:W-:Y:S02]  /*147b0*/  FSEL R36, R72, -INF , !P1 ;  /* 0xff80000048247808 */ /* 0x000fe40004800000 */
[----:B------:R-:W-:-:S02]  /*147c0*/  ISETP.LE.AND P2, PT, R0, UR19, PT ;  /* 0x0000001300007c0c */ /* 0x000fc4000bf43270 */
[C---:B------:R-:W-:Y:S02]  /*147d0*/  ISETP.LE.AND P1, PT, R0.reuse, UR14, PT ;  /* 0x0000000e00007c0c */ /* 0x040fe4000bf23270 */
[C---:B------:R-:W-:Y:S01]  /*147e0*/  ISETP.GE.AND P4, PT, R95.reuse, UR10, PT ;  /* 0x0000000a5f007c0c */ /* 0x040fe2000bf86270 */
[----:B------:R-:W-:Y:S01]  /*147f0*/  UIADD3 UR10, UPT, UPT, UR51, 0x37, URZ ;  /* 0x00000037330a7890 */ /* 0x000fe2000fffe0ff */
[----:B------:R-:W-:Y:S02]  /*14800*/  ISETP.LE.AND P3, PT, R0, UR8, PT ;  /* 0x0000000800007c0c */ /* 0x000fe4000bf63270 */
[----:B------:R-:W-:Y:S01]  /*14810*/  ISETP.GE.AND P6, PT, R95, UR8, PT ;  /* 0x000000085f007c0c */ /* 0x000fe2000bfc6270 */
[----:B------:R-:W-:Y:S01]  /*14820*/  UIADD3 UR8, UPT, UPT, UR51, 0x39, URZ ;  /* 0x0000003933087890 */ /* 0x000fe2000fffe0ff */
[----:B------:R-:W-:Y:S02]  /*14830*/  FSEL R19, R27, -INF , !P5 ;  /* 0xff8000001b137808 */ /* 0x000fe40006800000 */
[----:B------:R-:W-:-:S02]  /*14840*/  FSEL R40, R68, -INF , !P0 ;  /* 0xff80000044287808 */ /* 0x000fc40004000000 */
[----:B------:R-:W-:Y:S02]  /*14850*/  ISETP.LE.AND P0, PT, R0, UR18, PT ;  /* 0x0000001200007c0c */ /* 0x000fe4000bf03270 */
[----:B------:R-:W-:Y:S02]  /*14860*/  FSEL R38, R70, -INF , !P2 ;  /* 0xff80000046267808 */ /* 0x000fe40005000000 */
[----:B------:R-:W-:Y:S02]  /*14870*/  FSEL R35, R75, -INF , !P1 ;  /* 0xff8000004b237808 */ /* 0x000fe40004800000 */
[C---:B------:R-:W-:Y:S02]  /*14880*/  ISETP.LE.AND P2, PT, R0.reuse, UR16, PT ;  /* 0x0000001000007c0c */ /* 0x040fe4000bf43270 */
[----:B------:R-:W-:Y:S02]  /*14890*/  ISETP.LE.AND P1, PT, R0, UR11, PT ;  /* 0x0000000b00007c0c */ /* 0x000fe4000bf23270 */
[----:B------:R-:W-:-:S02]  /*148a0*/  FSEL R19, R19, -INF , P4 ;  /* 0xff80000013137808 */ /* 0x000fc40002000000 */
[----:B------:R-:W-:Y:S01]  /*148b0*/  ISETP.GE.AND P4, PT, R95, UR6, PT ;  /* 0x000000065f007c0c */ /* 0x000fe2000bf86270 */
[----:B------:R-:W-:Y:S01]  /*148c0*/  UIADD3 UR6, UPT, UPT, UR51, 0x3b, URZ ;  /* 0x0000003b33067890 */ /* 0x000fe2000fffe0ff */
[----:B------:R-:W-:Y:S02]  /*148d0*/  FSEL R39, R71, -INF , !P0 ;  /* 0xff80000047277808 */ /* 0x000fe40004000000 */
[----:B------:R-:W-:Y:S02]  /*148e0*/  ISETP.LE.AND P0, PT, R0, UR15, PT ;  /* 0x0000000f00007c0c */ /* 0x000fe4000bf03270 */
[----:B------:R-:W-:Y:S02]  /*148f0*/  FSEL R37, R73, -INF , !P2 ;  /* 0xff80000049257808 */ /* 0x000fe40005000000 */
[----:B------:R-:W-:Y:S02]  /*14900*/  FSEL R30, R78, -INF , !P1 ;  /* 0xff8000004e1e7808 */ /* 0x000fe40004800000 */
[----:B------:R-:W-:-:S02]  /*14910*/  ISETP.LE.AND P2, PT, R0, UR13, PT ;  /* 0x0000000d00007c0c */ /* 0x000fc4000bf43270 */
[----:B------:R-:W-:Y:S02]  /*14920*/  ISETP.LE.AND P1, PT, R0, UR8, PT ;  /* 0x0000000800007c0c */ /* 0x000fe4000bf23270 */
[----:B------:R-:W-:Y:S02]  /*14930*/  FSEL R97, R29, -INF , !P3 ;  /* 0xff8000001d617808 */ /* 0x000fe40005800000 */
[----:B------:R-:W-:Y:S02]  /*14940*/  FSEL R34, R74, -INF , !P0 ;  /* 0xff8000004a227808 */ /* 0x000fe40004000000 */
[----:B------:R-:W-:Y:S02]  /*14950*/  ISETP.LE.AND P0, PT, R0, UR12, PT ;  /* 0x0000000c00007c0c */ /* 0x000fe4000bf03270 */
[----:B------:R-:W-:Y:S02]  /*14960*/  FSEL R32, R76, -INF , !P2 ;  /* 0xff8000004c207808 */ /* 0x000fe40005000000 */
[----:B------:R-:W-:-:S02]  /*14970*/  FSEL R29, R81, -INF , !P1 ;  /* 0xff800000511d7808 */ /* 0x000fc40004800000 */
[C---:B------:R-:W-:Y:S02]  /*14980*/  ISETP.LE.AND P2, PT, R0.reuse, UR10, PT ;  /* 0x0000000a00007c0c */ /* 0x040fe4000bf43270 */
[C---:B------:R-:W-:Y:S02]  /*14990*/  ISETP.LE.AND P1, PT, R0.reuse, UR6, PT ;  /* 0x0000000600007c0c */ /* 0x040fe4000bf23270 */
[----:B------:R-:W-:Y:S01]  /*149a0*/  ISETP.GE.AND P5, PT, R95, UR7, PT ;  /* 0x000000075f007c0c */ /* 0x000fe2000bfa6270 */
[----:B------:R-:W-:Y:S01]  /*149b0*/  UIADD3 UR7, UPT, UPT, UR51, 0x3a, URZ ;  /* 0x0000003a33077890 */ /* 0x000fe2000fffe0ff */
[----:B------:R-:W-:Y:S02]  /*149c0*/  FSEL R33, R77, -INF , !P0 ;  /* 0xff8000004d217808 */ /* 0x000fe40004000000 */
[----:B------:R-:W-:Y:S01]  /*149d0*/  ISETP.GE.AND P3, PT, R95, UR5, PT ;  /* 0x000000055f007c0c */ /* 0x000fe2000bf66270 */
[----:B------:R-:W-:Y:S01]  /*149e0*/  UIADD3 UR5, UPT, UPT, UR51, 0x3c, URZ ;  /* 0x0000003c33057890 */ /* 0x000fe2000fffe0ff */
[----:B------:R-:W-:-:S02]  /*149f0*/  ISETP.LE.AND P0, PT, R0, UR9, PT ;  /* 0x0000000900007c0c */ /* 0x000fc4000bf03270 */
[----:B------:R-:W-:Y:S02]  /*14a00*/  FSEL R31, R79, -INF , !P2 ;  /* 0xff8000004f1f7808 */ /* 0x000fe40005000000 */
[----:B------:R-:W-:Y:S02]  /*14a10*/  FSEL R27, R83, -INF , !P1 ;  /* 0xff800000531b7808 */ /* 0x000fe40004800000 */
[----:B------:R-:W-:Y:S01]  /*14a20*/  ISETP.GE.AND P2, PT, R95, UR36, PT ;  /* 0x000000245f007c0c */ /* 0x000fe2000bf46270 */
[----:B------:R-:W-:Y:S01]  /*14a30*/  UIADD3 UR36, UPT, UPT, UR51, 0x3e, URZ ;  /* 0x0000003e33247890 */ /* 0x000fe2000fffe0ff */
[----:B------:R-:W-:Y:S02]  /*14a40*/  ISETP.LE.AND P1, PT, R0, UR4, PT ;  /* 0x0000000400007c0c */ /* 0x000fe4000bf23270 */
[----:B------:R-:W-:Y:S02]  /*14a50*/  FSEL R28, R80, -INF , !P0 ;  /* 0xff800000501c7808 */ /* 0x000fe40004000000 */
[----:B------:R-:W-:-:S02]  /*14a60*/  FSEL R76, R104, -INF , P3 ;  /* 0xff800000684c7808 */ /* 0x000fc40001800000 */
[----:B------:R-:W-:Y:S02]  /*14a70*/  ISETP.LE.AND P0, PT, R0, UR7, PT ;  /* 0x0000000700007c0c */ /* 0x000fe4000bf03270 */
[----:B------:R-:W-:Y:S02]  /*14a80*/  FSEL R85, R85, -INF , !P1 ;  /* 0xff80000055557808 */ /* 0x000fe40004800000 */
[----:B------:R-:W-:Y:S02]  /*14a90*/  ISETP.GE.AND P3, PT, R95, UR75, PT ;  /* 0x0000004b5f007c0c */ /* 0x000fe4000bf66270 */
[----:B------:R-:W-:Y:S02]  /*14aa0*/  FSEL R77, R103, -INF , P2 ;  /* 0xff800000674d7808 */ /* 0x000fe40001000000 */
[C---:B------:R-:W-:Y:S01]  /*14ab0*/  ISETP.GE.AND P1, PT, R95.reuse, UR77, PT ;  /* 0x0000004d5f007c0c */ /* 0x040fe2000bf26270 */
[----:B------:R-:W-:Y:S01]  /*14ac0*/  UIADD3 UR77, UPT, UPT, UR51, 0x1, URZ ;  /* 0x00000001334d7890 */ /* 0x000fe2000fffe0ff */
[----:B------:R-:W-:-:S02]  /*14ad0*/  ISETP.GE.AND P2, PT, R95, UR74, PT ;  /* 0x0000004a5f007c0c */ /* 0x000fc4000bf46270 */
[----:B------:R-:W-:Y:S02]  /*14ae0*/  FSEL R26, R82, -INF , !P0 ;  /* 0xff800000521a7808 */ /* 0x000fe40004000000 */
[----:B------:R-:W-:Y:S02]  /*14af0*/  FSEL R72, R100, -INF , P3 ;  /* 0xff80000064487808 */ /* 0x000fe40001800000 */
[----:B------:R-:W-:Y:S02]  /*14b00*/  ISETP.LE.AND P0, PT, R0, UR5, PT ;  /* 0x0000000500007c0c */ /* 0x000fe4000bf03270 */
[----:B------:R-:W-:Y:S02]  /*14b10*/  FSEL R79, R105, -INF , P4 ;  /* 0xff800000694f7808 */ /* 0x000fe40002000000 */
[----:B------:R-:W-:Y:S02]  /*14b20*/  FSEL R74, R102, -INF , P1 ;  /* 0xff800000664a7808 */ /* 0x000fe40000800000 */
[----:B------:R-:W-:-:S02]  /*14b30*/  ISETP.GE.AND P3, PT, R95, UR71, PT ;  /* 0x000000475f007c0c */ /* 0x000fc4000bf66270 */
[----:B------:R-:W-:Y:S02]  /*14b40*/  FSEL R73, R99, -INF , P2 ;  /* 0xff80000063497808 */ /* 0x000fe40001000000 */
[C---:B------:R-:W-:Y:S01]  /*14b50*/  ISETP.GE.AND P4, PT, R95.reuse, UR76, PT ;  /* 0x0000004c5f007c0c */ /* 0x040fe2000bf86270 */
[----:B------:R-:W-:Y:S01]  /*14b60*/  UIADD3 UR76, UPT, UPT, UR51, 0x3e, URZ ;  /* 0x0000003e334c7890 */ /* 0x000fe2000fffe0ff */
[C---:B------:R-:W-:Y:S02]  /*14b70*/  ISETP.GE.AND P1, PT, R95.reuse, UR73, PT ;  /* 0x000000495f007c0c */ /* 0x040fe4000bf26270 */
[----:B------:R-:W-:Y:S02]  /*14b80*/  ISETP.GE.AND P2, PT, R95, UR70, PT ;  /* 0x000000465f007c0c */ /* 0x000fe4000bf46270 */
[----:B------:R-:W-:Y:S02]  /*14b90*/  FSEL R84, R84, -INF , !P0 ;  /* 0xff80000054547808 */ /* 0x000fe40004000000 */
[----:B------:R-:W-:-:S02]  /*14ba0*/  FSEL R68, R21, -INF , P3 ;  /* 0xff80000015447808 */ /* 0x000fc40001800000 */
[----:B------:R-:W-:Y:S02]  /*14bb0*/  ISETP.LE.AND P0, PT, R0, UR36, PT ;  /* 0x0000002400007c0c */ /* 0x000fe4000bf03270 */
[----:B------:R-:W-:Y:S02]  /*14bc0*/  FSEL R75, R101, -INF , P4 ;  /* 0xff800000654b7808 */ /* 0x000fe40002000000 */
[----:B------:R-:W-:Y:S02]  /*14bd0*/  FSEL R70, R98, -INF , P1 ;  /* 0xff80000062467808 */ /* 0x000fe40000800000 */
[C---:B------:R-:W-:Y:S02]  /*14be0*/  ISETP.GE.AND P3, PT, R95.reuse, UR67, PT ;  /* 0x000000435f007c0c */ /* 0x040fe4000bf66270 */
[----:B------:R-:W-:Y:S02]  /*14bf0*/  FSEL R69, R20, -INF , P2 ;  /* 0xff80000014457808 */ /* 0x000fe40001000000 */
[----:B------:R-:W-:-:S02]  /*14c00*/  ISETP.GE.AND P4, PT, R95, UR72, PT ;  /* 0x000000485f007c0c */ /* 0x000fc4000bf86270 */
[C---:B------:R-:W-:Y:S02]  /*14c10*/  ISETP.GE.AND P1, PT, R95.reuse, UR69, PT ;  /* 0x000000455f007c0c */ /* 0x040fe4000bf26270 */
[----:B------:R-:W-:Y:S02]  /*14c20*/  ISETP.GE.AND P2, PT, R95, UR66, PT ;  /* 0x000000425f007c0c */ /* 0x000fe4000bf46270 */
[----:B------:R-:W-:Y:S02]  /*14c30*/  FSEL R22, R86, -INF , !P0 ;  /* 0xff80000056167808 */ /* 0x000fe40004000000 */
[----:B------:R-:W-:Y:S02]  /*14c40*/  FSEL R64, R13, -INF , P3 ;  /* 0xff8000000d407808 */ /* 0x000fe40001800000 */
[----:B------:R-:W-:Y:S02]  /*14c50*/  ISETP.LE.AND P0, PT, R0, UR51, PT ;  /* 0x0000003300007c0c */ /* 0x000fe4000bf03270 */
[----:B------:R-:W-:-:S02]  /*14c60*/  FSEL R71, R23, -INF , P4 ;  /* 0xff80000017477808 */ /* 0x000fc40002000000 */
[----:B------:R-:W-:Y:S02]  /*14c70*/  FSEL R66, R15, -INF , P1 ;  /* 0xff8000000f427808 */ /* 0x000fe40000800000 */
[C---:B------:R-:W-:Y:S02]  /*14c80*/  ISETP.GE.AND P3, PT, R95.reuse, UR63, PT ;  /* 0x0000003f5f007c0c */ /* 0x040fe4000bf66270 */
[----:B------:R-:W-:Y:S02]  /*14c90*/  FSEL R65, R12, -INF , P2 ;  /* 0xff8000000c417808 */ /* 0x000fe40001000000 */
[C---:B------:R-:W-:Y:S02]  /*14ca0*/  ISETP.GE.AND P4, PT, R95.reuse, UR68, PT ;  /* 0x000000445f007c0c */ /* 0x040fe4000bf86270 */
[C---:B------:R-:W-:Y:S02]  /*14cb0*/  ISETP.GE.AND P1, PT, R95.reuse, UR65, PT ;  /* 0x000000415f007c0c */ /* 0x040fe4000bf26270 */
[----:B------:R-:W-:-:S02]  /*14cc0*/  ISETP.GE.AND P2, PT, R95, UR62, PT ;  /* 0x0000003e5f007c0c */ /* 0x000fc4000bf46270 */
[----:B------:R-:W-:Y:S02]  /*14cd0*/  FSEL R24, R24, -INF , !P0 ;  /* 0xff80000018187808 */ /* 0x000fe40004000000 */
[----:B------:R-:W-:Y:S02]  /*14ce0*/  FSEL R60, R9, -INF , P3 ;  /* 0xff800000093c7808 */ /* 0x000fe40001800000 */
[----:B------:R-:W-:Y:S01]  /*14cf0*/  ISETP.LE.AND P0, PT, R0, UR77, PT ;  /* 0x0000004d00007c0c */ /* 0x000fe2000bf03270 */
[----:B------:R-:W-:Y:S01]  /*14d00*/  UIADD3 UR77, UPT, UPT, UR51, 0x3f, URZ ;  /* 0x0000003f334d7890 */ /* 0x000fe2000fffe0ff */
[----:B------:R-:W-:Y:S02]  /*14d10*/  FSEL R67, R14, -INF , P4 ;  /* 0xff8000000e437808 */ /* 0x000fe40002000000 */
[----:B------:R-:W-:Y:S02]  /*14d20*/  FSEL R62, R11, -INF , P1 ;  /* 0xff8000000b3e7808 */ /* 0x000fe40000800000 */
[----:B------:R-:W-:-:S02]  /*14d30*/  ISETP.GE.AND P3, PT, R95, UR59, PT ;  /* 0x0000003b5f007c0c */ /* 0x000fc4000bf66270 */
[----:B------:R-:W-:Y:S02]  /*14d40*/  FSEL R61, R8, -INF , P2 ;  /* 0xff800000083d7808 */ /* 0x000fe40001000000 */
[C---:B------:R-:W-:Y:S02]  /*14d50*/  ISETP.GE.AND P4, PT, R95.reuse, UR64, PT ;  /* 0x000000405f007c0c */ /* 0x040fe4000bf86270 */
[C---:B------:R-:W-:Y:S02]  /*14d60*/  ISETP.GE.AND P1, PT, R95.reuse, UR61, PT ;  /* 0x0000003d5f007c0c */ /* 0x040fe4000bf26270 */
[----:B------:R-:W-:Y:S02]  /*14d70*/  ISETP.GE.AND P2, PT, R95, UR58, PT ;  /* 0x0000003a5f007c0c */ /* 0x000fe4000bf46270 */
[----:B------:R-:W-:Y:S02]  /*14d80*/  FSEL R56, R5, -INF , P3 ;  /* 0xff80000005387808 */ /* 0x000fe40001800000 */
[----:B------:R-:W-:-:S02]  /*14d90*/  FSEL R63, R10, -INF , P4 ;  /* 0xff8000000a3f7808 */ /* 0x000fc40002000000 */
[----:B------:R-:W-:Y:S02]  /*14da0*/  FSEL R58, R7, -INF , P1 ;  /* 0xff800000073a7808 */ /* 0x000fe40000800000 */
[----:B------:R-:W-:Y:S02]  /*14db0*/  ISETP.GE.AND P3, PT, R95, UR33, PT ;  /* 0x000000215f007c0c */ /* 0x000fe4000bf66270 */
[----:B------:R-:W-:Y:S02]  /*14dc0*/  FSEL R57, R4, -INF , P2 ;  /* 0xff80000004397808 */ /* 0x000fe40001000000 */
[----:B------:R-:W-:Y:S02]  /*14dd0*/  FSEL R81, R25, -INF , !P0 ;  /* 0xff80000019517808 */ /* 0x000fe40004000000 */
[C---:B------:R-:W-:Y:S02]  /*14de0*/  ISETP.GE.AND P4, PT, R95.reuse, UR60, PT ;  /* 0x0000003c5f007c0c */ /* 0x040fe4000bf86270 */
[----:B------:R-:W-:-:S02]  /*14df0*/  ISETP.GE.AND P1, PT, R95, UR35, PT ;  /* 0x000000235f007c0c */ /* 0x000fc4000bf26270 */
[C---:B------:R-:W-:Y:S02]  /*14e00*/  ISETP.GE.AND P2, PT, R95.reuse, UR32, PT ;  /* 0x000000205f007c0c */ /* 0x040fe4000bf46270 */
[----:B------:R-:W-:Y:S02]  /*14e10*/  ISETP.LE.AND P0, PT, R0, UR77, PT ;  /* 0x0000004d00007c0c */ /* 0x000fe4000bf03270 */
[----:B------:R-:W-:Y:S02]  /*14e20*/  FSEL R52, R52, -INF , P3 ;  /* 0xff80000034347808 */ /* 0x000fe40001800000 */
[----:B------:R-:W-:Y:S02]  /*14e30*/  FSEL R59, R6, -INF , P4 ;  /* 0xff800000063b7808 */ /* 0x000fe40002000000 */
[----:B------:R-:W-:Y:S02]  /*14e40*/  FSEL R54, R54, -INF , P1 ;  /* 0xff80000036367808 */ /* 0x000fe40000800000 */
[----:B------:R-:W-:-:S02]  /*14e50*/  ISETP.GE.AND P3, PT, R95, UR29, PT ;  /* 0x0000001d5f007c0c */ /* 0x000fc4000bf66270 */
[----:B------:R-:W-:Y:S02]  /*14e60*/  FSEL R53, R53, -INF , P2 ;  /* 0xff80000035357808 */ /* 0x000fe40001000000 */
[----:B------:R-:W-:Y:S02]  /*14e70*/  FSEL R87, R87, -INF , !P0 ;  /* 0xff80000057577808 */ /* 0x000fe40004000000 */
[C---:B------:R-:W-:Y:S02]  /*14e80*/  ISETP.GE.AND P4, PT, R95.reuse, UR34, PT ;  /* 0x000000225f007c0c */ /* 0x040fe4000bf86270 */
[C---:B------:R-:W-:Y:S02]  /*14e90*/  ISETP.GE.AND P1, PT, R95.reuse, UR31, PT ;  /* 0x0000001f5f007c0c */ /* 0x040fe4000bf26270 */
[C---:B------:R-:W-:Y:S02]  /*14ea0*/  ISETP.GE.AND P2, PT, R95.reuse, UR28, PT ;  /* 0x0000001c5f007c0c */ /* 0x040fe4000bf46270 */
[----:B------:R-:W-:-:S02]  /*14eb0*/  ISETP.GE.AND P0, PT, R95, UR51, PT ;  /* 0x000000335f007c0c */ /* 0x000fc4000bf06270 */
[----:B------:R-:W-:Y:S02]  /*14ec0*/  FSEL R78, R106, -INF , P5 ;  /* 0xff8000006a4e7808 */ /* 0x000fe40002800000 */
[----:B------:R-:W-:Y:S02]  /*14ed0*/  ISETP.GT.AND P5, PT, R95, UR51, PT ;  /* 0x000000335f007c0c */ /* 0x000fe4000bfa4270 */
[----:B------:R-:W-:Y:S02]  /*14ee0*/  FSEL R48, R48, -INF , P3 ;  /* 0xff80000030307808 */ /* 0x000fe40001800000 */
        /* <DEDUP_REMOVED lines=10> */
[----:B------:R-:W-:Y:S02]  /*14f90*/  R2UR.FILL UR36, R3 ;  /* 0x00000000032472ca */ /* 0x000fe400004e0000 */
[----:B------:R-:W-:Y:S02]  /*14fa0*/  FSEL R44, R44, -INF , P3 ;  /* 0xff8000002c2c7808 */ /* 0x000fe40001800000 */
[----:B------:R-:W-:Y:S02]  /*14fb0*/  FSEL R51, R51, -INF , P4 ;  /* 0xff80000033337808 */ /* 0x000fe40002000000 */
[----:B------:R-:W-:Y:S02]  /*14fc0*/  FSEL R46, R46, -INF , P1 ;  /* 0xff8000002e2e7808 */ /* 0x000fe40000800000 */
[----:B------:R-:W-:-:S02]  /*14fd0*/  ISETP.GE.AND P3, PT, R95, UR21, PT ;  /* 0x000000155f007c0c */ /* 0x000fc4000bf66270 */
[----:B------:R-:W-:Y:S02]  /*14fe0*/  FSEL R45, R45, -INF , P2 ;  /* 0xff8000002d2d7808 */ /* 0x000fe40001000000 */
[----:B------:R-:W-:Y:S02]  /*14ff0*/  FMNMX3 R3, R17, R80, R96, !PT ;  /* 0x0000005011037276 */ /* 0x000fe40007800060 */
[C---:B------:R-:W-:Y:S02]  /*15000*/  ISETP.GE.AND P4, PT, R95.reuse, UR26, PT ;  /* 0x0000001a5f007c0c */ /* 0x040fe4000bf86270 */
[C---:B------:R-:W-:Y:S02]  /*15010*/  ISETP.GE.AND P1, PT, R95.reuse, UR23, PT ;  /* 0x000000175f007c0c */ /* 0x040fe4000bf26270 */
[----:B------:R-:W-:Y:S02]  /*15020*/  ISETP.GE.AND P2, PT, R95, UR20, PT ;  /* 0x000000145f007c0c */ /* 0x000fe4000bf46270 */
[----:B------:R-:W-:-:S02]  /*15030*/  FMNMX3 R0, R17, R81, R97, !PT ;  /* 0x0000005111007276 */ /* 0x000fc40007800061 */
[----:B------:R-:W-:Y:S02]  /*15040*/  FMNMX3 R5, R17, R18, R78, !PT ;  /* 0x0000001211057276 */ /* 0x000fe4000780004e */
[----:B------:R-:W-:Y:S02]  /*15050*/  FSEL R40, R40, -INF , P3 ;  /* 0xff80000028287808 */ /* 0x000fe40001800000 */
[----:B------:R-:W-:Y:S02]  /*15060*/  FMNMX3 R3, R3, R76, R72, !PT ;  /* 0x0000004c03037276 */ /* 0x000fe40007800048 */
        /* <DEDUP_REMOVED lines=10> */
[----:B------:R-:W-:Y:S02]  /*15110*/  FMNMX3 R3, R3, R68, R64, !PT ;  /* 0x0000004403037276 */ /* 0x000fe40007800040 */
[----:B------:R-:W-:Y:S02]  /*15120*/  FSEL R36, R36, -INF , P3 ;  /* 0xff80000024247808 */ /* 0x000fe40001800000 */
[----:B------:R-:W-:Y:S02]  /*15130*/  FMNMX3 R0, R0, R69, R65, !PT ;  /* 0x0000004500007276 */ /* 0x000fe40007800041 */
[----:B------:R-:W-:Y:S02]  /*15140*/  FSEL R43, R43, -INF , P4 ;  /* 0xff8000002b2b7808 */ /* 0x000fe40002000000 */
[----:B------:R-:W-:-:S02]  /*15150*/  FSEL R38, R38, -INF , P1 ;  /* 0xff80000026267808 */ /* 0x000fc40000800000 */
[----:B------:R-:W-:Y:S02]  /*15160*/  ISETP.GE.AND P3, PT, R95, UR13, PT ;  /* 0x0000000d5f007c0c */ /* 0x000fe4000bf66270 */
[----:B------:R-:W-:Y:S02]  /*15170*/  FSEL R37, R37, -INF , P2 ;  /* 0xff80000025257808 */ /* 0x000fe40001000000 */
[----:B------:R-:W-:Y:S02]  /*15180*/  FMNMX3 R6, R6, R75, R71, !PT ;  /* 0x0000004b06067276 */ /* 0x000fe40007800047 */
[----:B------:R-:W-:Y:S02]  /*15190*/  FMNMX3 R5, R5, R66, R62, !PT ;  /* 0x0000004205057276 */ /* 0x000fe4000780003e */
[C---:B------:R-:W-:Y:S02]  /*151a0*/  ISETP.GE.AND P4, PT, R95.reuse, UR18, PT ;  /* 0x000000125f007c0c */ /* 0x040fe4000bf86270 */
[----:B------:R-:W-:-:S02]  /*151b0*/  ISETP.GE.AND P1, PT, R95, UR15, PT ;  /* 0x0000000f5f007c0c */ /* 0x000fc4000bf26270 */
[----:B------:R-:W-:Y:S02]  /*151c0*/  ISETP.GE.AND P2, PT, R95, UR12, PT ;  /* 0x0000000c5f007c0c */ /* 0x000fe4000bf46270 */
[----:B------:R-:W-:Y:S02]  /*151d0*/  FMNMX3 R3, R3, R60, R56, !PT ;  /* 0x0000003c03037276 */ /* 0x000fe40007800038 */
[----:B------:R-:W-:Y:S02]  /*151e0*/  FMNMX3 R0, R0, R61, R57, !PT ;  /* 0x0000003d00007276 */ /* 0x000fe40007800039 */
[----:B------:R-:W-:Y:S02]  /*151f0*/  FSEL R32, R32, -INF , P3 ;  /* 0xff80000020207808 */ /* 0x000fe40001800000 */
[----:B------:R-:W-:Y:S02]  /*15200*/  FMNMX3 R6, R6, R67, R63, !PT ;  /* 0x0000004306067276 */ /* 0x000fe4000780003f */
[----:B------:R-:W-:-:S02]  /*15210*/  FMNMX3 R5, R5, R58, R54, !PT ;  /* 0x0000003a05057276 */ /* 0x000fc40007800036 */
[----:B------:R-:W-:Y:S02]  /*15220*/  FSEL R39, R39, -INF , P4 ;  /* 0xff80000027277808 */ /* 0x000fe40002000000 */
[----:B------:R-:W-:Y:S02]  /*15230*/  FSEL R34, R34, -INF , P1 ;  /* 0xff80000022227808 */ /* 0x000fe40000800000 */
[----:B------:R-:W-:Y:S02]  /*15240*/  ISETP.GE.AND P3, PT, R95, UR9, PT ;  /* 0x000000095f007c0c */ /* 0x000fe4000bf66270 */
[----:B------:R-:W-:Y:S02]  /*15250*/  FSEL R33, R33, -INF , P2 ;  /* 0xff80000021217808 */ /* 0x000fe40001000000 */
[C---:B------:R-:W-:Y:S02]  /*15260*/  ISETP.GE.AND P4, PT, R95.reuse, UR14, PT ;  /* 0x0000000e5f007c0c */ /* 0x040fe4000bf86270 */
[----:B------:R-:W-:-:S02]  /*15270*/  ISETP.GE.AND P1, PT, R95, UR11, PT ;  /* 0x0000000b5f007c0c */ /* 0x000fc4000bf26270 */
[----:B------:R-:W-:Y:S02]  /*15280*/  ISETP.GE.AND P2, PT, R95, UR8, PT ;  /* 0x000000085f007c0c */ /* 0x000fe4000bf46270 */
[----:B------:R-:W-:Y:S02]  /*15290*/  FMNMX3 R3, R3, R52, R48, !PT ;  /* 0x0000003403037276 */ /* 0x000fe40007800030 */
[----:B------:R-:W-:Y:S02]  /*152a0*/  FMNMX3 R0, R0, R53, R49, !PT ;  /* 0x0000003500007276 */ /* 0x000fe40007800031 */
[----:B------:R-:W-:Y:S02]  /*152b0*/  FMNMX3 R6, R6, R59, R55, !PT ;  /* 0x0000003b06067276 */ /* 0x000fe40007800037 */
[----:B------:R-:W-:Y:S02]  /*152c0*/  FMNMX3 R5, R5, R50, R46, !PT ;  /* 0x0000003205057276 */ /* 0x000fe4000780002e */
[----:B------:R-:W-:-:S02]  /*152d0*/  FSEL R28, R28, -INF , P3 ;  /* 0xff8000001c1c7808 */ /* 0x000fc40001800000 */
[----:B------:R-:W-:Y:S02]  /*152e0*/  FSEL R35, R35, -INF , P4 ;  /* 0xff80000023237808 */ /* 0x000fe40002000000 */
[----:B------:R-:W-:Y:S02]  /*152f0*/  FSEL R30, R30, -INF , P1 ;  /* 0xff8000001e1e7808 */ /* 0x000fe40000800000 */
[----:B------:R-:W-:Y:S02]  /*15300*/  ISETP.GE.AND P3, PT, R95, UR5, PT ;  /* 0x000000055f007c0c */ /* 0x000fe4000bf66270 */
[----:B------:R-:W-:Y:S02]  /*15310*/  FSEL R29, R29, -INF , P2 ;  /* 0xff8000001d1d7808 */ /* 0x000fe40001000000 */
[----:B------:R-:W-:Y:S02]  /*15320*/  FMNMX3 R3, R3, R44, R40, !PT ;  /* 0x0000002c03037276 */ /* 0x000fe40007800028 */
[----:B------:R-:W-:-:S02]  /*15330*/  ISETP.GE.AND P4, PT, R95, UR10, PT ;  /* 0x0000000a5f007c0c */ /* 0x000fc4000bf86270 */
[C---:B------:R-:W-:Y:S02]  /*15340*/  ISETP.GE.AND P1, PT, R95.reuse, UR7, PT ;  /* 0x000000075f007c0c */ /* 0x040fe4000bf26270 */
[C---:B------:R-:W-:Y:S02]  /*15350*/  ISETP.GE.AND P2, PT, R95.reuse, UR4, PT ;  /* 0x000000045f007c0c */ /* 0x040fe4000bf46270 */
[----:B------:R-:W-:Y:S02]  /*15360*/  FMNMX3 R0, R0, R45, R41, !PT ;  /* 0x0000002d00007276 */ /* 0x000fe40007800029 */
[----:B------:R-:W-:Y:S02]  /*15370*/  ISETP.GE.AND P6, PT, R95, UR76, PT ;  /* 0x0000004c5f007c0c */ /* 0x000fe4000bfc6270 */
[----:B------:R-:W-:Y:S02]  /*15380*/  FMNMX3 R6, R6, R51, R47, !PT ;  /* 0x0000003306067276 */ /* 0x000fe4000780002f */
[----:B------:R-:W-:-:S02]  /*15390*/  FMNMX3 R5, R5, R42, R38, !PT ;  /* 0x0000002a05057276 */ /* 0x000fc40007800026 */
[----:B------:R-:W-:Y:S02]  /*153a0*/  FSEL R24, R84, -INF , P3 ;  /* 0xff80000054187808 */ /* 0x000fe40001800000 */
[----:B------:R-:W-:Y:S02]  /*153b0*/  FMNMX3 R3, R3, R36, R32, !PT ;  /* 0x0000002403037276 */ /* 0x000fe40007800020 */
[----:B------:R-:W-:Y:S02]  /*153c0*/  FSEL R31, R31, -INF , P4 ;  /* 0xff8000001f1f7808 */ /* 0x000fe40002000000 */
[----:B------:R-:W-:Y:S02]  /*153d0*/  FSEL R26, R26, -INF , P1 ;  /* 0xff8000001a1a7808 */ /* 0x000fe40000800000 */
[----:B------:R-:W-:Y:S02]  /*153e0*/  FSEL R25, R85, -INF , P2 ;  /* 0xff80000055197808 */ /* 0x000fe40001000000 */
[----:B------:R-:W-:-:S02]  /*153f0*/  FMNMX3 R0, R0, R37, R33, !PT ;  /* 0x0000002500007276 */ /* 0x000fc40007800021 */
[C---:B------:R-:W-:Y:S02]  /*15400*/  ISETP.GE.AND P4, PT, R95.reuse, UR6, PT ;  /* 0x000000065f007c0c */ /* 0x040fe4000bf86270 */
[----:B------:R-:W-:Y:S02]  /*15410*/  ISETP.GE.AND P1, PT, R95, UR77, PT ;  /* 0x0000004d5f007c0c */ /* 0x000fe4000bf26270 */
[----:B------:R-:W-:Y:S02]  /*15420*/  FSEL R22, R22, -INF , P6 ;  /* 0xff80000016167808 */ /* 0x000fe40003000000 */
[----:B------:R-:W-:Y:S02]  /*15430*/  FMNMX3 R6, R6, R43, R39, !PT ;  /* 0x0000002b06067276 */ /* 0x000fe40007800027 */
[----:B------:R-:W-:Y:S02]  /*15440*/  FMNMX3 R5, R5, R34, R30, !PT ;  /* 0x0000002205057276 */ /* 0x000fe4000780001e */
[----:B------:R-:W-:-:S02]  /*15450*/  FMNMX3 R4, R3, R28, R24, !PT ;  /* 0x0000001c03047276 */ /* 0x000fc40007800018 */
[----:B------:R-:W-:Y:S02]  /*15460*/  FMNMX3 R3, R0, R29, R25, !PT ;  /* 0x0000001d00037276 */ /* 0x000fe40007800019 */
[----:B------:R-:W-:Y:S02]  /*15470*/  FSEL R27, R27, -INF , P4 ;  /* 0xff8000001b1b7808 */ /* 0x000fe40002000000 */
[----:B------:R-:W-:Y:S02]  /*15480*/  FSEL R23, R87, -INF , P1 ;  /* 0xff80000057177808 */ /* 0x000fe40000800000 */
[----:B------:R-:W-:Y:S02]  /*15490*/  FMNMX3 R6, R6, R35, R31, !PT ;  /* 0x0000002306067276 */ /* 0x000fe4000780001f */
[----:B------:R-:W-:Y:S02]  /*154a0*/  FMNMX3 R0, R5, R26, R22, !PT ;  /* 0x0000001a05007276 */ /* 0x000fe40007800016 */
[----:B------:R-:W-:-:S02]  /*154b0*/  ISETP.NE.AND P0, PT, R89, R88, PT ;  /* 0x000000585900720c */ /* 0x000fc40003f05270 */
[----:B------:R-:W-:Y:S02]  /*154c0*/  FMNMX3 R127, R6, R27, R23, !PT ;  /* 0x0000001b067f7276 */ /* 0x000fe40007800017 */
        /* <DEDUP_REMOVED lines=9> */
[----:B------:R-:W2:Y:S01]  /*15560*/  LDCU.64 UR6, c[0x4][0xb8] ;  /* 0x01001700ff0677ac */ /* 0x000ea20008000a00 */
[----:B------:R-:W4:Y:S01]  /*15570*/  LDC.64 R14, c[0x4][R14] ;  /* 0x010000000e0e7b82 */ /* 0x000f220000000a00 */
[----:B------:R-:W-:Y:S01]  /*15580*/  IMAD.MOV.U32 R13, RZ, RZ, RZ ;  /* 0x000000ffff0d7224 */ /* 0x000fe200078e00ff */
[----:B------:R-:W5:Y:S01]  /*15590*/  LDCU.64 UR4, c[0x4][0x18] ;  /* 0x01000300ff0477ac */ /* 0x000f620008000a00 */
[----:B-1----:R-:W-:Y:S01]  /*155a0*/  IMAD.U32 R4, RZ, RZ, UR8 ;  /* 0x00000008ff047e24 */ /* 0x002fe2000f8e00ff */
[----:B------:R-:W-:Y:S01]  /*155b0*/  MOV R5, UR9 ;  /* 0x0000000900057c02 */ /* 0x000fe20008000f00 */
[----:B--2---:R-:W-:Y:S01]  /*155c0*/  IMAD.U32 R6, RZ, RZ, UR6 ;  /* 0x00000006ff067e24 */ /* 0x004fe2000f8e00ff */
[----:B------:R-:W-:Y:S01]  /*155d0*/  MOV R7, UR7 ;  /* 0x0000000700077c02 */ /* 0x000fe20008000f00 */
[----:B-----5:R-:W-:Y:S01]  /*155e0*/  IMAD.U32 R10, RZ, RZ, UR4 ;  /* 0x00000004ff0a7e24 */ /* 0x020fe2000f8e00ff */
[----:B------:R-:W-:-:S02]  /*155f0*/  MOV R11, UR5 ;  /* 0x00000005000b7c02 */ /* 0x000fc40008000f00 */
[----:B------:R-:W-:-:S07]  /*15600*/  LEPC R20, `(.L_x_286) ;  /* 0x000000001014794e */ /* 0x000fce0000000000 */
[----:B---34-:R-:W-:Y:S05]  /*15610*/  CALL.ABS.NOINC R14 ;  /* 0x000000000e007343 */ /* 0x018fea0003c00000 */
.L_x_286:
[----:B------:R-:W-:Y:S05]  /*15620*/  WARPSYNC.ALL ;  /* 0x0000000000007948 */ /* 0x000fea0003800000 */
[----:B------:R-:W-:Y:S01]  /*15630*/  R2UR UR4, R94 ;  /* 0x000000005e0472ca */ /* 0x000fe200000e0000 */
[----:B------:R-:W-:Y:S01]  /*15640*/  IMAD.MOV.U32 R124, RZ, RZ, R17 ;  /* 0x000000ffff7c7224 */ /* 0x000fe200078e0011 */
[----:B------:R-:W-:-:S11]  /*15650*/  ISETP.NE.AND P0, PT, RZ, UR49, PT ;  /* 0x00000031ff007c0c */ /* 0x000fd6000bf05270 */
[----:B------:R1:W-:Y:S02]  /*15660*/  STTM.x2 tmem[UR4], R124 ;  /* 0x0000007c000079ed */ /* 0x0003e400080c0004 */
[----:B------:R-:W-:Y:S05]  /*15670*/  @P0 BRA `(.L_x_287) ;  /* 0x0000000000040947 */ /* 0x000fea0003800000 */
[----:B------:R-:W-:Y:S05]  /*15680*/  BPT.TRAP 0x1 ;  /* 0x000000040000795c */ /* 0x000fea0000300000 */
.L_x_287:
[----:B------:R-:W-:Y:S01]  /*15690*/  SHF.L.U32 R3, R2, 0x1f, RZ ;  /* 0x0000001f02037819 */ /* 0x000fe200000006ff */
[----:B------:R-:W-:Y:S01]  /*156a0*/  SYNCS.ARRIVE.TRANS64.A1T0 RZ, [UR44], RZ ;  /* 0x000000ffffff79a7 */ /* 0x000fe2000810002c */
[----:B------:R-:W-:Y:S01]  /*156b0*/  FMUL R0, R125, -UR36 ;  /* 0x800000247d007c20 */ /* 0x000fe20008400000 */
        /* <DEDUP_REMOVED lines=16> */
[----:B------:R-:W-:Y:S01]  /*157c0*/  @!P6 FMUL R18, R18, 0.5 ;  /* 0x3f0000001212e820 */ /* 0x000fe20000400000 */
[----:B------:R4:W1:Y:S01]  /*157d0*/  MUFU.EX2 R122, R80 ;  /* 0x00000050007a7308 */ /* 0x0008620000000800 */
[----:B------:R-:W-:-:S07]  /*157e0*/  @!P5 FMUL R19, R19, 0.5 ;  /* 0x3f0000001313d820 */ /* 0x000fce0000400000 */
[----:B------:R4:W1:Y:S08]  /*157f0*/  MUFU.EX2 R123, R81 ;  /* 0x00000051007b7308 */ /* 0x0008700000000800 */
[----:B------:R4:W1:Y:S08]  /*15800*/  MUFU.EX2 R120, R18 ;  /* 0x0000001200787308 */ /* 0x0008700000000800 */
[----:B------:R4:W1:Y:S02]  /*15810*/  MUFU.EX2 R121, R19 ;  /* 0x0000001300797308 */ /* 0x0008640000000800 */
[----:B-12-4-:R-:W-:Y:S05]  /*15820*/  @!P2 BRA `(.L_x_288) ;  /* 0x000000840070a947 */ /* 0x016fea0003800000 */
.L_x_477:
[----:B------:R-:W-:Y:S01]  /*15830*/  @!P1 FMUL R122, R122, R122 ;  /* 0x0000007a7a7a9220 */ /* 0x000fe20000400000 */
[----:B------:R-:W-:Y:S01]  /*15840*/  FSETP.GEU.AND P2, PT, R78, -126, PT ;  /* 0xc2fc00004e00780b */ /* 0x000fe20003f4e000 */
[----:B------:R-:W-:Y:S01]  /*15850*/  @!P4 FMUL R96, R96, 0.5 ;  /* 0x3f0000006060c820 */ /* 0x000fe20000400000 */
[----:B------:R-:W-:Y:S01]  /*15860*/  FSETP.GEU.AND P1, PT, R79, -126, PT ;  /* 0xc2fc00004f00780b */ /* 0x000fe20003f2e000 */
[----:B------:R-:W-:Y:S01]  /*15870*/  @!P3 FMUL R97, R97, 0.5 ;  /* 0x3f0000006161b820 */ /* 0x000fe20000400000 */
[--C-:B------:R-:W-:Y:S01]  /*15880*/  FFMA2 R76, R76.F32x2.HI_LO, UR36.F32, R0.reuse.F32 ;  /* 0x000000244c4c7c49 */ /* 0x100fe20009200000 */
[----:B------:R-:W2:Y:S01]  /*15890*/  MUFU.EX2 R118, R96 ;  /* 0x0000006000767308 */ /* 0x000ea20000000800 */
[----:B------:R-:W-:Y:S01]  /*158a0*/  @!P0 FMUL R123, R123, R123 ;  /* 0x0000007b7b7b8220 */ /* 0x000fe20000400000 */
[--C-:B------:R-:W-:Y:S01]  /*158b0*/  FFMA2 R72, R72.F32x2.HI_LO, UR36.F32, R0.reuse.F32 ;  /* 0x0000002448487c49 */ /* 0x100fe20009200000 */
[----:B------:R-:W-:Y:S01]  /*158c0*/  USHF.R.U32.HI UR4, URZ, 0x15, UR40 ;  /* 0x00000015ff047899 */ /* 0x000fe20008011628 */
[----:B------:R-:W-:Y:S01]  /*158d0*/  FSETP.GEU.AND P0, PT, R76, -126, PT ;  /* 0xc2fc00004c00780b */ /* 0x000fe20003f0e000 */
[--C-:B------:R-:W-:Y:S01]  /*158e0*/  FFMA2 R70, R70.F32x2.HI_LO, UR36.F32, R0.reuse.F32 ;  /* 0x0000002446467c49 */ /* 0x100fe20009200000 */
[----:B------:R-:W-:Y:S01]  /*158f0*/  UISETP.NE.AND UP0, UPT, UR57, URZ, UPT ;  /* 0x000000ff3900728c */ /* 0x000fe2000bf05270 */
[--C-:B------:R-:W-:Y:S01]  /*15900*/  FFMA2 R74, R74.F32x2.HI_LO, UR36.F32, R0.reuse.F32 ;  /* 0x000000244a4a7c49 */ /* 0x100fe20009200000 */
[----:B------:R-:W4:Y:S01]  /*15910*/  MUFU.EX2 R119, R97 ;  /* 0x0000006100777308 */ /* 0x000f220000000800 */
[----:B------:R-:W-:Y:S01]  /*15920*/  @!P2 FMUL R78, R78, 0.5 ;  /* 0x3f0000004e4ea820 */ /* 0x000fe20000400000 */
[----:B------:R-:W-:Y:S01]  /*15930*/  @!P1 FMUL R79, R79, 0.5 ;  /* 0x3f0000004f4f9820 */ /* 0x000fe20000400000 */
[----:B------:R-:W-:Y:S01]  /*15940*/  @!P6 FMUL R120, R120, R120 ;  /* 0x000000787878e220 */ /* 0x000fe20000400000 */
[----:B------:R-:W-:Y:S01]  /*15950*/  @!P5 FMUL R121, R121, R121 ;  /* 0x000000797979d220 */ /* 0x000fe20000400000 */
[----:B------:R-:W-:Y:S01]  /*15960*/  FSETP.GEU.AND P6, PT, R77, -126, PT ;  /* 0xc2fc00004d00780b */ /* 0x000fe20003fce000 */
[--C-:B------:R-:W-:Y:S01]  /*15970*/  FFMA2 R64, R64.F32x2.HI_LO, UR36.F32, R0.reuse.F32 ;  /* 0x0000002440407c49 */ /* 0x100fe20009200000 */
[----:B------:R-:W-:Y:S01]  /*15980*/  FSETP.GEU.AND P5, PT, R74, -126, PT ;  /* 0xc2fc00004a00780b */ /* 0x000fe20003fae000 */
[----:B------:R-:W5:Y:S01]  /*15990*/  MUFU.EX2 R116, R78 ;  /* 0x0000004e00747308 */ /* 0x000f620000000800 */
[----:B--2---:R-:W-:Y:S01]  /*159a0*/  @!P4 FMUL R118, R118, R118 ;  /* 0x000000767676c220 */ /* 0x004fe20000400000 */
[----:B------:R-:W-:Y:S01]  /*159b0*/  FSETP.GEU.AND P4, PT, R75, -126, PT ;  /* 0xc2fc00004b00780b */ /* 0x000fe20003f8e000 */
[----:B------:R-:W-:Y:S01]  /*159c0*/  @!P0 FMUL R76, R76, 0.5 ;  /* 0x3f0000004c4c8820 */ /* 0x000fe20000400000 */
[--C-:B------:R-:W-:Y:S01]  /*159d0*/  FFMA2 R68, R68.F32x2.HI_LO, UR36.F32, R0.reuse.F32 ;  /* 0x0000002444447c49 */ /* 0x100fe20009200000 */
[----:B-1----:R-:W-:Y:S01]  /*159e0*/  MOV R3, UR4 ;  /* 0x0000000400037c02 */ /* 0x002fe20008000f00 */
[--C-:B------:R-:W-:Y:S01]  /*159f0*/  FFMA2 R66, R66.F32x2.HI_LO, UR36.F32, R0.reuse.F32 ;  /* 0x0000002442427c49 */ /* 0x100fe20009200000 */
[----:B------:R-:W-:Y:S01]  /*15a00*/  USEL UR54, UR58, UR54, UP0 ;  /* 0x000000363a367287 */ /* 0x000fe20008000000 */
[----:B------:R-:W1:Y:S01]  /*15a10*/  MUFU.EX2 R117, R79 ;  /* 0x0000004f00757308 */ /* 0x000e620000000800 */
[----:B----4-:R-:W-:Y:S01]  /*15a20*/  @!P3 FMUL R119, R119, R119 ;  /* 0x000000777777b220 */ /* 0x010fe20000400000 */
[----:B------:R-:W-:Y:S01]  /*15a30*/  FSETP.GEU.AND P3, PT, R72, -126, PT ;  /* 0xc2fc00004800780b */ /* 0x000fe20003f6e000 */
[----:B------:R-:W-:Y:S01]  /*15a40*/  @!P6 FMUL R77, R77, 0.5 ;  /* 0x3f0000004d4de820 */ /* 0x000fe20000400000 */
[----:B------:R-:W-:Y:S01]  /*15a50*/  @!P5 FMUL R74, R74, 0.5 ;  /* 0x3f0000004a4ad820 */ /* 0x000fe20000400000 */
[--C-:B------:R-:W-:Y:S01]  /*15a60*/  FFMA2 R62, R62.F32x2.HI_LO, UR36.F32, R0.reuse.F32 ;  /* 0x000000243e3e7c49 */ /* 0x100fe20009200000 */
[----:B------:R-:W-:Y:S01]  /*15a70*/  USEL UR55, UR55, UR58, UP0 ;  /* 0x0000003a37377287 */ /* 0x000fe20008000000 */
[----:B------:R-:W-:Y:S01]  /*15a80*/  @!P4 FMUL R75, R75, 0.5 ;  /* 0x3f0000004b4bc820 */ /* 0x000fe20000400000 */
[----:B------:R-:W2:Y:S01]  /*15a90*/  MUFU.EX2 R114, R76 ;  /* 0x0000004c00727308 */ /* 0x000ea20000000800 */
[----:B-----5:R-:W-:Y:S01]  /*15aa0*/  @!P2 FMUL R116, R116, R116 ;  /* 0x000000747474a220 */ /* 0x020fe20000400000 */
[----:B------:R-:W-:Y:S01]  /*15ab0*/  FSETP.GEU.AND P2, PT, R73, -126, PT ;  /* 0xc2fc00004900780b */ /* 0x000fe20003f4e000 */
[--C-:B------:R-:W-:Y:S01]  /*15ac0*/  FFMA2 R58, R58.F32x2.HI_LO, UR36.F32, R0.reuse.F32 ;  /* 0x000000243a3a7c49 */ /* 0x100fe20009200000 */
[----:B------:R-:W-:Y:S01]  /*15ad0*/  SYNCS.ARRIVE.TRANS64.A1T0 RZ, [UR42], RZ ;  /* 0x000000ffffff79a7 */ /* 0x000fe2000810002a */
[--C-:B------:R-:W-:Y:S01]  /*15ae0*/  FFMA2 R56, R56.F32x2.HI_LO, UR36.F32, R0.reuse.F32 ;  /* 0x0000002438387c49 */ /* 0x100fe20009200000 */
[----:B------:R-:W-:Y:S01]  /*15af0*/  LOP3.LUT R2, R2, 0x1, RZ, 0x3c, !PT ;  /* 0x0000000102027812 */ /* 0x000fe200078e3cff */
[----:B------:R-:W-:Y:S01]  /*15b00*/  @!P3 FMUL R72, R72, 0.5 ;  /* 0x3f0000004848b820 */ /* 0x000fe20000400000 */
[----:B------:R-:W4:Y:S01]  /*15b10*/  MUFU.EX2 R115, R77 ;  /* 0x0000004d00737308 */ /* 0x000f220000000800 */
[----:B-1----:R-:W-:Y:S01]  /*15b20*/  @!P1 FMUL R117, R117, R117 ;  /* 0x0000007575759220 */ /* 0x002fe20000400000 */
[----:B------:R-:W-:Y:S01]  /*15b30*/  FSETP.GEU.AND P1, PT, R70, -126, PT ;  /* 0xc2fc00004600780b */ /* 0x000fe20003f2e000 */
[----:B------:R-:W-:-:S02]  /*15b40*/  FFMA2 R60, R60.F32x2.HI_LO, UR36.F32, R0.F32 ;  /* 0x000000243c3c7c49 */ /* 0x000fc40009200000 */
[--C-:B------:R-:W-:Y:S02]  /*15b50*/  FFMA2 R50, R50.F32x2.HI_LO, UR36.F32, R0.reuse.F32 ;  /* 0x0000002432327c49 */ /* 0x100fe40009200000 */
[----:B------:R-:W-:Y:S01]  /*15b60*/  @!P2 FMUL R73, R73, 0.5 ;  /* 0x3f0000004949a820 */ /* 0x000fe20000400000 */
[----:B------:R-:W1:Y:S01]  /*15b70*/  MUFU.EX2 R112, R74 ;  /* 0x0000004a00707308 */ /* 0x000e620000000800 */
[----:B--2---:R-:W-:Y:S01]  /*15b80*/  @!P0 FMUL R114, R114, R114 ;  /* 0x0000007272728220 */ /* 0x004fe20000400000 */
[----:B------:R-:W-:Y:S01]  /*15b90*/  FSETP.GEU.AND P0, PT, R71, -126, PT ;  /* 0xc2fc00004700780b */ /* 0x000fe20003f0e000 */
[--C-:B------:R-:W-:Y:S02]  /*15ba0*/  FFMA2 R54, R54.F32x2.HI_LO, UR36.F32, R0.reuse.F32 ;  /* 0x0000002436367c49 */ /* 0x100fe40009200000 */
[--C-:B------:R-:W-:Y:S02]  /*15bb0*/  FFMA2 R52, R52.F32x2.HI_LO, UR36.F32, R0.reuse.F32 ;  /* 0x0000002434347c49 */ /* 0x100fe40009200000 */
[----:B------:R-:W-:Y:S01]  /*15bc0*/  @!P1 FMUL R70, R70, 0.5 ;  /* 0x3f00000046469820 */ /* 0x000fe20000400000 */
[----:B------:R-:W2:Y:S01]  /*15bd0*/  MUFU.EX2 R111, R73 ;  /* 0x00000049006f7308 */ /* 0x000ea20000000800 */
[----:B----4-:R-:W-:Y:S01]  /*15be0*/  @!P6 FMUL R115, R115, R115 ;  /* 0x000000737373e220 */ /* 0x010fe20000400000 */
[----:B------:R-:W-:Y:S01]  /*15bf0*/  FSETP.GEU.AND P6, PT, R68, -126, PT ;  /* 0xc2fc00004400780b */ /* 0x000fe20003fce000 */
[----:B------:R-:W-:-:S02]  /*15c00*/  FFMA2 R48, R48.F32x2.HI_LO, UR36.F32, R0.F32 ;  /* 0x0000002430307c49 */ /* 0x000fc40009200000 */
[--C-:B------:R-:W-:Y:S02]  /*15c10*/  FFMA2 R44, R44.F32x2.HI_LO, UR36.F32, R0.reuse.F32 ;  /* 0x000000242c2c7c49 */ /* 0x100fe40009200000 */
[----:B------:R-:W-:Y:S01]  /*15c20*/  @!P0 FMUL R71, R71, 0.5 ;  /* 0x3f00000047478820 */ /* 0x000fe20000400000 */
[----:B------:R-:W4:Y:S01]  /*15c30*/  MUFU.EX2 R108, R70 ;  /* 0x00000046006c7308 */ /* 0x000f220000000800 */
[----:B-1----:R-:W-:Y:S01]  /*15c40*/  @!P5 FMUL R112, R112, R112 ;  /* 0x000000707070d220 */ /* 0x002fe20000400000 */
[----:B------:R-:W-:Y:S01]  /*15c50*/  FSETP.GEU.AND P5, PT, R69, -126, PT ;  /* 0xc2fc00004500780b */ /* 0x000fe20003fae000 */
[--C-:B------:R-:W-:Y:S02]  /*15c60*/  FFMA2 R42, R42.F32x2.HI_LO, UR36.F32, R0.reuse.F32 ;  /* 0x000000242a2a7c49 */ /* 0x100fe40009200000 */
[--C-:B------:R-:W-:Y:S02]  /*15c70*/  FFMA2 R46, R46.F32x2.HI_LO, UR36.F32, R0.reuse.F32 ;  /* 0x000000242e2e7c49 */ /* 0x100fe40009200000 */
[----:B------:R-:W-:Y:S01]  /*15c80*/  @!P6 FMUL R68, R68, 0.5 ;  /* 0x3f0000004444e820 */ /* 0x000fe20000400000 */
[----:B------:R-:W1:Y:S01]  /*15c90*/  MUFU.EX2 R113, R75 ;  /* 0x0000004b00717308 */ /* 0x000e620000000800 */
[----:B--2---:R-:W-:Y:S01]  /*15ca0*/  @!P2 FMUL R111, R111, R111 ;  /* 0x0000006f6f6fa220 */ /* 0x004fe20000400000 */
[----:B------:R-:W-:Y:S01]  /*15cb0*/  FSETP.GEU.AND P2, PT, R64, -126, PT ;  /* 0xc2fc00004000780b */ /* 0x000fe20003f4e000 */
[----:B------:R-:W-:-:S02]  /*15cc0*/  FFMA2 R36, R36.F32x2.HI_LO, UR36.F32, R0.F32 ;  /* 0x0000002424247c49 */ /* 0x000fc40009200000 */
[--C-:B------:R-:W-:Y:S02]  /*15cd0*/  FFMA2 R40, R40.F32x2.HI_LO, UR36.F32, R0.reuse.F32 ;  /* 0x0000002428287c49 */ /* 0x100fe40009200000 */
[----:B------:R-:W-:Y:S01]  /*15ce0*/  @!P5 FMUL R69, R69, 0.5 ;  /* 0x3f0000004545d820 */ /* 0x000fe20000400000 */
[----:B------:R-:W2:Y:S01]  /*15cf0*/  MUFU.EX2 R110, R72 ;  /* 0x00000048006e7308 */ /* 0x000ea20000000800 */
[----:B----4-:R-:W-:Y:S01]  /*15d00*/  @!P1 FMUL R108, R108, R108 ;  /* 0x0000006c6c6c9220 */ /* 0x010fe20000400000 */
[----:B------:R-:W-:Y:S01]  /*15d10*/  FSETP.GEU.AND P1, PT, R65, -126, PT ;  /* 0xc2fc00004100780b */ /* 0x000fe20003f2e000 */
[--C-:B------:R-:W-:Y:S02]  /*15d20*/  FFMA2 R38, R38.F32x2.HI_LO, UR36.F32, R0.reuse.F32 ;  /* 0x0000002426267c49 */ /* 0x100fe40009200000 */
[--C-:B------:R-:W-:Y:S02]  /*15d30*/  FFMA2 R34, R34.F32x2.HI_LO, UR36.F32, R0.reuse.F32 ;  /* 0x0000002422227c49 */ /* 0x100fe40009200000 */
        /* <DEDUP_REMOVED lines=17> */
[----:B------:R-:W-:Y:S02]  /*15e50*/  FFMA2 R24, R24.F32x2.HI_LO, UR36.F32, R0.F32 ;  /* 0x0000002418187c49 */ /* 0x000fe40009200000 */
[----:B------:R-:W-:Y:S01]  /*15e60*/  @!P3 FMUL R67, R67, 0.5 ;  /* 0x3f0000004343b820 */ /* 0x000fe20000400000 */
[----:B------:R-:W4:Y:S01]  /*15e70*/  MUFU.EX2 R106, R68 ;  /* 0x00000044006a7308 */ /* 0x000f220000000800 */
[----:B-1----:R-:W-:Y:S01]  /*15e80*/  @!P2 FMUL R102, R102, R102 ;  /* 0x000000666666a220 */ /* 0x002fe20000400000 */
[----:B------:R-:W-:-:S05]  /*15e90*/  FSETP.GEU.AND P2, PT, R59, -126, PT ;  /* 0xc2fc00003b00780b */ /* 0x000fca0003f4e000 */
[----:B------:R-:W-:Y:S01]  /*15ea0*/  @!P0 FMUL R62, R62, 0.5 ;  /* 0x3f0000003e3e8820 */ /* 0x000fe20000400000 */
[----:B------:R-:W1:Y:S01]  /*15eb0*/  MUFU.EX2 R107, R69 ;  /* 0x00000045006b7308 */ /* 0x000e620000000800 */
[----:B--2---:R-:W-:Y:S01]  /*15ec0*/  @!P1 FMUL R103, R103, R103 ;  /* 0x0000006767679220 */ /* 0x004fe20000400000 */
[----:B------:R-:W-:-:S05]  /*15ed0*/  FSETP.GEU.AND P1, PT, R56, -126, PT ;  /* 0xc2fc00003800780b */ /* 0x000fca0003f2e000 */
[----:B------:R-:W-:Y:S01]  /*15ee0*/  @!P2 FMUL R59, R59, 0.5 ;  /* 0x3f0000003b3ba820 */ /* 0x000fe20000400000 */
[----:B------:R-:W2:Y:S01]  /*15ef0*/  MUFU.EX2 R104, R66 ;  /* 0x0000004200687308 */ /* 0x000ea20000000800 */
[----:B----4-:R-:W-:Y:S01]  /*15f00*/  @!P6 FMUL R106, R106, R106 ;  /* 0x0000006a6a6ae220 */ /* 0x010fe20000400000 */
[----:B------:R-:W-:-:S05]  /*15f10*/  FSETP.GEU.AND P6, PT, R63, -126, PT ;  /* 0xc2fc00003f00780b */ /* 0x000fca0003fce000 */
        /* <DEDUP_REMOVED lines=83> */
[----:B------:R-:W-:-:S04]  /*16450*/  FSETP.GEU.AND P6, PT, R40, -126, PT ;  /* 0xc2fc00002800780b */ /* 0x000fc80003fce000 */
[----:B------:R-:W-:Y:S01]  /*16460*/  F2FP.BF16.F32.PACK_AB R42, R79, R78 ;  /* 0x0000004e4f2a723e */ /* 0x000fe200000010ff */
        /* <DEDUP_REMOVED lines=16> */
[----:B------:R-:W-:Y:S02]  /*16570*/  FSETP.GEU.AND P0, PT, R34, -126, PT ;  /* 0xc2fc00002200780b */ /* 0x000fe40003f0e000 */
[----:B------:R-:W-:Y:S02]  /*16580*/  F2FP.BF16.F32.PACK_AB R43, R77, R76 ;  /* 0x0000004c4d2b723e */ /* 0x000fe400000010ff */
[----:B------:R-:W-:Y:S01]  /*16590*/  F2FP.BF16.F32.PACK_AB R45, R73, R72 ;  /* 0x00000048492d723e */ /* 0x000fe200000010ff */
[----:B------:R-:W-:Y:S01]  /*165a0*/  @!P3 FMUL R39, R39, 0.5 ;  /* 0x3f0000002727b820 */ /* 0x000fe20000400000 */
[----:B------:R-:W1:Y:S01]  /*165b0*/  MUFU.EX2 R70, R40 ;  /* 0x0000002800467308 */ /* 0x000e620000000800 */
[----:B--2---:R-:W-:Y:S01]  /*165c0*/  @!P2 FMUL R66, R66, R66 ;  /* 0x000000424242a220 */ /* 0x004fe20000400000 */
[----:B------:R-:W-:-:S02]  /*165d0*/  FSETP.GEU.AND P2, PT, R31, -126, PT ;  /* 0xc2fc00001f00780b */ /* 0x000fc40003f4e000 */
[----:B------:R-:W-:-:S03]  /*165e0*/  F2FP.BF16.F32.PACK_AB R36, R99, R98 ;  /* 0x000000626324723e */ /* 0x000fc600000010ff */
[----:B------:R-:W-:Y:S01]  /*165f0*/  @!P0 FMUL R34, R34, 0.5 ;  /* 0x3f00000022228820 */ /* 0x000fe20000400000 */
[----:B------:R-:W2:Y:S01]  /*16600*/  MUFU.EX2 R71, R41 ;  /* 0x0000002900477308 */ /* 0x000ea20000000800 */
[----:B----4-:R-:W-:Y:S01]  /*16610*/  @!P1 FMUL R67, R67, R67 ;  /* 0x0000004343439220 */ /* 0x010fe20000400000 */
[----:B------:R-:W-:Y:S02]  /*16620*/  FSETP.GEU.AND P1, PT, R28, -126, PT ;  /* 0xc2fc00001c00780b */ /* 0x000fe40003f2e000 */
[----:B------:R-:W-:Y:S02]  /*16630*/  F2FP.BF16.F32.PACK_AB R37, R97, R96 ;  /* 0x000000606125723e */ /* 0x000fe400000010ff */
[----:B------:R-:W-:Y:S01]  /*16640*/  F2FP.BF16.F32.PACK_AB R48, R67, R66 ;  /* 0x000000424330723e */ /* 0x000fe200000010ff */
[----:B------:R-:W-:Y:S01]  /*16650*/  @!P2 FMUL R31, R31, 0.5 ;  /* 0x3f0000001f1fa820 */ /* 0x000fe20000400000 */
[----:B------:R-:W4:Y:S01]  /*16660*/  MUFU.EX2 R68, R38 ;  /* 0x0000002600447308 */ /* 0x000f220000000800 */
[----:B-1----:R-:W-:Y:S01]  /*16670*/  @!P6 FMUL R70, R70, R70 ;  /* 0x000000464646e220 */ /* 0x002fe20000400000 */
[----:B------:R-:W-:-:S02]  /*16680*/  FSETP.GEU.AND P6, PT, R35, -126, PT ;  /* 0xc2fc00002300780b */ /* 0x000fc40003fce000 */
[----:B------:R-:W-:-:S03]  /*16690*/  F2FP.BF16.F32.PACK_AB R40, R83, R82 ;  /* 0x000000525328723e */ /* 0x000fc600000010ff */
[----:B------:R-:W-:Y:S01]  /*166a0*/  @!P1 FMUL R28, R28, 0.5 ;  /* 0x3f0000001c1c9820 */ /* 0x000fe20000400000 */
[----:B------:R-:W1:Y:S01]  /*166b0*/  MUFU.EX2 R69, R39 ;  /* 0x0000002700457308 */ /* 0x000e620000000800 */
[----:B--2---:R-:W-:Y:S01]  /*166c0*/  @!P5 FMUL R71, R71, R71 ;  /* 0x000000474747d220 */ /* 0x004fe20000400000 */
[----:B------:R-:W-:Y:S02]  /*166d0*/  FSETP.GEU.AND P5, PT, R32, -126, PT ;  /* 0xc2fc00002000780b */ /* 0x000fe40003fae000 */
[----:B------:R-:W-:Y:S02]  /*166e0*/  F2FP.BF16.F32.PACK_AB R41, R81, R80 ;  /* 0x000000505129723e */ /* 0x000fe400000010ff */
[----:B------:R-:W-:Y:S01]  /*166f0*/  F2FP.BF16.F32.PACK_AB R46, R71, R70 ;  /* 0x00000046472e723e */ /* 0x000fe200000010ff */
[----:B------:R-:W-:Y:S01]  /*16700*/  @!P6 FMUL R35, R35, 0.5 ;  /* 0x3f0000002323e820 */ /* 0x000fe20000400000 */
[----:B------:R-:W2:Y:S01]  /*16710*/  MUFU.EX2 R64, R34 ;  /* 0x0000002200407308 */ /* 0x000ea20000000800 */
[----:B----4-:R-:W-:Y:S01]  /*16720*/  @!P4 FMUL R68, R68, R68 ;  /* 0x000000444444c220 */ /* 0x010fe20000400000 */
[----:B------:R-:W-:-:S02]  /*16730*/  FSETP.GEU.AND P4, PT, R33, -126, PT ;  /* 0xc2fc00002100780b */ /* 0x000fc40003f8e000 */
[----:B------:R-:W-:-:S03]  /*16740*/  F2FP.BF16.F32.PACK_AB R38, R87, R86 ;  /* 0x000000565726723e */ /* 0x000fc600000010ff */
        /* <DEDUP_REMOVED lines=15> */
[----:B------:R-:W-:-:S03]  /*16840*/  F2FP.BF16.F32.PACK_AB R31, R109, R108 ;  /* 0x0000006c6d1f723e */ /* 0x000fc600000010ff */
[----:B------:R-:W-:Y:S01]  /*16850*/  @!P0 FMUL R29, R29, 0.5 ;  /* 0x3f0000001d1d8820 */ /* 0x000fe20000400000 */
[----:B------:R-:W4:Y:S01]  /*16860*/  MUFU.EX2 R62, R32 ;  /* 0x00000020003e7308 */ /* 0x000f220000000800 */
[----:B-1----:R-:W-:Y:S01]  /*16870*/  @!P1 FMUL R58, R58, R58 ;  /* 0x0000003a3a3a9220 */ /* 0x002fe20000400000 */
[----:B------:R-:W-:Y:S02]  /*16880*/  FSETP.GEU.AND P1, PT, R19, -126, PT ;  /* 0xc2fc00001300780b */ /* 0x000fe40003f2e000 */
        /* <DEDUP_REMOVED lines=22> */
[----:B------:R-:W-:Y:S02]  /*169f0*/  F2FP.BF16.F32.PACK_AB R30, R111, R110 ;  /* 0x0000006e6f1e723e */ /* 0x000fe400000010ff */
[----:B------:R-:W-:Y:S01]  /*16a00*/  F2FP.BF16.F32.PACK_AB R51, R61, R60 ;  /* 0x0000003c3d33723e */ /* 0x000fe200000010ff */
[----:B------:R-:W-:Y:S01]  /*16a10*/  @!P4 FMUL R24, R24, 0.5 ;  /* 0x3f0000001818c820 */ /* 0x000fe20000400000 */
[----:B------:R-:W2:Y:S01]  /*16a20*/  MUFU.EX2 R57, R27 ;  /* 0x0000001b00397308 */ /* 0x000ea20000000800 */
[----:B----4-:R-:W-:Y:S01]  /*16a30*/  @!P0 FMUL R59, R59, R59 ;  /* 0x0000003b3b3b8220 */ /* 0x010fe20000400000 */
[----:B------:R-:W-:Y:S02]  /*16a40*/  LOP3.LUT P0, RZ, R3, 0x3, R90, 0x48, !PT ;  /* 0x0000000303ff7812 */ /* 0x000fe4000780485a */
[----:B------:R-:W-:Y:S02]  /*16a50*/  F2FP.BF16.F32.PACK_AB R29, R113, R112 ;  /* 0x00000070711d723e */ /* 0x000fe400000010ff */
[----:B------:R-:W-:Y:S01]  /*16a60*/  F2FP.BF16.F32.PACK_AB R52, R59, R58 ;  /* 0x0000003a3b34723e */ /* 0x000fe200000010ff */
[----:B------:R-:W-:Y:S01]  /*16a70*/  @!P3 FMUL R25, R25, 0.5 ;  /* 0x3f0000001919b820 */ /* 0x000fe20000400000 */
[----:B------:R-:W4:Y:S01]  /*16a80*/  MUFU.EX2 R22, R24 ;  /* 0x0000001800167308 */ /* 0x000f220000000800 */
[----:B-1----:R-:W-:Y:S01]  /*16a90*/  @!P6 FMUL R56, R56, R56 ;  /* 0x000000383838e220 */ /* 0x002fe20000400000 */
[----:B------:R-:W-:-:S06]  /*16aa0*/  F2FP.BF16.F32.PACK_AB R26, R119, R118 ;  /* 0x00000076771a723e */ /* 0x000fcc00000010ff */
[----:B------:R-:W1:Y:S01]  /*16ab0*/  MUFU.EX2 R23, R25 ;  /* 0x0000001900177308 */ /* 0x000e620000000800 */
[----:B--2---:R-:W-:Y:S01]  /*16ac0*/  @!P5 FMUL R57, R57, R57 ;  /* 0x000000393939d220 */ /* 0x004fe20000400000 */
[----:B------:R-:W-:-:S04]  /*16ad0*/  F2FP.BF16.F32.PACK_AB R27, R117, R116 ;  /* 0x00000074751b723e */ /* 0x000fc800000010ff */
[----:B------:R-:W-:Y:S02]  /*16ae0*/  F2FP.BF16.F32.PACK_AB R53, R57, R56 ;  /* 0x000000383935723e */ /* 0x000fe400000010ff */
[----:B------:R-:W2:Y:S01]  /*16af0*/  MUFU.EX2 R18, R18 ;  /* 0x0000001200127308 */ /* 0x000ea20000000800 */
[----:B----4-:R-:W-:Y:S01]  /*16b00*/  @!P4 FMUL R22, R22, R22 ;  /* 0x000000161616c220 */ /* 0x010fe20000400000 */
[----:B------:R-:W-:-:S06]  /*16b10*/  F2FP.BF16.F32.PACK_AB R24, R123, R122 ;  /* 0x0000007a7b18723e */ /* 0x000fcc00000010ff */
[----:B------:R-:W4:Y:S01]  /*16b20*/  MUFU.EX2 R19, R19 ;  /* 0x0000001300137308 */ /* 0x000f220000000800 */
[----:B-1----:R-:W-:Y:S01]  /*16b30*/  @!P3 FMUL R23, R23, R23 ;  /* 0x000000171717b220 */ /* 0x002fe20000400000 */
[----:B------:R-:W-:-:S04]  /*16b40*/  F2FP.BF16.F32.PACK_AB R25, R121, R120 ;  /* 0x000000787919723e */ /* 0x000fc800000010ff */
[----:B------:R-:W-:Y:S01]  /*16b50*/  F2FP.BF16.F32.PACK_AB R54, R23, R22 ;  /* 0x000000161736723e */ /* 0x000fe200000010ff */
[----:B--2---:R-:W-:Y:S01]  /*16b60*/  @!P2 FMUL R18, R18, R18 ;  /* 0x000000121212a220 */ /* 0x004fe20000400000 */
[----:B----4-:R-:W-:-:S05]  /*16b70*/  @!P1 FMUL R19, R19, R19 ;  /* 0x0000001313139220 */ /* 0x010fca0000400000 */
[----:B------:R-:W-:Y:S01]  /*16b80*/  F2FP.BF16.F32.PACK_AB R55, R19, R18 ;  /* 0x000000121337723e */ /* 0x000fe200000010ff */
[----:B------:R-:W-:Y:S06]  /*16b90*/  @!P0 BRA `(.L_x_289) ;  /* 0x0000000000408947 */ /* 0x000fec0003800000 */
        /* <DEDUP_REMOVED lines=16> */
.L_x_289:
        /* <DEDUP_REMOVED lines=8> */
.L_x_290:
        /* <DEDUP_REMOVED lines=9> */
.L_x_291:
        /* <DEDUP_REMOVED lines=13> */
.L_x_479:
        /* <DEDUP_REMOVED lines=10> */
.L_x_294:
[----:B------:R-:W-:Y:S05]  /*16f20*/  BSYNC.RECONVERGENT B0 ;  /* 0x0000000000007941 */ /* 0x000fea0003800200 */
.L_x_293:
[----:B---3--:R-:W-:Y:S01]  /*16f30*/  FMUL R16, R3, R16 ;  /* 0x0000001003107220 */ /* 0x008fe20000400000 */
[----:B------:R-:W-:Y:S01]  /*16f40*/  FADD2 R116, R116.F32x2.HI_LO, R100.F32x2.HI_LO ;  /* 0x000000647474724b */ /* 0x000fe20000000000 */
[----:B------:R-:W-:Y:S01]  /*16f50*/  UISETP.NE.AND UP0, UPT, UR52, 0x1, UPT ;  /* 0x000000013400788c */ /* 0x000fe2000bf05270 */
        /* <DEDUP_REMOVED lines=30> */
.L_x_296:
[----:B------:R-:W-:Y:S01]  /*17140*/  IMAD.U32 R3, RZ, RZ, UR39 ;  /* 0x00000027ff037e24 */ /* 0x000fe2000f8e00ff */
[----:B------:R-:W-:-:S04]  /*17150*/  ISETP.NE.AND P0, PT, R89, R88, PT ;  /* 0x000000585900720c */ /* 0x000fc80003f05270 */
[----:B------:R-:W-:-:S04]  /*17160*/  SHF.L.U32 R3, R3, 0x1f, RZ ;  /* 0x0000001f03037819 */ /* 0x000fc800000006ff */
[----:B------:R-:W2:Y:S02]  /*17170*/  SYNCS.PHASECHK.TRANS64.TRYWAIT P1, [UR45], R3 ;  /* 0x00000003ff0075a7 */ /* 0x000ea4000802112d */
[----:B--2---:R-:W-:Y:S05]  /*17180*/  @!P1 BRA `(.L_x_297) ;  /* 0x0000006c00489947 */ /* 0x004fea0003800000 */
.L_x_481:
        /* <DEDUP_REMOVED lines=17> */
.L_x_298:
[----:B------:R-:W-:Y:S05]  /*172a0*/  WARPSYNC.ALL ;  /* 0x0000000000007948 */ /* 0x000fea0003800000 */
[----:B------:R-:W-:Y:S02]  /*172b0*/  R2UR UR4, R94 ;  /* 0x000000005e0472ca */ /* 0x000fe400000e0000 */
[----:B------:R-:W-:-:S11]  /*172c0*/  MOV R126, R16 ;  /* 0x00000010007e7202 */ /* 0x000fd60000000f00 */
[----:B------:R3:W-:Y:S02]  /*172d0*/  STTM.x2 tmem[UR4], R126 ;  /* 0x0000007e000079ed */ /* 0x0007e400080c0004 */
.L_x_295:
[----:B------:R-:W-:Y:S01]  /*172e0*/  UISETP.GT.AND UP0, UPT, UR52, 0x1, UPT ;  /* 0x000000013400788c */ /* 0x000fe2000bf04270 */
[----:B------:R-:W-:Y:S01]  /*172f0*/  MOV R17, R127 ;  /* 0x0000007f00117202 */ /* 0x000fe20000000f00 */
[----:B------:R-:W-:Y:S02]  /*17300*/  UIADD3 UR4, UPT, UPT, UR52, -0x1, URZ ;  /* 0xffffffff34047890 */ /* 0x000fe4000fffe0ff */
[----:B------:R-:W-:-:S05]  /*17310*/  UIADD3 UR51, UPT, UPT, UR51, 0x40, URZ ;  /* 0x0000004033337890 */ /* 0x000fca000fffe0ff */
[----:B------:R-:W-:Y:S01]  /*17320*/  UMOV UR52, UR4 ;  /* 0x0000000400347c82 */ /* 0x000fe20008000000 */
[----:B------:R-:W-:Y:S06]  /*17330*/  BRA.U UP0, `(.L_x_299) ;  /* 0xffffffc500fc7547 */ /* 0x000fec000b83ffff */
.L_x_281:
[----:B------:R-:W-:-:S09]  /*17340*/  UISETP.NE.AND UP0, UPT, UR49, URZ, UPT ;  /* 0x000000ff3100728c */ /* 0x000fd2000bf05270 */
[----:B------:R-:W-:Y:S05]  /*17350*/  BRA.U UP0, `(.L_x_300) ;  /* 0x0000000100047547 */ /* 0x000fea000b800000 */
[----:B------:R-:W-:Y:S05]  /*17360*/  BPT.TRAP 0x1 ;  /* 0x000000040000795c */ /* 0x000fea0000300000 */
.L_x_300:
[----:B------:R-:W-:Y:S01]  /*17370*/  SYNCS.ARRIVE.TRANS64.A1T0 RZ, [UR44], RZ ;  /* 0x000000ffffff79a7 */ /* 0x000fe2000810002c */
[----:B------:R-:W-:-:S04]  /*17380*/  UISETP.NE.AND UP1, UPT, UR57, URZ, UPT ;  /* 0x000000ff3900728c */ /* 0x000fc8000bf25270 */
[----:B------:R-:W-:-:S04]  /*17390*/  USEL UR5, UR54, UR55, UP1 ;  /* 0x0000003736057287 */ /* 0x000fc80008800000 */
[----:B------:R-:W-:Y:S01]  /*173a0*/  ULOP3.LUT UR5, UR5, 0x1, URZ, 0x3c, !UPT ;  /* 0x0000000105057892 */ /* 0x000fe2000f8e3cff */
[----:B------:R-:W-:Y:S11]  /*173b0*/  BRA.U UP0, `(.L_x_301) ;  /* 0x0000000100047547 */ /* 0x000ff6000b800000 */
[----:B------:R-:W-:Y:S05]  /*173c0*/  BPT.TRAP 0x1 ;  /* 0x000000040000795c */ /* 0x000fea0000300000 */
.L_x_301:
[----:B-12---:R-:W-:Y:S01]  /*173d0*/  MOV R3, UR5 ;  /* 0x0000000500037c02 */ /* 0x006fe20008000f00 */
[----:B------:R-:W-:-:S03]  /*173e0*/  UISETP.GT.U32.AND UP0, UPT, UR46, 0x1, UPT ;  /* 0x000000012e00788c */ /* 0x000fc6000bf04070 */
[----:B------:R-:W-:-:S04]  /*173f0*/  SHF.L.U32 R3, R3, 0x1f, RZ ;  /* 0x0000001f03037819 */ /* 0x000fc800000006ff */
[----:B------:R-:W1:Y:S02]  /*17400*/  SYNCS.PHASECHK.TRANS64.TRYWAIT P0, [UR48], R3 ;  /* 0x00000003ff0075a7 */ /* 0x000e640008001130 */
[----:B-1----:R-:W-:Y:S05]  /*17410*/  @!P0 BRA `(.L_x_302) ;  /* 0x0000006800bc8947 */ /* 0x002fea0003800000 */
.L_x_483:
[----:B------:R-:W-:Y:S05]  /*17420*/  BRA.U UP0, `(.L_x_303) ;  /* 0x0000000100087547 */ /* 0x000fea000b800000 */
[----:B------:R-:W-:Y:S05]  /*17430*/  BPT.TRAP 0x1 ;  /* 0x000000040000795c */ /* 0x000fea0000300000 */
[----:B------:R-:W-:Y:S05]  /*17440*/  BPT.TRAP 0x1 ;  /* 0x000000040000795c */ /* 0x000fea0000300000 */
.L_x_303:
[----:B------:R-:W-:Y:S02]  /*17450*/  UPRMT UR4, UR37, 0x654, UR41 ;  /* 0x0000065425047896 */ /* 0x000fe40008000029 */
[----:B------:R-:W-:-:S04]  /*17460*/  UISETP.NE.AND UP0, UPT, UR57, URZ, UPT ;  /* 0x000000ff3900728c */ /* 0x000fc8000bf05270 */
[----:B------:R-:W-:Y:S02]  /*17470*/  USEL UR55, UR55, UR5, UP0 ;  /* 0x0000000537377287 */ /* 0x000fe40008000000 */
[----:B------:R-:W-:Y:S01]  /*17480*/  USEL UR54, UR5, UR54, UP0 ;  /* 0x0000003605367287 */ /* 0x000fe20008000000 */
[----:B------:R-:W-:Y:S01]  /*17490*/  SYNCS.ARRIVE.TRANS64.RED.A1T0 RZ, [UR4], RZ ;  /* 0x000000ffffff79a7 */ /* 0x000fe20008100404 */
[----:B------:R-:W-:-:S04]  /*174a0*/  USEL UR4, UR53, UR56, UP0 ;  /* 0x0000003835047287 */ /* 0x000fc80008000000 */
[----:B------:R-:W-:-:S04]  /*174b0*/  ULOP3.LUT UR4, UR4, 0x1, URZ, 0x3c, !UPT ;  /* 0x0000000104047892 */ /* 0x000fc8000f8e3cff */
[----:B------:R-:W-:Y:S02]  /*174c0*/  USEL UR53, UR4, UR53, UP0 ;  /* 0x0000003504357287 */ /* 0x000fe40008000000 */
[----:B------:R-:W-:-:S12]  /*174d0*/  USEL UR56, UR56, UR4, UP0 ;  /* 0x0000000438387287 */ /* 0x000fd80008000000 */
.L_x_259:
[----:B------:R-:W2:Y:S01]  /*174e0*/  LDCU UR4, c[0x0][0x900] ;  /* 0x00012000ff0477ac */ /* 0x000ea20008000800 */
[----:B------:R-:W-:-:S04]  /*174f0*/  UIADD3 UR38, UPT, UPT, UR50, UR38, URZ ;  /* 0x0000002632267290 */ /* 0x000fc8000fffe0ff */
[----:B--2---:R-:W-:-:S09]  /*17500*/  UISETP.GE.AND UP0, UPT, UR38, UR4, UPT ;  /* 0x000000042600728c */ /* 0x004fd2000bf06270 */
[----:B------:R-:W-:Y:S05]  /*17510*/  BRA.U !UP0, `(.L_x_304) ;  /* 0xffffff9d08cc7547 */ /* 0x000fea000b83ffff */
[----:B------:R-:W-:Y:S05]  /*17520*/  EXIT ;  /* 0x000000000000794d */ /* 0x000fea0003800000 */
.L_x_26:
[----:B------:R-:W-:-:S05]  /*17530*/  IMAD.MOV.U32 R0, RZ, RZ, -0x4 ;  /* 0xfffffffcff007424 */ /* 0x000fca00078e00ff */
[----:B------:R-:W-:-:S05]  /*17540*/  VIADDMNMX.U32 R0, R3, R0, 0x2, PT ;  /* 0x0000000203007446 */ /* 0x000fca0003800000 */
[----:B------:R-:W-:-:S04]  /*17550*/  IMAD.SHL.U32 R0, R0, 0x4, RZ ;  /* 0x0000000400007824 */ /* 0x000fc800078e00ff */
[----:B------:R-:W1:Y:S02]  /*17560*/  LDC R2, c[0x2][R0] ;  /* 0x0080000000027b82 */ /* 0x000e640000000800 */
[----:B-1----:R-:W-:-:S04]  /*17570*/  SHF.R.S32.HI R3, RZ, 0x1f, R2 ;  /* 0x0000001fff037819 */ /* 0x002fc80000011402 */
.L_x_536:
[----:B------:R-:W-:Y:S05]  /*17580*/  BRX R2 -0x17590                                                                                                                                                                                                                                                                                                                                                                                                                                                                                                                                                                                                  (*"BRANCH_TARGETS .L_x_537,.L_x_538,.L_x_539"*) ;  /* 0xfffffe88029c7949 */ /* 0x000fea000383ffff */
.L_x_539:
[----:B------:R-:W-:-:S08]  /*17590*/  NOP ;  /* 0x0000000000007918 */ /* 0x000fd00000000000 */
[----:B------:R-:W-:-:S00]  /*175a0*/  USETMAXREG.DEALLOC.CTAPOOL 0x18 ;  /* 0x00000018000079c8 */ /* 0x000fc000080e0500 */
[----:B------:R-:W-:Y:S05]  /*175b0*/  EXIT ;  /* 0x000000000000794d */ /* 0x000fea0003800000 */
.L_x_537:
[----:B------:R-:W-:-:S08]  /*175c0*/  NOP ;  /* 0x0000000000007918 */ /* 0x000fd00000000000 */
[----:B------:R-:W1:-:S00]  /*175d0*/  USETMAXREG.DEALLOC.CTAPOOL 0x20 ;  /* 0x00000020000079c8 */ /* 0x000e4000080e0500 */
[----:B-1----:R-:W1:Y:S02]  /*175e0*/  LDC R0, c[0x0][0x900] ;  /* 0x00024000ff007b82 */ /* 0x002e640000000800 */
[----:B-1----:R-:W-:-:S13]  /*175f0*/  ISETP.LE.AND P1, PT, R0, UR38, PT ;  /* 0x0000002600007c0c */ /* 0x002fda000bf23270 */
[----:B------:R-:W-:Y:S05]  /*17600*/  @P1 EXIT ;  /* 0x000000000000194d */ /* 0x000fea0003800000 */
[----:B------:R-:W-:Y:S01]  /*17610*/  HFMA2 R4, -RZ, RZ, 0, 5.9604644775390625e-08 ;  /* 0x00000001ff047431 */ /* 0x000fe200000001ff */
[----:B------:R-:W-:Y:S01]  /*17620*/  PLOP3.LUT P5, PT, P5, P6, PT, 0xf8, 0x8f ;  /* 0x00000000008f781c */ /* 0x000fe20002fadf70 */
[----:B------:R-:W1:Y:S01]  /*17630*/  LDCU.64 UR4, c[0x0][0x348] ;  /* 0x00006900ff0477ac */ /* 0x000e620008000a00 */
[----:B------:R-:W-:Y:S01]  /*17640*/  UPLOP3.LUT UP1, UPT, UP2, UP3, UPT, 0xf8, 0x8f ;  /* 0x00000000008f789c */ /* 0x000fe20001727f70 */
[----:B------:R-:W-:Y:S01]  /*17650*/  UMOV UR23, 0x1 ;  /* 0x0000000100177882 */ /* 0x000fe20000000000 */
[----:B------:R-:W-:-:S09]  /*17660*/  UMOV UR15, URZ ;  /* 0x000000ff000f7c82 */ /* 0x000fd20008000000 */
.L_x_402:
[----:B--2---:R-:W2:Y:S01]  /*17670*/  LDCU.64 UR8, c[0x0][0x908] ;  /* 0x00012100ff0877ac */ /* 0x004ea20008000a00 */
[----:B------:R-:W3:Y:S01]  /*17680*/  LDCU UR11, c[0x0][0x904] ;  /* 0x00012080ff0b77ac */ /* 0x000ee20008000800 */
[----:B------:R-:W4:Y:S01]  /*17690*/  LDCU.64 UR6, c[0x0][0x920] ;  /* 0x00012400ff0677ac */ /* 0x000f220008000a00 */
[----:B------:R-:W5:Y:S01]  /*176a0*/  LDCU UR14, c[0x0][0x91c] ;  /* 0x00012380ff0e77ac */ /* 0x000f620008000800 */
[----:B--2---:R-:W-:-:S04]  /*176b0*/  UIMAD.WIDE.U32 UR12, UR38, UR8, URZ ;  /* 0x00000008260c72a5 */ /* 0x004fc8000f8e00ff */
[----:B------:R-:W-:Y:S02]  /*176c0*/  USHF.R.U32.HI UR12, URZ, UR9, UR13 ;  /* 0x00000009ff0c7299 */ /* 0x000fe4000801160d */
[----:B---3--:R-:W-:Y:S01]  /*176d0*/  UISETP.NE.AND UP2, UPT, UR11, 0x1, UPT ;  /* 0x000000010b00788c */ /* 0x008fe2000bf45270 */
[----:B------:R-:W2:Y:S03]  /*176e0*/  LDCU.64 UR8, c[0x0][0x380] ;  /* 0x00007000ff0877ac */ /* 0x000ea60008000a00 */
[----:B------:R-:W-:Y:S02]  /*176f0*/  USEL UR12, UR38, UR12, !UP2 ;  /* 0x0000000c260c7287 */ /* 0x000fe4000d000000 */
[----:B-----5:R-:W-:Y:S02]  /*17700*/  UISETP.NE.AND UP2, UPT, UR14, 0x1, UPT ;  /* 0x000000010e00788c */ /* 0x020fe4000bf45270 */
[----:B----4-:R-:W-:-:S02]  /*17710*/  UIMAD.WIDE.U32 UR16, UR12, UR6, URZ ;  /* 0x000000060c1072a5 */ /* 0x010fc4000f8e00ff */
[----:B------:R-:W-:-:S04]  /*17720*/  UIADD3 UR6, UPT, UPT, -UR12, URZ, URZ ;  /* 0x000000ff0c067290 */ /* 0x000fc8000fffe1ff */
[----:B------:R-:W-:Y:S01]  /*17730*/  UIMAD UR11, UR11, UR6, UR38 ;  /* 0x000000060b0b72a4 */ /* 0x000fe2000f8e0226 */
[----:B------:R-:W-:Y:S02]  /*17740*/  UMOV UR13, UR17 ;  /* 0x00000011000d7c82 */ /* 0x000fe40008000000 */
[----:B------:R-:W-:Y:S02]  /*17750*/  USHF.R.U32.HI UR7, URZ, UR7, UR13 ;  /* 0x00000007ff077299 */ /* 0x000fe4000801160d */
[----:B------:R-:W-:Y:S02]  /*17760*/  USHF.L.U32 UR11, UR11, 0x8, URZ ;  /* 0x000000080b0b7899 */ /* 0x000fe400080006ff */
[----:B------:R-:W-:Y:S02]  /*17770*/  USEL UR10, UR12, UR7, !UP2 ;  /* 0x000000070c0a7287 */ /* 0x000fe4000d000000 */
[----:B--2---:R-:W-:Y:S02]  /*17780*/  UISETP.NE.AND UP2, UPT, UR9, URZ, UPT ;  /* 0x000000ff0900728c */ /* 0x004fe4000bf45270 */
[----:B------:R-:W-:-:S02]  /*17790*/  UIADD3 UR6, UPT, UPT, -UR10, URZ, URZ ;  /* 0x000000ff0a067290 */ /* 0x000fc4000fffe1ff */
[----:B------:R-:W-:Y:S02]  /*177a0*/  UISETP.GE.OR UP2, UPT, UR11, UR8, !UP2 ;  /* 0x000000080b00728c */ /* 0x000fe4000d746670 */
[----:B------:R-:W-:-:S07]  /*177b0*/  UIMAD UR14, UR14, UR6, UR12 ;  /* 0x000000060e0e72a4 */ /* 0x000fce000f8e020c */
[----:B-1----:R-:W-:Y:S05]  /*177c0*/  BRA.U UP2, `(.L_x_305) ;  /* 0x00000031021c7547 */ /* 0x002fea000b800000 */
[----:B------:R-:W2:Y:S01]  /*177d0*/  LDCU UR12, c[0x0][0x38c] ;  /* 0x00007180ff0c77ac */ /* 0x000ea20008000800 */
[----:B------:R-:W-:Y:S01]  /*177e0*/  BSSY.RECONVERGENT B0, `(.L_x_306) ;  /* 0x0000033000007945 */ /* 0x000fe20003800200 */
[----:B------:R-:W3:Y:S01]  /*177f0*/  LDCU.64 UR6, c[0x0][0x910] ;  /* 0x00012200ff0677ac */ /* 0x000ee20008000a00 */
[----:B------:R-:W4:Y:S01]  /*17800*/  LDCU UR8, c[0x0][0x918] ;  /* 0x00012300ff0877ac */ /* 0x000f220008000800 */
[----:B------:R-:W-:Y:S01]  /*17810*/  UIADD3 UR9, UPT, UPT, UR9, 0x3f, URZ ;  /* 0x0000003f09097890 */ /* 0x000fe2000fffe0ff */
[----:B--2---:R-:W-:Y:S01]  /*17820*/  IMAD.U32 R3, RZ, RZ, UR12 ;  /* 0x0000000cff037e24 */ /* 0x004fe2000f8e00ff */
[----:B---3--:R-:W-:-:S04]  /*17830*/  UIMAD.WIDE.U32 UR16, UR10, UR7, URZ ;  /* 0x000000070a1072a5 */ /* 0x008fc8000f8e00ff */
[----:B------:R-:W-:Y:S01]  /*17840*/  IABS R3, R3 ;  /* 0x0000000300037213 */ /* 0x000fe20000000000 */
[----:B------:R-:W-:-:S03]  /*17850*/  UISETP.NE.AND UP2, UPT, UR6, 0x1, UPT ;  /* 0x000000010600788c */ /* 0x000fc6000bf45270 */
[----:B------:R-:W2:Y:S01]  /*17860*/  I2F.RP R0, R3 ;  /* 0x0000000300007306 */ /* 0x000ea20000209400 */
[----:B------:R-:W-:Y:S02]  /*17870*/  UMOV UR7, UR17 ;  /* 0x0000001100077c82 */ /* 0x000fe40008000000 */
[----:B----4-:R-:W-:Y:S02]  /*17880*/  USHF.R.U32.HI UR7, URZ, UR8, UR7 ;  /* 0x00000008ff077299 */ /* 0x010fe40008011607 */
[----:B------:R-:W-:Y:S02]  /*17890*/  UIADD3 UR8, UPT, UPT, UR11, 0x100, URZ ;  /* 0x000001000b087890 */ /* 0x000fe4000fffe0ff */
[----:B------:R-:W-:Y:S02]  /*178a0*/  USEL UR7, UR10, UR7, !UP2 ;  /* 0x000000070a077287 */ /* 0x000fe4000d000000 */
[----:B------:R-:W-:Y:S02]  /*178b0*/  UISETP.NE.AND UP2, UPT, UR12, URZ, UPT ;  /* 0x000000ff0c00728c */ /* 0x000fe4000bf45270 */
[----:B------:R-:W-:Y:S01]  /*178c0*/  UIADD3 UR7, UPT, UPT, -UR7, URZ, URZ ;  /* 0x000000ff07077290 */ /* 0x000fe2000fffe1ff */
[----:B--2---:R-:W2:Y:S03]  /*178d0*/  MUFU.RCP R6, R0 ;  /* 0x0000000000067308 */ /* 0x004ea60000001000 */
[----:B------:R-:W-:-:S02]  /*178e0*/  UIMAD UR10, UR6, UR7, UR10 ;  /* 0x00000007060a72a4 */ /* 0x000fc4000f8e020a */
[----:B------:R-:W-:Y:S02]  /*178f0*/  USHF.R.S32.HI UR6, URZ, 0x1f, UR9 ;  /* 0x0000001fff067899 */ /* 0x000fe40008011409 */
[----:B------:R-:W-:Y:S02]  /*17900*/  ULOP3.LUT UR7, UR10, UR12, URZ, 0x3c, !UPT ;  /* 0x0000000c0a077292 */ /* 0x000fe4000f8e3cff */
[----:B------:R-:W-:Y:S02]  /*17910*/  ULEA.HI UR6, UR6, UR9, URZ, 0x6 ;  /* 0x0000000906067291 */ /* 0x000fe4000f8f30ff */
[----:B------:R-:W-:Y:S02]  /*17920*/  UISETP.GE.AND UP3, UPT, UR7, URZ, UPT ;  /* 0x000000ff0700728c */ /* 0x000fe4000bf66270 */
[----:B------:R-:W-:Y:S02]  /*17930*/  USHF.R.S32.HI UR7, URZ, 0x1f, UR8 ;  /* 0x0000001fff077899 */ /* 0x000fe40008011408 */
[----:B------:R-:W-:-:S02]  /*17940*/  USHF.R.S32.HI UR6, URZ, 0x6, UR6 ;  /* 0x00000006ff067899 */ /* 0x000fc40008011406 */
[----:B------:R-:W-:Y:S01]  /*17950*/  ULEA.HI UR7, UR7, UR8, URZ, 0x6 ;  /* 0x0000000807077291 */ /* 0x000fe2000f8f30ff */
[----:B--2---:R-:W-:Y:S02]  /*17960*/  IADD3 R6, PT, PT, R6, 0xffffffe, RZ ;  /* 0x0ffffffe06067810 */ /* 0x004fe40007ffe0ff */
[----:B------:R-:W-:Y:S01]  /*17970*/  MOV R0, UR10 ;  /* 0x0000000a00007c02 */ /* 0x000fe20008000f00 */
[----:B------:R-:W-:Y:S01]  /*17980*/  UIADD3 UR7, UPT, UPT, UR7, 0x3f, URZ ;  /* 0x0000003f07077890 */ /* 0x000fe2000fffe0ff */
[----:B------:R-:W2:Y:S02]  /*17990*/  F2I.FTZ.U32.TRUNC.NTZ R7, R6 ;  /* 0x0000000600077305 */ /* 0x000ea4000021f000 */
[----:B------:R-:W-:Y:S01]  /*179a0*/  IABS R0, R0 ;  /* 0x0000000000007213 */ /* 0x000fe20000000000 */
[----:B------:R-:W-:Y:S01]  /*179b0*/  USHF.R.S32.HI UR8, URZ, 0x6, UR7 ;  /* 0x00000006ff087899 */ /* 0x000fe20008011407 */
[----:B--2---:R-:W-:Y:S02]  /*179c0*/  IMAD.MOV R2, RZ, RZ, -R7 ;  /* 0x000000ffff027224 */ /* 0x004fe400078e0a07 */
[----:B------:R-:W-:-:S02]  /*179d0*/  IMAD.MOV.U32 R6, RZ, RZ, RZ ;  /* 0x000000ffff067224 */ /* 0x000fc400078e00ff */
[----:B------:R-:W-:-:S04]  /*179e0*/  IMAD R2, R2, R3, RZ ;  /* 0x0000000302027224 */ /* 0x000fc800078e02ff */
[----:B------:R-:W-:-:S06]  /*179f0*/  IMAD.HI.U32 R2, R7, R2, R6 ;  /* 0x0000000207027227 */ /* 0x000fcc00078e0006 */
[----:B------:R-:W-:-:S05]  /*17a00*/  IMAD.HI.U32 R5, R2, R0, RZ ;  /* 0x0000000002057227 */ /* 0x000fca00078e00ff */
[----:B------:R-:W-:-:S05]  /*17a10*/  IADD3 R2, PT, PT, -R5, RZ, RZ ;  /* 0x000000ff05027210 */ /* 0x000fca0007ffe1ff */
[----:B------:R-:W-:-:S05]  /*17a20*/  IMAD R0, R3, R2, R0 ;  /* 0x0000000203007224 */ /* 0x000fca00078e0200 */
[----:B------:R-:W-:-:S13]  /*17a30*/  ISETP.GT.U32.AND P1, PT, R3, R0, PT ;  /* 0x000000000300720c */ /* 0x000fda0003f24070 */
[----:B------:R-:W-:Y:S01]  /*17a40*/  @!P1 IMAD.IADD R0, R0, 0x1, -R3 ;  /* 0x0000000100009824 */ /* 0x000fe200078e0a03 */
[----:B------:R-:W-:-:S04]  /*17a50*/  @!P1 IADD3 R5, PT, PT, R5, 0x1, RZ ;  /* 0x0000000105059810 */ /* 0x000fc80007ffe0ff */
[----:B------:R-:W-:-:S13]  /*17a60*/  ISETP.GE.U32.AND P2, PT, R0, R3, PT ;  /* 0x000000030000720c */ /* 0x000fda0003f46070 */
[----:B------:R-:W-:-:S05]  /*17a70*/  @P2 VIADD R5, R5, 0x1 ;  /* 0x0000000105052836 */ /* 0x000fca0000000000 */
[----:B------:R-:W-:-:S13]  /*17a80*/  R2UR UR13, R5 ;  /* 0x00000000050d72ca */ /* 0x000fda00000e0000 */
[----:B------:R-:W-:Y:S02]  /*17a90*/  @!UP3 UIADD3 UR13, UPT, UPT, -UR13, URZ, URZ ;  /* 0x000000ff0d0db290 */ /* 0x000fe4000fffe1ff */
[----:B------:R-:W-:Y:S02]  /*17aa0*/  @!UP2 ULOP3.LUT UR13, URZ, UR12, URZ, 0x33, !UPT ;  /* 0x0000000cff0da292 */ /* 0x000fe4000f8e33ff */
[----:B------:R-:W-:Y:S02]  /*17ab0*/  UISETP.LT.AND UP2, UPT, UR6, UR8, UPT ;  /* 0x000000080600728c */ /* 0x000fe4000bf41270 */
[----:B------:R-:W-:Y:S02]  /*17ac0*/  UIADD3 UR7, UPT, UPT, -UR13, URZ, URZ ;  /* 0x000000ff0d077290 */ /* 0x000fe4000fffe1ff */
[----:B------:R-:W-:Y:S02]  /*17ad0*/  USEL UR6, UR6, UR8, UP2 ;  /* 0x0000000806067287 */ /* 0x000fe40009000000 */
[----:B------:R-:W-:Y:S01]  /*17ae0*/  UIMAD UR12, UR12, UR7, UR10 ;  /* 0x000000070c0c72a4 */ /* 0x000fe2000f8e020a */
[----:B------:R-:W-:Y:S11]  /*17af0*/  @!P3 BRA `(.L_x_307) ;  /* 0x000000000004b947 */ /* 0x000ff60003800000 */
[----:B-1----:R-:W-:Y:S05]  /*17b00*/  BPT.TRAP 0x1 ;  /* 0x000000040000795c */ /* 0x002fea0000300000 */
.L_x_307:
[----:B-1----:R-:W-:Y:S05]  /*17b10*/  BSYNC.RECONVERGENT B0 ;  /* 0x0000000000007941 */ /* 0x002fea0003800200 */
.L_x_306:
[----:B------:R-:W1:Y:S01]  /*17b20*/  S2UR UR8, SR_CgaCtaId ;  /* 0x00000000000879c3 */ /* 0x000e620000008800 */
[----:B------:R-:W-:Y:S01]  /*17b30*/  UMOV UR7, 0x400 ;  /* 0x0000040000077882 */ /* 0x000fe20000000000 */
[----:B------:R-:W-:Y:S02]  /*17b40*/  SHF.L.U32 R5, R4, 0x1f, RZ ;  /* 0x0000001f04057819 */ /* 0x000fe400000006ff */
[----:B------:R-:W-:Y:S01]  /*17b50*/  @!P0 MOV R2, 0x8000 ;  /* 0x0000800000028802 */ /* 0x000fe20000000f00 */
[----:B-1----:R-:W-:-:S09]  /*17b60*/  ULEA UR8, UR8, UR7, 0x18 ;  /* 0x0000000708087291 */ /* 0x002fd2000f8ec0ff */
[----:B------:R-:W1:Y:S02]  /*17b70*/  SYNCS.PHASECHK.TRANS64.TRYWAIT P1, [UR8+0x2c010], R5 ;  /* 0x02c01005ff0075a7 */ /* 0x000e640008021108 */
[----:B-1----:R-:W-:Y:S05]  /*17b80*/  @!P1 BRA `(.L_x_308) ;  /* 0x0000006000f89947 */ /* 0x002fea0003800000 */
.L_x_485:
[----:B------:R2:W-:Y:S01]  /*17b90*/  @!P0 SYNCS.ARRIVE.TRANS64 RZ, [UR8+0x2c000], R2 ;  /* 0x02c00002ffff89a7 */ /* 0x0005e20008000008 */
[----:B------:R-:W-:Y:S04]  /*17ba0*/  BSSY.RECONVERGENT B0, `(.L_x_309) ;  /* 0x0000003000007945 */ /* 0x000fe80003800200 */
[----:B------:R-:W-:Y:S05]  /*17bb0*/  @!P5 BRA `(.L_x_310) ;  /* 0x000000000004d947 */ /* 0x000fea0003800000 */
[----:B------:R-:W-:Y:S05]  /*17bc0*/  BPT.TRAP 0x1 ;  /* 0x000000040000795c */ /* 0x000fea0000300000 */
.L_x_310:
[----:B------:R-:W-:Y:S05]  /*17bd0*/  BSYNC.RECONVERGENT B0 ;  /* 0x0000000000007941 */ /* 0x000fea0003800200 */
.L_x_309:
[----:B-1----:R-:W1:Y:S01]  /*17be0*/  S2R R0, SR_TID.X ;  /* 0x0000000000007919 */ /* 0x002e620000002100 */
[----:B------:R-:W-:Y:S01]  /*17bf0*/  BSSY.RECONVERGENT B0, `(.L_x_311) ;  /* 0x0000005000007945 */ /* 0x000fe20003800200 */
[----:B-1----:R-:W-:-:S04]  /*17c00*/  LOP3.LUT P2, RZ, R0, 0x1f, RZ, 0xc0, !PT ;  /* 0x0000001f00ff7812 */ /* 0x002fc8000784c0ff */
[----:B------:R-:W-:-:S13]  /*17c10*/  PLOP3.LUT P2, PT, P2, P0, PT, 0x8f, 0xf8 ;  /* 0x0000000000f8781c */ /* 0x000fda0001741177 */
[----:B------:R-:W-:Y:S05]  /*17c20*/  @P2 BRA `(.L_x_312) ;  /* 0x0000000000042947 */ /* 0x000fea0003800000 */
[----:B------:R-:W-:Y:S05]  /*17c30*/  BPT.TRAP 0x1 ;  /* 0x000000040000795c */ /* 0x000fea0000300000 */
.L_x_312:
[----:B------:R-:W-:Y:S05]  /*17c40*/  BSYNC.RECONVERGENT B0 ;  /* 0x0000000000007941 */ /* 0x000fea0003800200 */
.L_x_311:
[----:B------:R-:W-:Y:S02]  /*17c50*/  UIADD3 UR26, UP2, UPT, UR4, 0x80, URZ ;  /* 0x00000080041a7890 */ /* 0x000fe4000ff5e0ff */
[----:B------:R-:W-:Y:S02]  /*17c60*/  UIADD3 UR9, UPT, UPT, UR8, 0x2c000, URZ ;  /* 0x0002c00008097890 */ /* 0x000fe4000fffe0ff */
[----:B------:R-:W-:Y:S02]  /*17c70*/  UIADD3.X UR27, UPT, UPT, URZ, UR5, URZ, UP2, !UPT ;  /* 0x00000005ff1b7290 */ /* 0x000fe400097fe4ff */
[----:B------:R-:W-:Y:S01]  /*17c80*/  UIADD3 UR16, UPT, UPT, UR8, 0x4000, URZ ;  /* 0x0000400008107890 */ /* 0x000fe2000fffe0ff */
[----:B------:R-:W-:Y:S01]  /*17c90*/  UMOV UR24, 0x0 ;  /* 0x0000000000187882 */ /* 0x000fe20000000000 */
[----:B------:R-:W-:Y:S01]  /*17ca0*/  UMOV UR25, 0x10000000 ;  /* 0x1000000000197882 */ /* 0x000fe20000000000 */
[----:B------:R-:W-:Y:S01]  /*17cb0*/  UMOV UR10, URZ ;  /* 0x000000ff000a7c82 */ /* 0x000fe20008000000 */
[----:B------:R-:W-:Y:S01]  /*17cc0*/  UMOV UR18, 0x40 ;  /* 0x0000004000127882 */ /* 0x000fe20000000000 */
[----:B------:R-:W-:Y:S01]  /*17cd0*/  UMOV UR19, UR11 ;  /* 0x0000000b00137c82 */ /* 0x000fe20008000000 */
[----:B------:R-:W-:Y:S01]  /*17ce0*/  UMOV UR20, UR12 ;  /* 0x0000000c00147c82 */ /* 0x000fe20008000000 */
[----:B------:R-:W-:Y:S01]  /*17cf0*/  UMOV UR21, UR13 ;  /* 0x0000000d00157c82 */ /* 0x000fe20008000000 */
[----:B------:R-:W-:Y:S01]  /*17d00*/  UMOV UR22, UR14 ;  /* 0x0000000e00167c82 */ /* 0x000fe20008000000 */
[----:B------:R-:W-:Y:S01]  /*17d10*/  UMOV UR17, UR9 ;  /* 0x0000000900117c82 */ /* 0x000fe20008000000 */
[----:B------:R1:W-:Y:S01]  /*17d20*/  UTMALDG.5D [UR8], [UR26], desc[UR24] ;  /* 0x000018081a0075b4 */ /* 0x0003e20008021000 */
[----:B------:R1:W-:Y:S02]  /*17d30*/  UTMALDG.5D [UR16], [UR26], desc[UR24] ;  /* 0x000018101a0075b4 */ /* 0x0003e40008021000 */
[----:B-1----:R-:W-:Y:S05]  /*17d40*/  BRA.U !UP0, `(.L_x_313) ;  /* 0x0000000108047547 */ /* 0x002fea000b800000 */
[----:B------:R-:W-:Y:S05]  /*17d50*/  BPT.TRAP 0x1 ;  /* 0x000000040000795c */ /* 0x000fea0000300000 */
.L_x_313:
[----:B------:R-:W-:Y:S01]  /*17d60*/  ULEA UR25, UR15, UR8, 0x3 ;  /* 0x000000080f197291 */ /* 0x000fe2000f8e18ff */
[----:B------:R-:W-:Y:S01]  /*17d70*/  IMAD.U32 R3, RZ, RZ, UR23 ;  /* 0x00000017ff037e24 */ /* 0x000fe2000f8e00ff */
[----:B--2---:R-:W-:-:S04]  /*17d80*/  @!P0 MOV R2, 0x4000 ;  /* 0x0000400000028802 */ /* 0x004fc80000000f00 */
[----:B------:R-:W-:-:S04]  /*17d90*/  SHF.L.U32 R3, R3, 0x1f, RZ ;  /* 0x0000001f03037819 */ /* 0x000fc800000006ff */
[----:B------:R-:W1:Y:S02]  /*17da0*/  SYNCS.PHASECHK.TRANS64.TRYWAIT P1, [UR25+0x2c038], R3 ;  /* 0x02c03803ff0075a7 */ /* 0x000e640008021119 */
[----:B-1----:R-:W-:Y:S05]  /*17db0*/  @!P1 BRA `(.L_x_314) ;  /* 0x0000006000849947 */ /* 0x002fea0003800000 */
.L_x_487:
[----:B------:R2:W-:Y:S01]  /*17dc0*/  @!P0 SYNCS.ARRIVE.TRANS64 RZ, [UR25+0x2c020], R2 ;  /* 0x02c02002ffff89a7 */ /* 0x0005e20008000019 */
[----:B------:R-:W-:Y:S05]  /*17dd0*/  BRA.U !UP1, `(.L_x_315) ;  /* 0x0000000109047547 */ /* 0x000fea000b800000 */
[----:B------:R-:W-:Y:S05]  /*17de0*/  BPT.TRAP 0x1 ;  /* 0x000000040000795c */ /* 0x000fea0000300000 */
.L_x_315:
[----:B------:R-:W-:Y:S04]  /*17df0*/  BSSY.RECONVERGENT B0, `(.L_x_316) ;  /* 0x0000003000007945 */ /* 0x000fe80003800200 */
[----:B------:R-:W-:Y:S05]  /*17e00*/  @P2 BRA `(.L_x_317) ;  /* 0x0000000000042947 */ /* 0x000fea0003800000 */
[----:B------:R-:W-:Y:S05]  /*17e10*/  BPT.TRAP 0x1 ;  /* 0x000000040000795c */ /* 0x000fea0000300000 */
.L_x_317:
[----:B------:R-:W-:Y:S05]  /*17e20*/  BSYNC.RECONVERGENT B0 ;  /* 0x0000000000007941 */ /* 0x000fea0003800200 */
.L_x_316:
[----:B------:R-:W-:Y:S01]  /*17e30*/  ULEA UR16, UR15, UR8, 0xe ;  /* 0x000000080f107291 */ /* 0x000fe2000f8e70ff */
[----:B------:R-:W-:Y:S01]  /*17e40*/  BSSY.RECONVERGENT B0, `(.L_x_318) ;  /* 0x000001a000007945 */ /* 0x000fe20003800200 */
[----:B------:R-:W-:Y:S02]  /*17e50*/  UIADD3 UR32, UP2, UPT, UR4, 0x180, URZ ;  /* 0x0000018004207890 */ /* 0x000fe4000ff5e0ff */
[----:B------:R-:W-:Y:S02]  /*17e60*/  UIADD3 UR7, UPT, UPT, UR15, 0x1, URZ ;  /* 0x000000010f077890 */ /* 0x000fe4000fffe0ff */
[----:B------:R-:W-:Y:S02]  /*17e70*/  UIADD3 UR25, UPT, UPT, UR25, 0x2c020, URZ ;  /* 0x0002c02019197890 */ /* 0x000fe4000fffe0ff */
[----:B------:R-:W-:Y:S02]  /*17e80*/  UIADD3.X UR33, UPT, UPT, URZ, UR5, URZ, UP2, !UPT ;  /* 0x00000005ff217290 */ /* 0x000fe400097fe4ff */
[----:B------:R-:W-:-:S02]  /*17e90*/  UIADD3 UR24, UPT, UPT, UR16, 0x10000, URZ ;  /* 0x0001000010187890 */ /* 0x000fc4000fffe0ff */
[----:B------:R-:W-:Y:S02]  /*17ea0*/  UIADD3 UR16, UPT, UPT, UR16, 0x12000, URZ ;  /* 0x0001200010107890 */ /* 0x000fe4000fffe0ff */
[----:B------:R-:W-:Y:S01]  /*17eb0*/  UISETP.NE.AND UP2, UPT, UR7, 0x3, UPT ;  /* 0x000000030700788c */ /* 0x000fe2000bf45270 */
[----:B------:R-:W-:Y:S01]  /*17ec0*/  UMOV UR27, URZ ;  /* 0x000000ff001b7c82 */ /* 0x000fe20008000000 */
[----:B------:R-:W-:Y:S02]  /*17ed0*/  UMOV UR30, 0x0 ;  /* 0x00000000001e7882 */ /* 0x000fe40000000000 */
[----:B------:R-:W-:Y:S01]  /*17ee0*/  USEL UR9, URZ, 0x1, UP2 ;  /* 0x00000001ff097887 */ /* 0x000fe20009000000 */
[----:B------:R-:W-:Y:S01]  /*17ef0*/  UMOV UR31, 0x10000000 ;  /* 0x10000000001f7882 */ /* 0x000fe20000000000 */
[----:B------:R-:W-:Y:S01]  /*17f00*/  UMOV UR26, URZ ;  /* 0x000000ff001a7c82 */ /* 0x000fe20008000000 */
[----:B------:R-:W-:Y:S01]  /*17f10*/  UMOV UR28, UR13 ;  /* 0x0000000d001c7c82 */ /* 0x000fe20008000000 */
[----:B------:R-:W-:Y:S01]  /*17f20*/  UMOV UR29, UR14 ;  /* 0x0000000e001d7c82 */ /* 0x000fe20008000000 */
[----:B------:R-:W-:Y:S01]  /*17f30*/  UMOV UR18, 0x40 ;  /* 0x0000004000127882 */ /* 0x000fe20000000000 */
[----:B------:R-:W-:Y:S01]  /*17f40*/  UMOV UR20, UR13 ;  /* 0x0000000d00147c82 */ /* 0x000fe20008000000 */
[----:B------:R-:W-:Y:S01]  /*17f50*/  UMOV UR21, UR14 ;  /* 0x0000000e00157c82 */ /* 0x000fe20008000000 */
[----:B------:R-:W-:Y:S01]  /*17f60*/  UMOV UR17, UR25 ;  /* 0x0000001900117c82 */ /* 0x000fe20008000000 */
[----:B------:R-:W-:Y:S01]  /*17f70*/  UMOV UR19, UR27 ;  /* 0x0000001b00137c82 */ /* 0x000fe20008000000 */
[----:B------:R3:W-:Y:S01]  /*17f80*/  UTMALDG.4D [UR24], [UR32], desc[UR30] ;  /* 0x00001e18200075b4 */ /* 0x0007e20008019000 */
[----:B------:R-:W-:-:S02]  /*17f90*/  USEL UR7, UR7, URZ, UP2 ;  /* 0x000000ff07077287 */ /* 0x000fc40009000000 */
[----:B------:R-:W-:Y:S01]  /*17fa0*/  ULOP3.LUT UR23, UR23, UR9, URZ, 0x3c, !UPT ;  /* 0x0000000917177292 */ /* 0x000fe2000f8e3cff */
[----:B------:R3:W-:Y:S02]  /*17fb0*/  UTMALDG.4D [UR16], [UR32], desc[UR30] ;  /* 0x00001e10200075b4 */ /* 0x0007e40008019000 */
[----:B---3--:R-:W-:Y:S09]  /*17fc0*/  @!P3 BRA `(.L_x_319) ;  /* 0x000000000004b947 */ /* 0x008ff20003800000 */
[----:B------:R-:W-:Y:S05]  /*17fd0*/  BPT.TRAP 0x1 ;  /* 0x000000040000795c */ /* 0x000fea0000300000 */
.L_x_319:
[----:B------:R-:W-:Y:S05]  /*17fe0*/  BSYNC.RECONVERGENT B0 ;  /* 0x0000000000007941 */ /* 0x000fea0003800200 */
.L_x_318:
[----:B------:R-:W3:Y:S01]  /*17ff0*/  SYNCS.PHASECHK.TRANS64.TRYWAIT P1, [UR8+0x2c018], R5 ;  /* 0x02c01805ff0075a7 */ /* 0x000ee20008021108 */
[----:B--2---:R-:W-:Y:S01]  /*18000*/  @!P0 MOV R2, 0x8000 ;  /* 0x0000800000028802 */ /* 0x004fe20000000f00 */
[----:B---3--:R-:W-:Y:S06]  /*18010*/  @!P1 BRA `(.L_x_320) ;  /* 0x0000006000049947 */ /* 0x008fec0003800000 */
.L_x_489:
[----:B------:R2:W-:Y:S01]  /*18020*/  @!P0 SYNCS.ARRIVE.TRANS64 RZ, [UR8+0x2c008], R2 ;  /* 0x02c00802ffff89a7 */ /* 0x0005e20008000008 */
[----:B------:R-:W-:Y:S04]  /*18030*/  BSSY.RECONVERGENT B0, `(.L_x_321) ;  /* 0x0000003000007945 */ /* 0x000fe80003800200 */
[----:B------:R-:W-:Y:S05]  /*18040*/  @!P5 BRA `(.L_x_322) ;  /* 0x000000000004d947 */ /* 0x000fea0003800000 */
[----:B------:R-:W-:Y:S05]  /*18050*/  BPT.TRAP 0x1 ;  /* 0x000000040000795c */ /* 0x000fea0000300000 */
.L_x_322:
[----:B------:R-:W-:Y:S05]  /*18060*/  BSYNC.RECONVERGENT B0 ;  /* 0x0000000000007941 */ /* 0x000fea0003800200 */
.L_x_321:
[----:B------:R-:W-:Y:S04]  /*18070*/  BSSY.RECONVERGENT B0, `(.L_x_323) ;  /* 0x0000003000007945 */ /* 0x000fe80003800200 */
[----:B------:R-:W-:Y:S05]  /*18080*/  @P2 BRA `(.L_x_324) ;  /* 0x0000000000042947 */ /* 0x000fea0003800000 */
[----:B------:R-:W-:Y:S05]  /*18090*/  BPT.TRAP 0x1 ;  /* 0x000000040000795c */ /* 0x000fea0000300000 */
.L_x_324:
[----:B------:R-:W-:Y:S05]  /*180a0*/  BSYNC.RECONVERGENT B0 ;  /* 0x0000000000007941 */ /* 0x000fea0003800200 */
.L_x_323:
[----:B------:R-:W-:Y:S02]  /*180b0*/  UIADD3 UR10, UP2, UPT, UR4, 0x80, URZ ;  /* 0x00000080040a7890 */ /* 0x000fe4000ff5e0ff */
[----:B------:R-:W-:Y:S02]  /*180c0*/  UIADD3 UR27, UPT, UPT, UR11, 0x80, URZ ;  /* 0x000000800b1b7890 */ /* 0x000fe4000fffe0ff */
[----:B------:R-:W-:Y:S02]  /*180d0*/  UIADD3 UR24, UPT, UPT, UR8, 0x8000, URZ ;  /* 0x0000800008187890 */ /* 0x000fe4000fffe0ff */
[----:B------:R-:W-:Y:S02]  /*180e0*/  UIADD3 UR25, UPT, UPT, UR8, 0x2c008, URZ ;  /* 0x0002c00808197890 */ /* 0x000fe4000fffe0ff */
[----:B------:R-:W-:Y:S02]  /*180f0*/  UIADD3.X UR11, UPT, UPT, URZ, UR5, URZ, UP2, !UPT ;  /* 0x00000005ff0b7290 */ /* 0x000fe400097fe4ff */
[----:B------:R-:W-:Y:S01]  /*18100*/  UIADD3 UR16, UPT, UPT, UR8, 0xc000, URZ ;  /* 0x0000c00008107890 */ /* 0x000fe2000fffe0ff */
[----:B------:R-:W-:Y:S01]  /*18110*/  UMOV UR32, 0x0 ;  /* 0x0000000000207882 */ /* 0x000fe20000000000 */
[----:B------:R-:W-:Y:S01]  /*18120*/  UMOV UR33, 0x10000000 ;  /* 0x1000000000217882 */ /* 0x000fe20000000000 */
[----:B------:R-:W-:Y:S01]  /*18130*/  UMOV UR26, URZ ;  /* 0x000000ff001a7c82 */ /* 0x000fe20008000000 */
[----:B------:R-:W-:Y:S01]  /*18140*/  UMOV UR28, UR12 ;  /* 0x0000000c001c7c82 */ /* 0x000fe20008000000 */
[----:B------:R-:W-:Y:S01]  /*18150*/  UMOV UR29, UR13 ;  /* 0x0000000d001d7c82 */ /* 0x000fe20008000000 */
[----:B------:R-:W-:Y:S01]  /*18160*/  UMOV UR30, UR14 ;  /* 0x0000000e001e7c82 */ /* 0x000fe20008000000 */
        /* <DEDUP_REMOVED lines=8> */
[----:B---3--:R-:W-:Y:S05]  /*181f0*/  BRA.U !UP0, `(.L_x_325) ;  /* 0x0000000108047547 */ /* 0x008fea000b800000 */
[----:B------:R-:W-:Y:S05]  /*18200*/  BPT.TRAP 0x1 ;  /* 0x000000040000795c */ /* 0x000fea0000300000 */
.L_x_325:
[----:B------:R-:W-:Y:S01]  /*18210*/  ULEA UR25, UR7, UR8, 0x3 ;  /* 0x0000000807197291 */ /* 0x000fe2000f8e18ff */
[----:B-1----:R-:W-:Y:S01]  /*18220*/  IMAD.U32 R3, RZ, RZ, UR23 ;  /* 0x00000017ff037e24 */ /* 0x002fe2000f8e00ff */
[----:B--2---:R-:W-:-:S04]  /*18230*/  @!P0 MOV R2, 0x4000 ;  /* 0x0000400000028802 */ /* 0x004fc80000000f00 */
[----:B------:R-:W-:-:S04]  /*18240*/  SHF.L.U32 R3, R3, 0x1f, RZ ;  /* 0x0000001f03037819 */ /* 0x000fc800000006ff */
[----:B------:R-:W1:Y:S02]  /*18250*/  SYNCS.PHASECHK.TRANS64.TRYWAIT P1, [UR25+0x2c038], R3 ;  /* 0x02c03803ff0075a7 */ /* 0x000e640008021119 */
[----:B-1----:R-:W-:Y:S05]  /*18260*/  @!P1 BRA `(.L_x_326) ;  /* 0x0000005c00889947 */ /* 0x002fea0003800000 */
.L_x_491:
[----:B------:R2:W-:Y:S01]  /*18270*/  @!P0 SYNCS.ARRIVE.TRANS64 RZ, [UR25+0x2c020], R2 ;  /* 0x02c02002ffff89a7 */ /* 0x0005e20008000019 */
[----:B------:R-:W-:Y:S05]  /*18280*/  BRA.U !UP1, `(.L_x_327) ;  /* 0x0000000109047547 */ /* 0x000fea000b800000 */
[----:B------:R-:W-:Y:S05]  /*18290*/  BPT.TRAP 0x1 ;  /* 0x000000040000795c */ /* 0x000fea0000300000 */
.L_x_327:
[----:B------:R-:W-:Y:S04]  /*182a0*/  BSSY.RECONVERGENT B0, `(.L_x_328) ;  /* 0x0000003000007945 */ /* 0x000fe80003800200 */
[----:B------:R-:W-:Y:S05]  /*182b0*/  @P2 BRA `(.L_x_329) ;  /* 0x0000000000042947 */ /* 0x000fea0003800000 */
[----:B------:R-:W-:Y:S05]  /*182c0*/  BPT.TRAP 0x1 ;  /* 0x000000040000795c */ /* 0x000fea0000300000 */
.L_x_329:
[----:B------:R-:W-:Y:S05]  /*182d0*/  BSYNC.RECONVERGENT B0 ;  /* 0x0000000000007941 */ /* 0x000fea0003800200 */
.L_x_328:
[----:B------:R-:W-:Y:S01]  /*182e0*/  ULEA UR16, UR7, UR8, 0xe ;  /* 0x0000000807107291 */ /* 0x000fe2000f8e70ff */
[----:B------:R-:W-:Y:S01]  /*182f0*/  LOP3.LUT R4, R4, 0x1, RZ, 0x3c, !PT ;  /* 0x0000000104047812 */ /* 0x000fe200078e3cff */
[----:B------:R-:W-:Y:S02]  /*18300*/  UIADD3 UR30, UP2, UPT, UR4, 0x280, URZ ;  /* 0x00000280041e7890 */ /* 0x000fe4000ff5e0ff */
[----:B------:R-:W-:Y:S02]  /*18310*/  UIADD3 UR25, UPT, UPT, UR25, 0x2c020, URZ ;  /* 0x0002c02019197890 */ /* 0x000fe4000fffe0ff */
[----:B------:R-:W-:Y:S02]  /*18320*/  UIADD3.X UR31, UPT, UPT, URZ, UR5, URZ, UP2, !UPT ;  /* 0x00000005ff1f7290 */ /* 0x000fe400097fe4ff */
[----:B------:R-:W-:Y:S02]  /*18330*/  UIADD3 UR24, UPT, UPT, UR16, 0x10000, URZ ;  /* 0x0001000010187890 */ /* 0x000fe4000fffe0ff */
[----:B------:R-:W-:Y:S01]  /*18340*/  UIADD3 UR16, UPT, UPT, UR16, 0x12000, URZ ;  /* 0x0001200010107890 */ /* 0x000fe2000fffe0ff */
[----:B------:R-:W-:Y:S01]  /*18350*/  UMOV UR27, URZ ;  /* 0x000000ff001b7c82 */ /* 0x000fe20008000000 */
[----:B------:R-:W-:Y:S01]  /*18360*/  UMOV UR10, 0x0 ;  /* 0x00000000000a7882 */ /* 0x000fe20000000000 */
        /* <DEDUP_REMOVED lines=10> */
[----:B------:R-:W-:-:S04]  /*18410*/  UIADD3 UR7, UPT, UPT, UR7, 0x1, URZ ;  /* 0x0000000107077890 */ /* 0x000fc8000fffe0ff */
[----:B------:R-:W-:Y:S01]  /*18420*/  UISETP.NE.AND UP2, UPT, UR7, 0x3, UPT ;  /* 0x000000030700788c */ /* 0x000fe2000bf45270 */
[----:B------:R3:W-:Y:S03]  /*18430*/  UTMALDG.4D [UR16], [UR30], desc[UR10] ;  /* 0x00000a101e0075b4 */ /* 0x0007e60008019000 */
[----:B------:R-:W-:Y:S02]  /*18440*/  USEL UR9, URZ, 0x1, UP2 ;  /* 0x00000001ff097887 */ /* 0x000fe40009000000 */
[----:B------:R-:W-:Y:S02]  /*18450*/  USEL UR15, UR7, URZ, UP2 ;  /* 0x000000ff070f7287 */ /* 0x000fe40009000000 */
[----:B------:R-:W-:Y:S02]  /*18460*/  UISETP.GE.AND UP2, UPT, UR6, 0x2, UPT ;  /* 0x000000020600788c */ /* 0x000fe4000bf46270 */
[----:B------:R-:W-:-:S07]  /*18470*/  ULOP3.LUT UR23, UR23, UR9, URZ, 0x3c, !UPT ;  /* 0x0000000917177292 */ /* 0x000fce000f8e3cff */
[----:B---3--:R-:W-:Y:S05]  /*18480*/  BRA.U !UP2, `(.L_x_305) ;  /* 0x000000210aec7547 */ /* 0x008fea000b800000 */
[----:B------:R-:W-:Y:S02]  /*18490*/  UIADD3 UR7, UPT, UPT, UR6, -0x2, URZ ;  /* 0xfffffffe06077890 */ /* 0x000fe4000fffe0ff */
[----:B------:R-:W-:Y:S02]  /*184a0*/  UIADD3 UR9, UPT, UPT, UR6, -0x1, URZ ;  /* 0xffffffff06097890 */ /* 0x000fe4000fffe0ff */
[----:B------:R-:W-:Y:S02]  /*184b0*/  UISETP.GE.U32.AND UP2, UPT, UR7, 0x3, UPT ;  /* 0x000000030700788c */ /* 0x000fe4000bf46070 */
[----:B------:R-:W-:Y:S01]  /*184c0*/  ULOP3.LUT UR6, UR9, 0x3, URZ, 0xc0, !UPT ;  /* 0x0000000309067892 */ /* 0x000fe2000f8ec0ff */
[----:B------:R-:W-:-:S06]  /*184d0*/  UMOV UR7, 0x1 ;  /* 0x0000000100077882 */ /* 0x000fcc0000000000 */
[----:B------:R-:W-:Y:S05]  /*184e0*/  BRA.U !UP2, `(.L_x_330) ;  /* 0x000000150a107547 */ /* 0x000fea000b800000 */
[----:B------:R-:W-:Y:S01]  /*184f0*/  ULOP3.LUT UR9, UR9, 0xfffffffc, URZ, 0xc0, !UPT ;  /* 0xfffffffc09097892 */ /* 0x000fe2000f8ec0ff */
[----:B------:R-:W-:-:S11]  /*18500*/  UMOV UR7, 0x1 ;  /* 0x0000000100077882 */ /* 0x000fd60000000000 */
.L_x_371:
[----:B------:R-:W-:Y:S05]  /*18510*/  BRA.U !UP0, `(.L_x_331) ;  /* 0x0000000108047547 */ /* 0x000fea000b800000 */
[----:B------:R-:W-:Y:S05]  /*18520*/  BPT.TRAP 0x1 ;  /* 0x000000040000795c */ /* 0x000fea0000300000 */
.L_x_331:
[----:B------:R-:W3:Y:S01]  /*18530*/  S2UR UR8, SR_CgaCtaId ;  /* 0x00000000000879c3 */ /* 0x000ee20000008800 */
[----:B------:R-:W-:Y:S01]  /*18540*/  UMOV UR10, 0x400 ;  /* 0x00000400000a7882 */ /* 0x000fe20000000000 */
[----:B-1----:R-:W-:Y:S01]  /*18550*/  IMAD.U32 R3, RZ, RZ, UR23 ;  /* 0x00000017ff037e24 */ /* 0x002fe2000f8e00ff */
[----:B--2---:R-:W-:-:S04]  /*18560*/  @!P0 MOV R2, 0x4000 ;  /* 0x0000400000028802 */ /* 0x004fc80000000f00 */
[----:B------:R-:W-:Y:S01]  /*18570*/  SHF.L.U32 R3, R3, 0x1f, RZ ;  /* 0x0000001f03037819 */ /* 0x000fe200000006ff */
[----:B---3--:R-:W-:-:S04]  /*18580*/  ULEA UR8, UR8, UR10, 0x18 ;  /* 0x0000000a08087291 */ /* 0x008fc8000f8ec0ff */
[----:B------:R-:W-:-:S09]  /*18590*/  ULEA UR25, UR15, UR8, 0x3 ;  /* 0x000000080f197291 */ /* 0x000fd2000f8e18ff */
[----:B------:R-:W1:Y:S02]  /*185a0*/  SYNCS.PHASECHK.TRANS64.TRYWAIT P1, [UR25+0x2c038], R3 ;  /* 0x02c03803ff0075a7 */ /* 0x000e640008021119 */
[----:B-1----:R-:W-:Y:S05]  /*185b0*/  @!P1 BRA `(.L_x_332) ;  /* 0x0000005800cc9947 */ /* 0x002fea0003800000 */
.L_x_493:
[----:B------:R2:W-:Y:S01]  /*185c0*/  @!P0 SYNCS.ARRIVE.TRANS64 RZ, [UR25+0x2c020], R2 ;  /* 0x02c02002ffff89a7 */ /* 0x0005e20008000019 */
[----:B------:R-:W-:Y:S05]  /*185d0*/  BRA.U !UP1, `(.L_x_333) ;  /* 0x0000000109047547 */ /* 0x000fea000b800000 */
[----:B------:R-:W-:Y:S05]  /*185e0*/  BPT.TRAP 0x1 ;  /* 0x000000040000795c */ /* 0x000fea0000300000 */
.L_x_333:
[----:B-1----:R-:W1:Y:S01]  /*185f0*/  S2R R0, SR_TID.X ;  /* 0x0000000000007919 */ /* 0x002e620000002100 */
[----:B------:R-:W-:Y:S01]  /*18600*/  BSSY.RECONVERGENT B0, `(.L_x_334) ;  /* 0x0000005000007945 */ /* 0x000fe20003800200 */
[----:B-1----:R-:W-:-:S04]  /*18610*/  LOP3.LUT P2, RZ, R0, 0x1f, RZ, 0xc0, !PT ;  /* 0x0000001f00ff7812 */ /* 0x002fc8000784c0ff */
[----:B------:R-:W-:-:S13]  /*18620*/  PLOP3.LUT P2, PT, P2, P0, PT, 0x8f, 0xf8 ;  /* 0x0000000000f8781c */ /* 0x000fda0001741177 */
[----:B------:R-:W-:Y:S05]  /*18630*/  @P2 BRA `(.L_x_335) ;  /* 0x0000000000042947 */ /* 0x000fea0003800000 */
[----:B------:R-:W-:Y:S05]  /*18640*/  BPT.TRAP 0x1 ;  /* 0x000000040000795c */ /* 0x000fea0000300000 */
.L_x_335:
[----:B------:R-:W-:Y:S05]  /*18650*/  BSYNC.RECONVERGENT B0 ;  /* 0x0000000000007941 */ /* 0x000fea0003800200 */
.L_x_334:
[----:B------:R-:W-:Y:S02]  /*18660*/  ULEA UR16, UR15, UR8, 0xe ;  /* 0x000000080f107291 */ /* 0x000fe4000f8e70ff */
[----:B------:R-:W-:Y:S02]  /*18670*/  UIADD3 UR32, UP2, UPT, UR4, 0x180, URZ ;  /* 0x0000018004207890 */ /* 0x000fe4000ff5e0ff */
[----:B------:R-:W-:Y:S02]  /*18680*/  USHF.L.U32 UR27, UR7, 0x6, URZ ;  /* 0x00000006071b7899 */ /* 0x000fe400080006ff */
[----:B------:R-:W-:Y:S02]  /*18690*/  UIADD3 UR25, UPT, UPT, UR25, 0x2c020, URZ ;  /* 0x0002c02019197890 */ /* 0x000fe4000fffe0ff */
[----:B------:R-:W-:Y:S02]  /*186a0*/  UIADD3.X UR33, UPT, UPT, URZ, UR5, URZ, UP2, !UPT ;  /* 0x00000005ff217290 */ /* 0x000fe400097fe4ff */
[----:B------:R-:W-:-:S02]  /*186b0*/  UIADD3 UR24, UPT, UPT, UR16, 0x10000, URZ ;  /* 0x0001000010187890 */ /* 0x000fc4000fffe0ff */
[----:B------:R-:W-:Y:S01]  /*186c0*/  UIADD3 UR16, UPT, UPT, UR16, 0x12000, URZ ;  /* 0x0001200010107890 */ /* 0x000fe2000fffe0ff */
        /* <DEDUP_REMOVED lines=16> */
[----:B------:R-:W-:Y:S01]  /*187d0*/  ULOP3.LUT UR23, UR23, UR11, URZ, 0x3c, !UPT ;  /* 0x0000000b17177292 */ /* 0x000fe2000f8e3cff */
[----:B-1----:R-:W-:Y:S11]  /*187e0*/  BRA.U !UP0, `(.L_x_336) ;  /* 0x0000000108047547 */ /* 0x002ff6000b800000 */
[----:B------:R-:W-:Y:S05]  /*187f0*/  BPT.TRAP 0x1 ;  /* 0x000000040000795c */ /* 0x000fea0000300000 */
.L_x_336:
[----:B------:R-:W-:Y:S01]  /*18800*/  ULEA UR25, UR10, UR8, 0x3 ;  /* 0x000000080a197291 */ /* 0x000fe2000f8e18ff */
[----:B------:R-:W-:Y:S01]  /*18810*/  IMAD.U32 R3, RZ, RZ, UR23 ;  /* 0x00000017ff037e24 */ /* 0x000fe2000f8e00ff */
[----:B--2---:R-:W-:-:S04]  /*18820*/  @!P0 MOV R2, 0x4000 ;  /* 0x0000400000028802 */ /* 0x004fc80000000f00 */
[----:B------:R-:W-:-:S04]  /*18830*/  SHF.L.U32 R3, R3, 0x1f, RZ ;  /* 0x0000001f03037819 */ /* 0x000fc800000006ff */
[----:B------:R-:W1:Y:S02]  /*18840*/  SYNCS.PHASECHK.TRANS64.TRYWAIT P1, [UR25+0x2c038], R3 ;  /* 0x02c03803ff0075a7 */ /* 0x000e640008021119 */
[----:B-1----:R-:W-:Y:S05]  /*18850*/  @!P1 BRA `(.L_x_337) ;  /* 0x00000058003c9947 */ /* 0x002fea0003800000 */
.L_x_495:
[----:B------:R2:W-:Y:S01]  /*18860*/  @!P0 SYNCS.ARRIVE.TRANS64 RZ, [UR25+0x2c020], R2 ;  /* 0x02c02002ffff89a7 */ /* 0x0005e20008000019 */
[----:B------:R-:W-:Y:S05]  /*18870*/  BRA.U !UP1, `(.L_x_338) ;  /* 0x0000000109047547 */ /* 0x000fea000b800000 */
[----:B------:R-:W-:Y:S05]  /*18880*/  BPT.TRAP 0x1 ;  /* 0x000000040000795c */ /* 0x000fea0000300000 */
.L_x_338:
[----:B------:R-:W-:Y:S04]  /*18890*/  BSSY.RECONVERGENT B0, `(.L_x_339) ;  /* 0x0000003000007945 */ /* 0x000fe80003800200 */
[----:B------:R-:W-:Y:S05]  /*188a0*/  @P2 BRA `(.L_x_340) ;  /* 0x0000000000042947 */ /* 0x000fea0003800000 */
[----:B------:R-:W-:Y:S05]  /*188b0*/  BPT.TRAP 0x1 ;  /* 0x000000040000795c */ /* 0x000fea0000300000 */
.L_x_340:
[----:B------:R-:W-:Y:S05]  /*188c0*/  BSYNC.RECONVERGENT B0 ;  /* 0x0000000000007941 */ /* 0x000fea0003800200 */
.L_x_339:
        /* <DEDUP_REMOVED lines=24> */
[----:B---3--:R-:W-:Y:S11]  /*18a50*/  BRA.U !UP0, `(.L_x_341) ;  /* 0x0000000108047547 */ /* 0x008ff6000b800000 */
[----:B------:R-:W-:Y:S05]  /*18a60*/  BPT.TRAP 0x1 ;  /* 0x000000040000795c */ /* 0x000fea0000300000 */
.L_x_341:
[----:B------:R-:W-:Y:S01]  /*18a70*/  ULEA UR25, UR10, UR8, 0x3 ;  /* 0x000000080a197291 */ /* 0x000fe2000f8e18ff */
[----:B-1----:R-:W-:Y:S01]  /*18a80*/  IMAD.U32 R3, RZ, RZ, UR23 ;  /* 0x00000017ff037e24 */ /* 0x002fe2000f8e00ff */
[----:B--2---:R-:W-:-:S04]  /*18a90*/  @!P0 MOV R2, 0x4000 ;  /* 0x0000400000028802 */ /* 0x004fc80000000f00 */
[----:B------:R-:W-:-:S04]  /*18aa0*/  SHF.L.U32 R3, R3, 0x1f, RZ ;  /* 0x0000001f03037819 */ /* 0x000fc800000006ff */
[----:B------:R-:W1:Y:S02]  /*18ab0*/  SYNCS.PHASECHK.TRANS64.TRYWAIT P1, [UR25+0x2c038], R3 ;  /* 0x02c03803ff0075a7 */ /* 0x000e640008021119 */
[----:B-1----:R-:W-:Y:S05]  /*18ac0*/  @!P1 BRA `(.L_x_342) ;  /* 0x0000005400b89947 */ /* 0x002fea0003800000 */
.L_x_497:
[----:B------:R2:W-:Y:S01]  /*18ad0*/  @!P0 SYNCS.ARRIVE.TRANS64 RZ, [UR25+0x2c020], R2 ;  /* 0x02c02002ffff89a7 */ /* 0x0005e20008000019 */
[----:B------:R-:W-:Y:S05]  /*18ae0*/  BRA.U !UP1, `(.L_x_343) ;  /* 0x0000000109047547 */ /* 0x000fea000b800000 */
[----:B------:R-:W-:Y:S05]  /*18af0*/  BPT.TRAP 0x1 ;  /* 0x000000040000795c */ /* 0x000fea0000300000 */
.L_x_343:
[----:B------:R-:W-:Y:S04]  /*18b00*/  BSSY.RECONVERGENT B0, `(.L_x_344) ;  /* 0x0000003000007945 */ /* 0x000fe80003800200 */
[----:B------:R-:W-:Y:S05]  /*18b10*/  @P2 BRA `(.L_x_345) ;  /* 0x0000000000042947 */ /* 0x000fea0003800000 */
[----:B------:R-:W-:Y:S05]  /*18b20*/  BPT.TRAP 0x1 ;  /* 0x000000040000795c */ /* 0x000fea0000300000 */
.L_x_345:
[----:B------:R-:W-:Y:S05]  /*18b30*/  BSYNC.RECONVERGENT B0 ;  /* 0x0000000000007941 */ /* 0x000fea0003800200 */
.L_x_344:
[----:B------:R-:W-:Y:S02]  /*18b40*/  ULEA UR16, UR10, UR8, 0xe ;  /* 0x000000080a107291 */ /* 0x000fe4000f8e70ff */
[----:B------:R-:W-:Y:S02]  /*18b50*/  UIADD3 UR32, UP2, UPT, UR4, 0x180, URZ ;  /* 0x0000018004207890 */ /* 0x000fe4000ff5e0ff */
[----:B------:R-:W-:Y:S02]  /*18b60*/  ULEA UR27, UR7, 0x40, 0x6 ;  /* 0x00000040071b7891 */ /* 0x000fe4000f8e30ff */
        /* <DEDUP_REMOVED lines=23> */
.L_x_346:
[----:B------:R-:W-:Y:S01]  /*18ce0*/  ULEA UR25, UR10, UR8, 0x3 ;  /* 0x000000080a197291 */ /* 0x000fe2000f8e18ff */
[----:B-1----:R-:W-:Y:S01]  /*18cf0*/  IMAD.U32 R3, RZ, RZ, UR23 ;  /* 0x00000017ff037e24 */ /* 0x002fe2000f8e00ff */
[----:B--2---:R-:W-:-:S04]  /*18d00*/  @!P0 MOV R2, 0x4000 ;  /* 0x0000400000028802 */ /* 0x004fc80000000f00 */
[----:B------:R-:W-:-:S04]  /*18d10*/  SHF.L.U32 R3, R3, 0x1f, RZ ;  /* 0x0000001f03037819 */ /* 0x000fc800000006ff */
[----:B------:R-:W1:Y:S02]  /*18d20*/  SYNCS.PHASECHK.TRANS64.TRYWAIT P1, [UR25+0x2c038], R3 ;  /* 0x02c03803ff0075a7 */ /* 0x000e640008021119 */
[----:B-1----:R-:W-:Y:S05]  /*18d30*/  @!P1 BRA `(.L_x_347) ;  /* 0x0000005400349947 */ /* 0x002fea0003800000 */
.L_x_499:
[----:B------:R2:W-:Y:S01]  /*18d40*/  @!P0 SYNCS.ARRIVE.TRANS64 RZ, [UR25+0x2c020], R2 ;  /* 0x02c02002ffff89a7 */ /* 0x0005e20008000019 */
[----:B------:R-:W-:Y:S05]  /*18d50*/  BRA.U !UP1, `(.L_x_348) ;  /* 0x0000000109047547 */ /* 0x000fea000b800000 */
[----:B------:R-:W-:Y:S05]  /*18d60*/  BPT.TRAP 0x1 ;  /* 0x000000040000795c */ /* 0x000fea0000300000 */
.L_x_348:
[----:B------:R-:W-:Y:S04]  /*18d70*/  BSSY.RECONVERGENT B0, `(.L_x_349) ;  /* 0x0000003000007945 */ /* 0x000fe80003800200 */
[----:B------:R-:W-:Y:S05]  /*18d80*/  @P2 BRA `(.L_x_350) ;  /* 0x0000000000042947 */ /* 0x000fea0003800000 */
[----:B------:R-:W-:Y:S05]  /*18d90*/  BPT.TRAP 0x1 ;  /* 0x000000040000795c */ /* 0x000fea0000300000 */
.L_x_350:
[----:B------:R-:W-:Y:S05]  /*18da0*/  BSYNC.RECONVERGENT B0 ;  /* 0x0000000000007941 */ /* 0x000fea0003800200 */
.L_x_349:
        /* <DEDUP_REMOVED lines=26> */
.L_x_351:
[----:B------:R-:W-:Y:S01]  /*18f50*/  ULEA UR25, UR10, UR8, 0x3 ;  /* 0x000000080a197291 */ /* 0x000fe2000f8e18ff */
[----:B-1----:R-:W-:Y:S01]  /*18f60*/  IMAD.U32 R3, RZ, RZ, UR23 ;  /* 0x00000017ff037e24 */ /* 0x002fe2000f8e00ff */
[----:B--2---:R-:W-:-:S04]  /*18f70*/  @!P0 MOV R2, 0x4000 ;  /* 0x0000400000028802 */ /* 0x004fc80000000f00 */
[----:B------:R-:W-:-:S04]  /*18f80*/  SHF.L.U32 R3, R3, 0x1f, RZ ;  /* 0x0000001f03037819 */ /* 0x000fc800000006ff */
[----:B------:R-:W1:Y:S02]  /*18f90*/  SYNCS.PHASECHK.TRANS64.TRYWAIT P1, [UR25+0x2c038], R3 ;  /* 0x02c03803ff0075a7 */ /* 0x000e640008021119 */
[----:B-1----:R-:W-:Y:S05]  /*18fa0*/  @!P1 BRA `(.L_x_352) ;  /* 0x0000005000b09947 */ /* 0x002fea0003800000 */
.L_x_501:
[----:B------:R2:W-:Y:S01]  /*18fb0*/  @!P0 SYNCS.ARRIVE.TRANS64 RZ, [UR25+0x2c020], R2 ;  /* 0x02c02002ffff89a7 */ /* 0x0005e20008000019 */
[----:B------:R-:W-:Y:S05]  /*18fc0*/  BRA.U !UP1, `(.L_x_353) ;  /* 0x0000000109047547 */ /* 0x000fea000b800000 */
[----:B------:R-:W-:Y:S05]  /*18fd0*/  BPT.TRAP 0x1 ;  /* 0x000000040000795c */ /* 0x000fea0000300000 */
.L_x_353:
[----:B------:R-:W-:Y:S04]  /*18fe0*/  BSSY.RECONVERGENT B0, `(.L_x_354) ;  /* 0x0000003000007945 */ /* 0x000fe80003800200 */
[----:B------:R-:W-:Y:S05]  /*18ff0*/  @P2 BRA `(.L_x_355) ;  /* 0x0000000000042947 */ /* 0x000fea0003800000 */
[----:B------:R-:W-:Y:S05]  /*19000*/  BPT.TRAP 0x1 ;  /* 0x000000040000795c */ /* 0x000fea0000300000 */
.L_x_355:
[----:B------:R-:W-:Y:S05]  /*19010*/  BSYNC.RECONVERGENT B0 ;  /* 0x0000000000007941 */ /* 0x000fea0003800200 */
.L_x_354:
        /* <DEDUP_REMOVED lines=26> */
.L_x_356:
[----:B------:R-:W-:Y:S01]  /*191c0*/  ULEA UR25, UR10, UR8, 0x3 ;  /* 0x000000080a197291 */ /* 0x000fe2000f8e18ff */
[----:B-1----:R-:W-:Y:S01]  /*191d0*/  IMAD.U32 R3, RZ, RZ, UR23 ;  /* 0x00000017ff037e24 */ /* 0x002fe2000f8e00ff */
[----:B--2---:R-:W-:-:S04]  /*191e0*/  @!P0 MOV R2, 0x4000 ;  /* 0x0000400000028802 */ /* 0x004fc80000000f00 */
[----:B------:R-:W-:-:S04]  /*191f0*/  SHF.L.U32 R3, R3, 0x1f, RZ ;  /* 0x0000001f03037819 */ /* 0x000fc800000006ff */
[----:B------:R-:W1:Y:S02]  /*19200*/  SYNCS.PHASECHK.TRANS64.TRYWAIT P1, [UR25+0x2c038], R3 ;  /* 0x02c03803ff0075a7 */ /* 0x000e640008021119 */
[----:B-1----:R-:W-:Y:S05]  /*19210*/  @!P1 BRA `(.L_x_357) ;  /* 0x00000050002c9947 */ /* 0x002fea0003800000 */
.L_x_503:
[----:B------:R2:W-:Y:S01]  /*19220*/  @!P0 SYNCS.ARRIVE.TRANS64 RZ, [UR25+0x2c020], R2 ;  /* 0x02c02002ffff89a7 */ /* 0x0005e20008000019 */
[----:B------:R-:W-:Y:S05]  /*19230*/  BRA.U !UP1, `(.L_x_358) ;  /* 0x0000000109047547 */ /* 0x000fea000b800000 */
[----:B------:R-:W-:Y:S05]  /*19240*/  BPT.TRAP 0x1 ;  /* 0x000000040000795c */ /* 0x000fea0000300000 */
.L_x_358:
[----:B------:R-:W-:Y:S04]  /*19250*/  BSSY.RECONVERGENT B0, `(.L_x_359) ;  /* 0x0000003000007945 */ /* 0x000fe80003800200 */
[----:B------:R-:W-:Y:S05]  /*19260*/  @P2 BRA `(.L_x_360) ;  /* 0x0000000000042947 */ /* 0x000fea0003800000 */
[----:B------:R-:W-:Y:S05]  /*19270*/  BPT.TRAP 0x1 ;  /* 0x000000040000795c */ /* 0x000fea0000300000 */
.L_x_360:
[----:B------:R-:W-:Y:S05]  /*19280*/  BSYNC.RECONVERGENT B0 ;  /* 0x0000000000007941 */ /* 0x000fea0003800200 */
.L_x_359:
        /* <DEDUP_REMOVED lines=18> */
[----:B------:R-:W-:-:S02]  /*193b0*/  UIADD3 UR11, UPT, UPT, UR10, 0x1, URZ ;  /* 0x000000010a0b7890 */ /* 0x000fc4000fffe0ff */
[----:B------:R-:W-:Y:S02]  /*193c0*/  UIADD3 UR10, UPT, UPT, UR7, 0x3, URZ ;  /* 0x00000003070a7890 */ /* 0x000fe4000fffe0ff */
[----:B------:R-:W-:Y:S01]  /*193d0*/  UISETP.NE.AND UP2, UPT, UR11, 0x3, UPT ;  /* 0x000000030b00788c */ /* 0x000fe2000bf45270 */
[----:B------:R3:W-:Y:S03]  /*193e0*/  UTMALDG.4D [UR16], [UR32], desc[UR30] ;  /* 0x00001e10200075b4 */ /* 0x0007e60008019000 */
[----:B------:R-:W-:Y:S02]  /*193f0*/  USEL UR12, URZ, 0x1, UP2 ;  /* 0x00000001ff0c7887 */ /* 0x000fe40009000000 */
[----:B------:R-:W-:Y:S02]  /*19400*/  USEL UR11, UR11, URZ, UP2 ;  /* 0x000000ff0b0b7287 */ /* 0x000fe40009000000 */
[----:B------:R-:W-:Y:S01]  /*19410*/  ULOP3.LUT UR23, UR23, UR12, URZ, 0x3c, !UPT ;  /* 0x0000000c17177292 */ /* 0x000fe2000f8e3cff */
[----:B---3--:R-:W-:Y:S11]  /*19420*/  BRA.U !UP0, `(.L_x_361) ;  /* 0x0000000108047547 */ /* 0x008ff6000b800000 */
[----:B------:R-:W-:Y:S05]  /*19430*/  BPT.TRAP 0x1 ;  /* 0x000000040000795c */ /* 0x000fea0000300000 */
.L_x_361:
[----:B------:R-:W-:Y:S01]  /*19440*/  ULEA UR25, UR11, UR8, 0x3 ;  /* 0x000000080b197291 */ /* 0x000fe2000f8e18ff */
[----:B-1----:R-:W-:Y:S01]  /*19450*/  IMAD.U32 R3, RZ, RZ, UR23 ;  /* 0x00000017ff037e24 */ /* 0x002fe2000f8e00ff */
[----:B--2---:R-:W-:-:S04]  /*19460*/  @!P0 MOV R2, 0x4000 ;  /* 0x0000400000028802 */ /* 0x004fc80000000f00 */
[----:B------:R-:W-:-:S04]  /*19470*/  SHF.L.U32 R3, R3, 0x1f, RZ ;  /* 0x0000001f03037819 */ /* 0x000fc800000006ff */
[----:B------:R-:W1:Y:S02]  /*19480*/  SYNCS.PHASECHK.TRANS64.TRYWAIT P1, [UR25+0x2c038], R3 ;  /* 0x02c03803ff0075a7 */ /* 0x000e640008021119 */
[----:B-1----:R-:W-:Y:S05]  /*19490*/  @!P1 BRA `(.L_x_362) ;  /* 0x0000004c00a49947 */ /* 0x002fea0003800000 */
.L_x_505:
[----:B------:R2:W-:Y:S01]  /*194a0*/  @!P0 SYNCS.ARRIVE.TRANS64 RZ, [UR25+0x2c020], R2 ;  /* 0x02c02002ffff89a7 */ /* 0x0005e20008000019 */
[----:B------:R-:W-:Y:S05]  /*194b0*/  BRA.U !UP1, `(.L_x_363) ;  /* 0x0000000109047547 */ /* 0x000fea000b800000 */
[----:B------:R-:W-:Y:S05]  /*194c0*/  BPT.TRAP 0x1 ;  /* 0x000000040000795c */ /* 0x000fea0000300000 */
.L_x_363:
[----:B------:R-:W-:Y:S04]  /*194d0*/  BSSY.RECONVERGENT B0, `(.L_x_364) ;  /* 0x0000003000007945 */ /* 0x000fe80003800200 */
[----:B------:R-:W-:Y:S05]  /*194e0*/  @P2 BRA `(.L_x_365) ;  /* 0x0000000000042947 */ /* 0x000fea0003800000 */
[----:B------:R-:W-:Y:S05]  /*194f0*/  BPT.TRAP 0x1 ;  /* 0x000000040000795c */ /* 0x000fea0000300000 */
.L_x_365:
[----:B------:R-:W-:Y:S05]  /*19500*/  BSYNC.RECONVERGENT B0 ;  /* 0x0000000000007941 */ /* 0x000fea0003800200 */
.L_x_364:
        /* <DEDUP_REMOVED lines=26> */
.L_x_366:
[----:B------:R-:W-:Y:S01]  /*196b0*/  ULEA UR25, UR11, UR8, 0x3 ;  /* 0x000000080b197291 */ /* 0x000fe2000f8e18ff */
[----:B-1----:R-:W-:Y:S01]  /*196c0*/  IMAD.U32 R3, RZ, RZ, UR23 ;  /* 0x00000017ff037e24 */ /* 0x002fe2000f8e00ff */
[----:B--2---:R-:W-:-:S04]  /*196d0*/  @!P0 MOV R2, 0x4000 ;  /* 0x0000400000028802 */ /* 0x004fc80000000f00 */
[----:B------:R-:W-:-:S04]  /*196e0*/  SHF.L.U32 R3, R3, 0x1f, RZ ;  /* 0x0000001f03037819 */ /* 0x000fc800000006ff */
[----:B------:R-:W1:Y:S02]  /*196f0*/  SYNCS.PHASECHK.TRANS64.TRYWAIT P1, [UR25+0x2c038], R3 ;  /* 0x02c03803ff0075a7 */ /* 0x000e640008021119 */
[----:B-1----:R-:W-:Y:S05]  /*19700*/  @!P1 BRA `(.L_x_367) ;  /* 0x0000004c00209947 */ /* 0x002fea0003800000 */
.L_x_507:
[----:B------:R2:W-:Y:S01]  /*19710*/  @!P0 SYNCS.ARRIVE.TRANS64 RZ, [UR25+0x2c020], R2 ;  /* 0x02c02002ffff89a7 */ /* 0x0005e20008000019 */
[----:B------:R-:W-:Y:S05]  /*19720*/  BRA.U !UP1, `(.L_x_368) ;  /* 0x0000000109047547 */ /* 0x000fea000b800000 */
[----:B------:R-:W-:Y:S05]  /*19730*/  BPT.TRAP 0x1 ;  /* 0x000000040000795c */ /* 0x000fea0000300000 */
.L_x_368:
[----:B------:R-:W-:Y:S04]  /*19740*/  BSSY.RECONVERGENT B0, `(.L_x_369) ;  /* 0x0000003000007945 */ /* 0x000fe80003800200 */
[----:B------:R-:W-:Y:S05]  /*19750*/  @P2 BRA `(.L_x_370) ;  /* 0x0000000000042947 */ /* 0x000fea0003800000 */
[----:B------:R-:W-:Y:S05]  /*19760*/  BPT.TRAP 0x1 ;  /* 0x000000040000795c */ /* 0x000fea0000300000 */
.L_x_370:
[----:B------:R-:W-:Y:S05]  /*19770*/  BSYNC.RECONVERGENT B0 ;  /* 0x0000000000007941 */ /* 0x000fea0003800200 */
.L_x_369:
        /* <DEDUP_REMOVED lines=24> */
[----:B------:R-:W-:-:S02]  /*19900*/  UISETP.NE.AND UP2, UPT, UR10, UR9, UPT ;  /* 0x000000090a00728c */ /* 0x000fc4000bf45270 */
[----:B------:R-:W-:-:S07]  /*19910*/  ULOP3.LUT UR23, UR23, UR12, URZ, 0x3c, !UPT ;  /* 0x0000000c17177292 */ /* 0x000fce000f8e3cff */
[----:B---3--:R-:W-:Y:S05]  /*19920*/  BRA.U UP2, `(.L_x_371) ;  /* 0xffffffe902f87547 */ /* 0x008fea000b83ffff */
.L_x_330:
[----:B------:R-:W-:-:S09]  /*19930*/  UISETP.NE.AND UP2, UPT, UR6, URZ, UPT ;  /* 0x000000ff0600728c */ /* 0x000fd2000bf45270 */
[----:B------:R-:W-:Y:S05]  /*19940*/  BRA.U !UP2, `(.L_x_305) ;  /* 0x0000000d0abc7547 */ /* 0x000fea000b800000 */
[----:B------:R-:W-:Y:S05]  /*19950*/  BRA.U !UP0, `(.L_x_372) ;  /* 0x0000000108047547 */ /* 0x000fea000b800000 */
[----:B------:R-:W-:Y:S05]  /*19960*/  BPT.TRAP 0x1 ;  /* 0x000000040000795c */ /* 0x000fea0000300000 */
.L_x_372:
[----:B------:R-:W-:Y:S01]  /*19970*/  ULEA UR25, UR15, UR8, 0x3 ;  /* 0x000000080f197291 */ /* 0x000fe2000f8e18ff */
[----:B-1----:R-:W-:Y:S01]  /*19980*/  IMAD.U32 R3, RZ, RZ, UR23 ;  /* 0x00000017ff037e24 */ /* 0x002fe2000f8e00ff */
[----:B--2---:R-:W-:-:S04]  /*19990*/  @!P0 MOV R2, 0x4000 ;  /* 0x0000400000028802 */ /* 0x004fc80000000f00 */
[----:B------:R-:W-:-:S04]  /*199a0*/  SHF.L.U32 R3, R3, 0x1f, RZ ;  /* 0x0000001f03037819 */ /* 0x000fc800000006ff */
[----:B------:R-:W1:Y:S02]  /*199b0*/  SYNCS.PHASECHK.TRANS64.TRYWAIT P1, [UR25+0x2c038], R3 ;  /* 0x02c03803ff0075a7 */ /* 0x000e640008021119 */
[----:B-1----:R-:W-:Y:S05]  /*199c0*/  @!P1 BRA `(.L_x_373) ;  /* 0x0000004800889947 */ /* 0x002fea0003800000 */
.L_x_509:
[----:B------:R2:W-:Y:S01]  /*199d0*/  @!P0 SYNCS.ARRIVE.TRANS64 RZ, [UR25+0x2c020], R2 ;  /* 0x02c02002ffff89a7 */ /* 0x0005e20008000019 */
[----:B------:R-:W-:Y:S05]  /*199e0*/  BRA.U !UP1, `(.L_x_374) ;  /* 0x0000000109047547 */ /* 0x000fea000b800000 */
[----:B------:R-:W-:Y:S05]  /*199f0*/  BPT.TRAP 0x1 ;  /* 0x000000040000795c */ /* 0x000fea0000300000 */
.L_x_374:
[----:B------:R-:W-:Y:S04]  /*19a00*/  BSSY.RECONVERGENT B0, `(.L_x_375) ;  /* 0x0000003000007945 */ /* 0x000fe80003800200 */
[----:B------:R-:W-:Y:S05]  /*19a10*/  @P2 BRA `(.L_x_376) ;  /* 0x0000000000042947 */ /* 0x000fea0003800000 */
[----:B------:R-:W-:Y:S05]  /*19a20*/  BPT.TRAP 0x1 ;  /* 0x000000040000795c */ /* 0x000fea0000300000 */
.L_x_376:
[----:B------:R-:W-:Y:S05]  /*19a30*/  BSYNC.RECONVERGENT B0 ;  /* 0x0000000000007941 */ /* 0x000fea0003800200 */
.L_x_375:
        /* <DEDUP_REMOVED lines=26> */
.L_x_377:
[----:B------:R-:W-:Y:S01]  /*19be0*/  ULEA UR25, UR9, UR8, 0x3 ;  /* 0x0000000809197291 */ /* 0x000fe2000f8e18ff */
[----:B-1----:R-:W-:Y:S01]  /*19bf0*/  IMAD.U32 R3, RZ, RZ, UR23 ;  /* 0x00000017ff037e24 */ /* 0x002fe2000f8e00ff */
[----:B--2---:R-:W-:-:S04]  /*19c00*/  @!P0 MOV R2, 0x4000 ;  /* 0x0000400000028802 */ /* 0x004fc80000000f00 */
[----:B------:R-:W-:-:S04]  /*19c10*/  SHF.L.U32 R3, R3, 0x1f, RZ ;  /* 0x0000001f03037819 */ /* 0x000fc800000006ff */
[----:B------:R-:W1:Y:S02]  /*19c20*/  SYNCS.PHASECHK.TRANS64.TRYWAIT P1, [UR25+0x2c038], R3 ;  /* 0x02c03803ff0075a7 */ /* 0x000e640008021119 */
[----:B-1----:R-:W-:Y:S05]  /*19c30*/  @!P1 BRA `(.L_x_378) ;  /* 0x0000004800049947 */ /* 0x002fea0003800000 */
.L_x_511:
[----:B------:R2:W-:Y:S01]  /*19c40*/  @!P0 SYNCS.ARRIVE.TRANS64 RZ, [UR25+0x2c020], R2 ;  /* 0x02c02002ffff89a7 */ /* 0x0005e20008000019 */
[----:B------:R-:W-:Y:S05]  /*19c50*/  BRA.U !UP1, `(.L_x_379) ;  /* 0x0000000109047547 */ /* 0x000fea000b800000 */
[----:B------:R-:W-:Y:S05]  /*19c60*/  BPT.TRAP 0x1 ;  /* 0x000000040000795c */ /* 0x000fea0000300000 */
.L_x_379:
[----:B------:R-:W-:Y:S04]  /*19c70*/  BSSY.RECONVERGENT B0, `(.L_x_380) ;  /* 0x0000003000007945 */ /* 0x000fe80003800200 */
[----:B------:R-:W-:Y:S05]  /*19c80*/  @P2 BRA `(.L_x_381) ;  /* 0x0000000000042947 */ /* 0x000fea0003800000 */
[----:B------:R-:W-:Y:S05]  /*19c90*/  BPT.TRAP 0x1 ;  /* 0x000000040000795c */ /* 0x000fea0000300000 */
.L_x_381:
[----:B------:R-:W-:Y:S05]  /*19ca0*/  BSYNC.RECONVERGENT B0 ;  /* 0x0000000000007941 */ /* 0x000fea0003800200 */
.L_x_380:
        /* <DEDUP_REMOVED lines=23> */
[----:B------:R-:W-:Y:S02]  /*19e20*/  UISETP.NE.AND UP2, UPT, UR6, 0x1, UPT ;  /* 0x000000010600788c */ /* 0x000fe4000bf45270 */
[----:B------:R-:W-:-:S07]  /*19e30*/  ULOP3.LUT UR23, UR23, UR12, URZ, 0x3c, !UPT ;  /* 0x0000000c17177292 */ /* 0x000fce000f8e3cff */
[----:B---3--:R-:W-:Y:S05]  /*19e40*/  BRA.U !UP2, `(.L_x_305) ;  /* 0x000000090a7c7547 */ /* 0x008fea000b800000 */
[----:B------:R-:W-:Y:S05]  /*19e50*/  BRA.U !UP0, `(.L_x_382) ;  /* 0x0000000108047547 */ /* 0x000fea000b800000 */
[----:B------:R-:W-:Y:S05]  /*19e60*/  BPT.TRAP 0x1 ;  /* 0x000000040000795c */ /* 0x000fea0000300000 */
.L_x_382:
[----:B------:R-:W-:Y:S01]  /*19e70*/  ULEA UR25, UR15, UR8, 0x3 ;  /* 0x000000080f197291 */ /* 0x000fe2000f8e18ff */
[----:B-1----:R-:W-:Y:S01]  /*19e80*/  IMAD.U32 R3, RZ, RZ, UR23 ;  /* 0x00000017ff037e24 */ /* 0x002fe2000f8e00ff */
[----:B--2---:R-:W-:-:S04]  /*19e90*/  @!P0 MOV R2, 0x4000 ;  /* 0x0000400000028802 */ /* 0x004fc80000000f00 */
[----:B------:R-:W-:-:S04]  /*19ea0*/  SHF.L.U32 R3, R3, 0x1f, RZ ;  /* 0x0000001f03037819 */ /* 0x000fc800000006ff */
[----:B------:R-:W1:Y:S02]  /*19eb0*/  SYNCS.PHASECHK.TRANS64.TRYWAIT P1, [UR25+0x2c038], R3 ;  /* 0x02c03803ff0075a7 */ /* 0x000e640008021119 */
[----:B-1----:R-:W-:Y:S05]  /*19ec0*/  @!P1 BRA `(.L_x_383) ;  /* 0x0000004400789947 */ /* 0x002fea0003800000 */
.L_x_513:
[----:B------:R2:W-:Y:S01]  /*19ed0*/  @!P0 SYNCS.ARRIVE.TRANS64 RZ, [UR25+0x2c020], R2 ;  /* 0x02c02002ffff89a7 */ /* 0x0005e20008000019 */
[----:B------:R-:W-:Y:S05]  /*19ee0*/  BRA.U !UP1, `(.L_x_384) ;  /* 0x0000000109047547 */ /* 0x000fea000b800000 */
[----:B------:R-:W-:Y:S05]  /*19ef0*/  BPT.TRAP 0x1 ;  /* 0x000000040000795c */ /* 0x000fea0000300000 */
.L_x_384:
[----:B------:R-:W-:Y:S04]  /*19f00*/  BSSY.RECONVERGENT B0, `(.L_x_385) ;  /* 0x0000003000007945 */ /* 0x000fe80003800200 */
[----:B------:R-:W-:Y:S05]  /*19f10*/  @P2 BRA `(.L_x_386) ;  /* 0x0000000000042947 */ /* 0x000fea0003800000 */
[----:B------:R-:W-:Y:S05]  /*19f20*/  BPT.TRAP 0x1 ;  /* 0x000000040000795c */ /* 0x000fea0000300000 */
.L_x_386:
[----:B------:R-:W-:Y:S05]  /*19f30*/  BSYNC.RECONVERGENT B0 ;  /* 0x0000000000007941 */ /* 0x000fea0003800200 */
.L_x_385:
        /* <DEDUP_REMOVED lines=26> */
.L_x_387:
[----:B------:R-:W-:Y:S01]  /*1a0e0*/  ULEA UR25, UR9, UR8, 0x3 ;  /* 0x0000000809197291 */ /* 0x000fe2000f8e18ff */
[----:B-1----:R-:W-:Y:S01]  /*1a0f0*/  IMAD.U32 R3, RZ, RZ, UR23 ;  /* 0x00000017ff037e24 */ /* 0x002fe2000f8e00ff */
[----:B--2---:R-:W-:-:S04]  /*1a100*/  @!P0 MOV R2, 0x4000 ;  /* 0x0000400000028802 */ /* 0x004fc80000000f00 */
[----:B------:R-:W-:-:S04]  /*1a110*/  SHF.L.U32 R3, R3, 0x1f, RZ ;  /* 0x0000001f03037819 */ /* 0x000fc800000006ff */
[----:B------:R-:W1:Y:S02]  /*1a120*/  SYNCS.PHASECHK.TRANS64.TRYWAIT P1, [UR25+0x2c038], R3 ;  /* 0x02c03803ff0075a7 */ /* 0x000e640008021119 */
[----:B-1----:R-:W-:Y:S05]  /*1a130*/  @!P1 BRA `(.L_x_388) ;  /* 0x0000004000f49947 */ /* 0x002fea0003800000 */
.L_x_515:
[----:B------:R2:W-:Y:S01]  /*1a140*/  @!P0 SYNCS.ARRIVE.TRANS64 RZ, [UR25+0x2c020], R2 ;  /* 0x02c02002ffff89a7 */ /* 0x0005e20008000019 */
[----:B------:R-:W-:Y:S05]  /*1a150*/  BRA.U !UP1, `(.L_x_389) ;  /* 0x0000000109047547 */ /* 0x000fea000b800000 */
[----:B------:R-:W-:Y:S05]  /*1a160*/  BPT.TRAP 0x1 ;  /* 0x000000040000795c */ /* 0x000fea0000300000 */
.L_x_389:
[----:B------:R-:W-:Y:S04]  /*1a170*/  BSSY.RECONVERGENT B0, `(.L_x_390) ;  /* 0x0000003000007945 */ /* 0x000fe80003800200 */
[----:B------:R-:W-:Y:S05]  /*1a180*/  @P2 BRA `(.L_x_391) ;  /* 0x0000000000042947 */ /* 0x000fea0003800000 */
[----:B------:R-:W-:Y:S05]  /*1a190*/  BPT.TRAP 0x1 ;  /* 0x000000040000795c */ /* 0x000fea0000300000 */
.L_x_391:
[----:B------:R-:W-:Y:S05]  /*1a1a0*/  BSYNC.RECONVERGENT B0 ;  /* 0x0000000000007941 */ /* 0x000fea0003800200 */
.L_x_390:
        /* <DEDUP_REMOVED lines=26> */
[----:B------:R-:W-:Y:S01]  /*1a350*/  UIADD3 UR7, UPT, UPT, UR7, 0x2, URZ ;  /* 0x0000000207077890 */ /* 0x000fe2000fffe0ff */
[----:B------:R-:W-:Y:S11]  /*1a360*/  BRA.U !UP0, `(.L_x_392) ;  /* 0x0000000108047547 */ /* 0x000ff6000b800000 */
[----:B------:R-:W-:Y:S05]  /*1a370*/  BPT.TRAP 0x1 ;  /* 0x000000040000795c */ /* 0x000fea0000300000 */
.L_x_392:
[----:B------:R-:W-:Y:S01]  /*1a380*/  ULEA UR25, UR15, UR8, 0x3 ;  /* 0x000000080f197291 */ /* 0x000fe2000f8e18ff */
[----:B-1----:R-:W-:Y:S01]  /*1a390*/  IMAD.U32 R3, RZ, RZ, UR23 ;  /* 0x00000017ff037e24 */ /* 0x002fe2000f8e00ff */
[----:B--2---:R-:W-:-:S04]  /*1a3a0*/  @!P0 MOV R2, 0x4000 ;  /* 0x0000400000028802 */ /* 0x004fc80000000f00 */
[----:B------:R-:W-:-:S04]  /*1a3b0*/  SHF.L.U32 R3, R3, 0x1f, RZ ;  /* 0x0000001f03037819 */ /* 0x000fc800000006ff */
[----:B------:R-:W1:Y:S02]  /*1a3c0*/  SYNCS.PHASECHK.TRANS64.TRYWAIT P1, [UR25+0x2c038], R3 ;  /* 0x02c03803ff0075a7 */ /* 0x000e640008021119 */
[----:B-1----:R-:W-:Y:S05]  /*1a3d0*/  @!P1 BRA `(.L_x_393) ;  /* 0x0000004000649947 */ /* 0x002fea0003800000 */
.L_x_517:
[----:B------:R2:W-:Y:S01]  /*1a3e0*/  @!P0 SYNCS.ARRIVE.TRANS64 RZ, [UR25+0x2c020], R2 ;  /* 0x02c02002ffff89a7 */ /* 0x0005e20008000019 */
[----:B------:R-:W-:Y:S05]  /*1a3f0*/  BRA.U !UP1, `(.L_x_394) ;  /* 0x0000000109047547 */ /* 0x000fea000b800000 */
[----:B------:R-:W-:Y:S05]  /*1a400*/  BPT.TRAP 0x1 ;  /* 0x000000040000795c */ /* 0x000fea0000300000 */
.L_x_394:
[----:B------:R-:W-:Y:S04]  /*1a410*/  BSSY.RECONVERGENT B0, `(.L_x_395) ;  /* 0x0000003000007945 */ /* 0x000fe80003800200 */
[----:B------:R-:W-:Y:S05]  /*1a420*/  @P2 BRA `(.L_x_396) ;  /* 0x0000000000042947 */ /* 0x000fea0003800000 */
[----:B------:R-:W-:Y:S05]  /*1a430*/  BPT.TRAP 0x1 ;  /* 0x000000040000795c */ /* 0x000fea0000300000 */
.L_x_396:
[----:B------:R-:W-:Y:S05]  /*1a440*/  BSYNC.RECONVERGENT B0 ;  /* 0x0000000000007941 */ /* 0x000fea0003800200 */
.L_x_395:
        /* <DEDUP_REMOVED lines=26> */
.L_x_397:
[----:B------:R-:W-:Y:S01]  /*1a5f0*/  ULEA UR17, UR6, UR8, 0x3 ;  /* 0x0000000806117291 */ /* 0x000fe2000f8e18ff */
[----:B-1----:R-:W-:Y:S01]  /*1a600*/  IMAD.U32 R3, RZ, RZ, UR23 ;  /* 0x00000017ff037e24 */ /* 0x002fe2000f8e00ff */
[----:B--2---:R-:W-:-:S04]  /*1a610*/  @!P0 MOV R2, 0x4000 ;  /* 0x0000400000028802 */ /* 0x004fc80000000f00 */
[----:B------:R-:W-:-:S04]  /*1a620*/  SHF.L.U32 R3, R3, 0x1f, RZ ;  /* 0x0000001f03037819 */ /* 0x000fc800000006ff */
[----:B------:R-:W1:Y:S02]  /*1a630*/  SYNCS.PHASECHK.TRANS64.TRYWAIT P1, [UR17+0x2c038], R3 ;  /* 0x02c03803ff0075a7 */ /* 0x000e640008021111 */
[----:B-1----:R-:W-:Y:S05]  /*1a640*/  @!P1 BRA `(.L_x_398) ;  /* 0x0000003c00e09947 */ /* 0x002fea0003800000 */
.L_x_519:
[----:B------:R2:W-:Y:S01]  /*1a650*/  @!P0 SYNCS.ARRIVE.TRANS64 RZ, [UR17+0x2c020], R2 ;  /* 0x02c02002ffff89a7 */ /* 0x0005e20008000011 */
[----:B------:R-:W-:Y:S05]  /*1a660*/  BRA.U !UP1, `(.L_x_399) ;  /* 0x0000000109047547 */ /* 0x000fea000b800000 */
[----:B------:R-:W-:Y:S05]  /*1a670*/  BPT.TRAP 0x1 ;  /* 0x000000040000795c */ /* 0x000fea0000300000 */
.L_x_399:
[----:B------:R-:W-:Y:S04]  /*1a680*/  BSSY.RECONVERGENT B0, `(.L_x_400) ;  /* 0x0000003000007945 */ /* 0x000fe80003800200 */
[----:B------:R-:W-:Y:S05]  /*1a690*/  @P2 BRA `(.L_x_401) ;  /* 0x0000000000042947 */ /* 0x000fea0003800000 */
[----:B------:R-:W-:Y:S05]  /*1a6a0*/  BPT.TRAP 0x1 ;  /* 0x000000040000795c */ /* 0x000fea0000300000 */
.L_x_401:
[----:B------:R-:W-:Y:S05]  /*1a6b0*/  BSYNC.RECONVERGENT B0 ;  /* 0x0000000000007941 */ /* 0x000fea0003800200 */
.L_x_400:
        /* <DEDUP_REMOVED lines=23> */
[----:B---3--:R-:W-:-:S12]  /*1a830*/  ULOP3.LUT UR23, UR23, UR7, URZ, 0x3c, !UPT ;  /* 0x0000000717177292 */ /* 0x008fd8000f8e3cff */
.L_x_305:
[----:B------:R-:W3:Y:S01]  /*1a840*/  LDCU UR7, c[0x0][0x370] ;  /* 0x00006e00ff0777ac */ /* 0x000ee20008000800 */
[----:B------:R-:W4:Y:S01]  /*1a850*/  LDCU UR6, c[0x0][0x900] ;  /* 0x00012000ff0677ac */ /* 0x000f220008000800 */
[----:B---3--:R-:W-:-:S04]  /*1a860*/  UIADD3 UR38, UPT, UPT, UR7, UR38, URZ ;  /* 0x0000002607267290 */ /* 0x008fc8000fffe0ff */
[----:B----4-:R-:W-:-:S09]  /*1a870*/  UISETP.GE.AND UP2, UPT, UR38, UR6, UPT ;  /* 0x000000062600728c */ /* 0x010fd2000bf46270 */
[----:B------:R-:W-:Y:S05]  /*1a880*/  BRA.U !UP2, `(.L_x_402) ;  /* 0xffffffcd0a787547 */ /* 0x000fea000b83ffff */
[----:B-1----:R-:W-:Y:S05]  /*1a890*/  EXIT ;  /* 0x000000000000794d */ /* 0x002fea0003800000 */
.L_x_538:
[----:B------:R-:W-:-:S08]  /*1a8a0*/  NOP ;  /* 0x0000000000007918 */ /* 0x000fd00000000000 */
[----:B------:R-:W1:-:S00]  /*1a8b0*/  USETMAXREG.DEALLOC.CTAPOOL 0x20 ;  /* 0x00000020000079c8 */ /* 0x000e4000080e0500 */
[----:B-1----:R-:W1:Y:S02]  /*1a8c0*/  LDC R0, c[0x0][0x900] ;  /* 0x00024000ff007b82 */ /* 0x002e640000000800 */
[----:B-1----:R-:W-:-:S13]  /*1a8d0*/  ISETP.LE.AND P0, PT, R0, UR38, PT ;  /* 0x0000002600007c0c */ /* 0x002fda000bf03270 */
[----:B------:R-:W-:Y:S05]  /*1a8e0*/  @P0 EXIT ;  /* 0x000000000000094d */ /* 0x000fea0003800000 */
[----:B------:R-:W-:Y:S01]  /*1a8f0*/  HFMA2 R2, -RZ, RZ, 0, 0 ;  /* 0x00000000ff027431 */ /* 0x000fe200000001ff */
[----:B------:R-:W-:Y:S01]  /*1a900*/  PRMT R0, RZ, 0x7610, R0 ;  /* 0x00007610ff007816 */ /* 0x000fe20000000000 */
[----:B------:R-:W1:Y:S01]  /*1a910*/  LDCU.64 UR62, c[0x0][0x348] ;  /* 0x00006900ff3e77ac */ /* 0x000e620008000a00 */
[----:B------:R-:W2:Y:S01]  /*1a920*/  LDCU UR22, c[0x0][0x900] ;  /* 0x00012000ff1677ac */ /* 0x000ea20008000800 */
[----:B------:R-:W3:Y:S01]  /*1a930*/  LDCU UR47, c[0x0][0x904] ;  /* 0x00012080ff2f77ac */ /* 0x000ee20008000800 */
[----:B------:R-:W4:Y:S01]  /*1a940*/  LDCU UR46, c[0x0][0x380] ;  /* 0x00007000ff2e77ac */ /* 0x000f220008000800 */
[----:B------:R-:W1:Y:S01]  /*1a950*/  LDCU UR31, c[0x0][0x38c] ;  /* 0x00007180ff1f77ac */ /* 0x000e620008000800 */
[----:B------:R-:W1:Y:S01]  /*1a960*/  LDCU UR54, c[0x0][0x91c] ;  /* 0x00012380ff3677ac */ /* 0x000e620008000800 */
[----:B------:R-:W1:Y:S01]  /*1a970*/  LDCU UR39, c[0x0][0x918] ;  /* 0x00012300ff2777ac */ /* 0x000e620008000800 */
[----:B------:R-:W1:Y:S01]  /*1a980*/  LDCU.64 UR14, c[0x0][0x908] ;  /* 0x00012100ff0e77ac */ /* 0x000e620008000a00 */
[----:B------:R-:W1:Y:S01]  /*1a990*/  LDCU.64 UR6, c[0x0][0x920] ;  /* 0x00012400ff0677ac */ /* 0x000e620008000a00 */
[----:B------:R-:W1:Y:S02]  /*1a9a0*/  LDCU.64 UR4, c[0x0][0x910] ;  /* 0x00012200ff0477ac */ /* 0x000e640008000a00 */
.L_x_414:
[----:B-1----:R-:W-:Y:S02]  /*1a9b0*/  UIMAD.WIDE.U32 UR8, UR38, UR14, URZ ;  /* 0x0000000e260872a5 */ /* 0x002fe4000f8e00ff */
[----:B---3--:R-:W-:Y:S02]  /*1a9c0*/  UISETP.NE.AND UP0, UPT, UR47, 0x1, UPT ;  /* 0x000000012f00788c */ /* 0x008fe4000bf05270 */
[----:B------:R-:W-:-:S04]  /*1a9d0*/  USHF.R.U32.HI UR10, URZ, UR15, UR9 ;  /* 0x0000000fff0a7299 */ /* 0x000fc80008011609 */
[----:B------:R-:W-:Y:S02]  /*1a9e0*/  USEL UR10, UR38, UR10, !UP0 ;  /* 0x0000000a260a7287 */ /* 0x000fe4000c000000 */
[----:B------:R-:W-:Y:S02]  /*1a9f0*/  UISETP.NE.AND UP0, UPT, UR54, 0x1, UPT ;  /* 0x000000013600788c */ /* 0x000fe4000bf05270 */
[----:B------:R-:W-:Y:S02]  /*1aa00*/  UIADD3 UR11, UPT, UPT, -UR10, URZ, URZ ;  /* 0x000000ff0a0b7290 */ /* 0x000fe4000fffe1ff */
[----:B------:R-:W-:Y:S02]  /*1aa10*/  UIMAD.WIDE.U32 UR8, UR10, UR6, URZ ;  /* 0x000000060a0872a5 */ /* 0x000fe4000f8e00ff */
[----:B------:R-:W-:Y:S02]  /*1aa20*/  UIMAD UR11, UR47, UR11, UR38 ;  /* 0x0000000b2f0b72a4 */ /* 0x000fe4000f8e0226 */
[----:B------:R-:W-:-:S02]  /*1aa30*/  USHF.R.U32.HI UR8, URZ, UR7, UR9 ;  /* 0x00000007ff087299 */ /* 0x000fc40008011609 */
[----:B------:R-:W-:Y:S02]  /*1aa40*/  USHF.L.U32 UR12, UR11, 0x8, URZ ;  /* 0x000000080b0c7899 */ /* 0x000fe400080006ff */
[----:B------:R-:W-:Y:S02]  /*1aa50*/  USEL UR8, UR10, UR8, !UP0 ;  /* 0x000000080a087287 */ /* 0x000fe4000c000000 */
[----:B----4-:R-:W-:Y:S02]  /*1aa60*/  UISETP.GE.AND UP0, UPT, UR12, UR46, UPT ;  /* 0x0000002e0c00728c */ /* 0x010fe4000bf06270 */
[----:B------:R-:W-:Y:S01]  /*1aa70*/  UIADD3 UR9, UPT, UPT, -UR8, URZ, URZ ;  /* 0x000000ff08097290 */ /* 0x000fe2000fffe1ff */
[----:B------:R-:W-:-:S03]  /*1aa80*/  MOV R18, UR12 ;  /* 0x0000000c00127c02 */ /* 0x000fc60008000f00 */
[----:B------:R-:W-:-:S06]  /*1aa90*/  UIMAD UR9, UR54, UR9, UR10 ;  /* 0x00000009360972a4 */ /* 0x000fcc000f8e020a */
[----:B------:R-:W-:Y:S01]  /*1aaa0*/  MOV R19, UR9 ;  /* 0x0000000900137c02 */ /* 0x000fe20008000f00 */
[----:B------:R-:W-:Y:S06]  /*1aab0*/  BRA.U UP0, `(.L_x_403) ;  /* 0x0000002100cc7547 */ /* 0x000fec000b800000 */
[----:B------:R-:W-:Y:S01]  /*1aac0*/  IMAD.U32 R4, RZ, RZ, UR31 ;  /* 0x0000001fff047e24 */ /* 0x000fe2000f8e00ff */
[----:B------:R-:W-:Y:S02]  /*1aad0*/  UIMAD.WIDE.U32 UR10, UR8, UR5, URZ ;  /* 0x00000005080a72a5 */ /* 0x000fe4000f8e00ff */
[----:B------:R-:W-:Y:S02]  /*1aae0*/  UISETP.NE.AND UP0, UPT, UR4, 0x1, UPT ;  /* 0x000000010400788c */ /* 0x000fe4000bf05270 */
[----:B------:R-:W-:-:S03]  /*1aaf0*/  IABS R4, R4 ;  /* 0x0000000400047213 */ /* 0x000fc60000000000 */
[----:B------:R-:W-:Y:S01]  /*1ab00*/  UMOV UR9, UR11 ;  /* 0x0000000b00097c82 */ /* 0x000fe20008000000 */
[----:B------:R-:W1:Y:S01]  /*1ab10*/  I2F.RP R0, R4 ;  /* 0x0000000400007306 */ /* 0x000e620000209400 */
[----:B------:R-:W-:-:S04]  /*1ab20*/  USHF.R.U32.HI UR9, URZ, UR39, UR9 ;  /* 0x00000027ff097299 */ /* 0x000fc80008011609 */
[----:B------:R-:W-:Y:S02]  /*1ab30*/  USEL UR9, UR8, UR9, !UP0 ;  /* 0x0000000908097287 */ /* 0x000fe4000c000000 */
[----:B------:R-:W-:Y:S02]  /*1ab40*/  UISETP.NE.AND UP0, UPT, UR31, URZ, UPT ;  /* 0x000000ff1f00728c */ /* 0x000fe4000bf05270 */
[----:B------:R-:W-:-:S04]  /*1ab50*/  UIADD3 UR9, UPT, UPT, -UR9, URZ, URZ ;  /* 0x000000ff09097290 */ /* 0x000fc8000fffe1ff */
[----:B------:R-:W-:Y:S01]  /*1ab60*/  UIMAD UR8, UR4, UR9, UR8 ;  /* 0x00000009040872a4 */ /* 0x000fe2000f8e0208 */
[----:B-1----:R-:W1:Y:S03]  /*1ab70*/  MUFU.RCP R6, R0 ;  /* 0x0000000000067308 */ /* 0x002e660000001000 */
[----:B------:R-:W-:-:S04]  /*1ab80*/  ULOP3.LUT UR9, UR8, UR31, URZ, 0x3c, !UPT ;  /* 0x0000001f08097292 */ /* 0x000fc8000f8e3cff */
[----:B------:R-:W-:Y:S01]  /*1ab90*/  UISETP.GE.AND UP1, UPT, UR9, URZ, UPT ;  /* 0x000000ff0900728c */ /* 0x000fe2000bf26270 */
[----:B-1----:R-:W-:Y:S02]  /*1aba0*/  IADD3 R6, PT, PT, R6, 0xffffffe, RZ ;  /* 0x0ffffffe06067810 */ /* 0x002fe40007ffe0ff */
[----:B------:R-:W-:Y:S02]  /*1abb0*/  MOV R0, UR8 ;  /* 0x0000000800007c02 */ /* 0x000fe40008000f00 */
[----:B------:R-:W1:Y:S02]  /*1abc0*/  F2I.FTZ.U32.TRUNC.NTZ R7, R6 ;  /* 0x0000000600077305 */ /* 0x000e64000021f000 */
[----:B------:R-:W-:Y:S01]  /*1abd0*/  IABS R0, R0 ;  /* 0x0000000000007213 */ /* 0x000fe20000000000 */
[----:B-1----:R-:W-:Y:S02]  /*1abe0*/  IMAD.MOV R3, RZ, RZ, -R7 ;  /* 0x000000ffff037224 */ /* 0x002fe400078e0a07 */
        /* <DEDUP_REMOVED lines=10> */
[----:B------:R-:W-:Y:S01]  /*1ac90*/  @P1 VIADD R5, R5, 0x1 ;  /* 0x0000000105051836 */ /* 0x000fe20000000000 */
[----:B------:R-:W-:-:S04]  /*1aca0*/  ELECT P1, URZ, PT ;  /* 0x0000000000ff782f */ /* 0x000fc80003820000 */
[----:B------:R-:W-:-:S13]  /*1acb0*/  R2UR UR12, R5 ;  /* 0x00000000050c72ca */ /* 0x000fda00000e0000 */
[----:B------:R-:W-:Y:S02]  /*1acc0*/  @!UP1 UIADD3 UR12, UPT, UPT, -UR12, URZ, URZ ;  /* 0x000000ff0c0c9290 */ /* 0x000fe4000fffe1ff */
[----:B------:R-:W-:-:S04]  /*1acd0*/  @!UP0 ULOP3.LUT UR12, URZ, UR31, URZ, 0x33, !UPT ;  /* 0x0000001fff0c8292 */ /* 0x000fc8000f8e33ff */
[----:B------:R-:W-:Y:S02]  /*1ace0*/  UIADD3 UR9, UPT, UPT, -UR12, URZ, URZ ;  /* 0x000000ff0c097290 */ /* 0x000fe4000fffe1ff */
[----:B------:R-:W-:Y:S02]  /*1acf0*/  MOV R17, UR12 ;  /* 0x0000000c00117c02 */ /* 0x000fe40008000f00 */
[----:B------:R-:W-:-:S06]  /*1ad00*/  UIMAD UR8, UR31, UR9, UR8 ;  /* 0x000000091f0872a4 */ /* 0x000fcc000f8e0208 */
[----:B------:R-:W-:Y:S01]  /*1ad10*/  IMAD.U32 R16, RZ, RZ, UR8 ;  /* 0x00000008ff107e24 */ /* 0x000fe2000f8e00ff */
[----:B------:R-:W-:Y:S06]  /*1ad20*/  BRA.U UP6, `(.L_x_404) ;  /* 0x0000000106047547 */ /* 0x000fec000b800000 */
[----:B--2---:R-:W-:Y:S05]  /*1ad30*/  BPT.TRAP 0x1 ;  /* 0x000000040000795c */ /* 0x004fea0000300000 */
.L_x_404:
[----:B------:R-:W1:Y:S01]  /*1ad40*/  S2UR UR30, SR_CgaCtaId ;  /* 0x00000000001e79c3 */ /* 0x000e620000008800 */
[----:B------:R-:W-:Y:S01]  /*1ad50*/  UMOV UR23, 0x400 ;  /* 0x0000040000177882 */ /* 0x000fe20000000000 */
[----:B------:R-:W-:Y:S01]  /*1ad60*/  SHF.L.U32 R0, R2, 0x1f, RZ ;  /* 0x0000001f02007819 */ /* 0x000fe200000006ff */
[----:B-1----:R-:W-:-:S09]  /*1ad70*/  ULEA UR23, UR30, UR23, 0x18 ;  /* 0x000000171e177291 */ /* 0x002fd2000f8ec0ff */
[----:B------:R-:W1:Y:S02]  /*1ad80*/  SYNCS.PHASECHK.TRANS64.TRYWAIT P0, [UR23+0x2c0b0], R0 ;  /* 0x02c0b000ff0075a7 */ /* 0x000e640008001117 */
[----:B-1----:R-:W-:Y:S05]  /*1ad90*/  @!P0 BRA `(.L_x_405) ;  /* 0x0000003800248947 */ /* 0x002fea0003800000 */
.L_x_521:
[----:B------:R-:W-:Y:S04]  /*1ada0*/  BSSY.RECONVERGENT B0, `(.L_x_406) ;  /* 0x0000121000007945 */ /* 0x000fe80003800200 */
[----:B------:R-:W-:Y:S05]  /*1adb0*/  @!P1 BRA `(.L_x_407) ;  /* 0x00000010007c9947 */ /* 0x000fea0003800000 */
[----:B------:R-:W-:Y:S01]  /*1adc0*/  R2UR UR50, R18 ;  /* 0x00000000123272ca */ /* 0x000fe200000e0000 */
[----:B------:R3:W-:Y:S01]  /*1add0*/  STL [R1+0x64], R19 ;  /* 0x0000641301007387 */ /* 0x0007e20000100800 */
[----:B------:R-:W-:Y:S01]  /*1ade0*/  R2UR UR53, R19 ;  /* 0x00000000133572ca */ /* 0x000fe200000e0000 */
[----:B------:R-:W-:Y:S01]  /*1adf0*/  UIADD3 UR70, UP0, UPT, UR62, 0x400, URZ ;  /* 0x000004003e467890 */ /* 0x000fe2000ff1e0ff */
[----:B------:R-:W-:Y:S01]  /*1ae00*/  R2UR UR51, R16 ;  /* 0x00000000103372ca */ /* 0x000fe200000e0000 */
[----:B------:R-:W-:Y:S01]  /*1ae10*/  UIADD3 UR48, UPT, UPT, UR23, 0x1c000, URZ ;  /* 0x0001c00017307890 */ /* 0x000fe2000fffe0ff */
[----:B------:R-:W-:Y:S01]  /*1ae20*/  R2UR UR52, R17 ;  /* 0x00000000113472ca */ /* 0x000fe200000e0000 */
[----:B------:R-:W-:Y:S01]  /*1ae30*/  UIADD3.X UR71, UPT, UPT, URZ, UR63, URZ, UP0, !UPT ;  /* 0x0000003fff477290 */ /* 0x000fe200087fe4ff */
[----:B------:R-:W-:Y:S01]  /*1ae40*/  MOV.SPILL R29, UR54 ;  /* 0x00000036001d7c02 */ /* 0x000fe20009000f00 */
[----:B------:R-:W-:Y:S01]  /*1ae50*/  UIADD3 UR24, UPT, UPT, UR23, 0x1c800, URZ ;  /* 0x0001c80017187890 */ /* 0x000fe2000fffe0ff */
[----:B------:R1:W-:Y:S01]  /*1ae60*/  STL [R1+0x50], R0 ;  /* 0x0000500001007387 */ /* 0x0003e20000100800 */
[----:B------:R-:W-:Y:S01]  /*1ae70*/  UIADD3 UR16, UPT, UPT, UR23, 0x1d000, URZ ;  /* 0x0001d00017107890 */ /* 0x000fe2000fffe0ff */
[----:B------:R-:W-:Y:S01]  /*1ae80*/  R2UR.FILL UR54, R29 ;  /* 0x000000001d3672ca */ /* 0x000fe200004e0000 */
[----:B------:R-:W-:Y:S01]  /*1ae90*/  UIADD3 UR9, UPT, UPT, UR50, 0x20, URZ ;  /* 0x0000002032097890 */ /* 0x000fe2000fffe0ff */
[----:B------:R4:W-:Y:S01]  /*1aea0*/  STL [R1+0x5c], R16 ;  /* 0x00005c1001007387 */ /* 0x0009e20000100800 */
[----:B------:R-:W-:Y:S01]  /*1aeb0*/  UIADD3 UR26, UPT, UPT, UR50, 0x8, URZ ;  /* 0x00000008321a7890 */ /* 0x000fe2000fffe0ff */
[----:B------:R-:W-:Y:S01]  /*1aec0*/  IMAD.U32 R25, RZ, RZ, UR53 ;  /* 0x00000035ff197e24 */ /* 0x000fe2000f8e00ff */
[----:B------:R-:W-:Y:S01]  /*1aed0*/  UIADD3 UR18, UPT, UPT, UR50, 0x10, URZ ;  /* 0x0000001032127890 */ /* 0x000fe2000fffe0ff */
[----:B------:R-:W-:Y:S01]  /*1aee0*/  IMAD.U32 R27, RZ, RZ, UR51 ;  /* 0x00000033ff1b7e24 */ /* 0x000fe2000f8e00ff */
[----:B------:R-:W-:Y:S01]  /*1aef0*/  UIADD3 UR10, UPT, UPT, UR50, 0x18, URZ ;  /* 0x00000018320a7890 */ /* 0x000fe2000fffe0ff */
[----:B------:R-:W-:Y:S01]  /*1af00*/  IMAD.U32 R28, RZ, RZ, UR9 ;  /* 0x00000009ff1c7e24 */ /* 0x000fe2000f8e00ff */
[----:B------:R-:W-:Y:S01]  /*1af10*/  UIADD3 UR9, UPT, UPT, UR50, 0x28, URZ ;  /* 0x0000002832097890 */ /* 0x000fe2000fffe0ff */
[----:B------:R-:W-:Y:S01]  /*1af20*/  IMAD.U32 R26, RZ, RZ, UR52 ;  /* 0x00000034ff1a7e24 */ /* 0x000fe2000f8e00ff */
[----:B------:R-:W-:Y:S01]  /*1af30*/  UIADD3 UR8, UPT, UPT, UR23, 0x1d800, URZ ;  /* 0x0001d80017087890 */ /* 0x000fe2000fffe0ff */
[----:B------:R2:W-:Y:S01]  /*1af40*/  STL [R1+0x54], R2 ;  /* 0x0000540201007387 */ /* 0x0005e20000100800 */
[----:B------:R-:W-:Y:S01]  /*1af50*/  UMOV UR49, URZ ;  /* 0x000000ff00317c82 */ /* 0x000fe20008000000 */
[----:B------:R-:W-:Y:S01]  /*1af60*/  UMOV UR41, URZ ;  /* 0x000000ff00297c82 */ /* 0x000fe20008000000 */
[----:B---3--:R-:W-:Y:S01]  /*1af70*/  IMAD.U32 R19, RZ, RZ, UR9 ;  /* 0x00000009ff137e24 */ /* 0x008fe2000f8e00ff */
[----:B------:R-:W-:Y:S01]  /*1af80*/  UIADD3 UR9, UPT, UPT, UR50, 0x30, URZ ;  /* 0x0000003032097890 */ /* 0x000fe2000fffe0ff */
[----:B------:R3:W-:Y:S01]  /*1af90*/  UTMASTG.5D [UR48], [UR70] ;  /* 0x00000030460073b5 */ /* 0x0007e20008020000 */
[----:B------:R-:W-:Y:S01]  /*1afa0*/  UMOV UR27, UR51 ;  /* 0x00000033001b7c82 */ /* 0x000fe20008000000 */
[----:B------:R-:W-:Y:S01]  /*1afb0*/  UMOV UR28, UR52 ;  /* 0x00000034001c7c82 */ /* 0x000fe20008000000 */
[----:B------:R-:W-:Y:S01]  /*1afc0*/  UMOV UR29, UR53 ;  /* 0x00000035001d7c82 */ /* 0x000fe20008000000 */
[----:B------:R-:W-:Y:S01]  /*1afd0*/  UMOV UR25, UR49 ;  /* 0x0000003100197c82 */ /* 0x000fe20008000000 */
[----:B------:R-:W-:Y:S01]  /*1afe0*/  IMAD.U32 R24, RZ, RZ, UR9 ;  /* 0x00000009ff187e24 */ /* 0x000fe2000f8e00ff */
[----:B------:R-:W-:Y:S01]  /*1aff0*/  UIADD3 UR9, UPT, UPT, UR50, 0x38, URZ ;  /* 0x0000003832097890 */ /* 0x000fe2000fffe0ff */
[----:B------:R-:W-:Y:S01]  /*1b000*/  MOV.SPILL R29, UR10 ;  /* 0x0000000a001d7c02 */ /* 0x000fe20009000f00 */
[----:B------:R-:W-:Y:S01]  /*1b010*/  UMOV UR19, UR51 ;  /* 0x0000003300137c82 */ /* 0x000fe20008000000 */
[----:B------:R-:W-:Y:S01]  /*1b020*/  UMOV UR20, UR52 ;  /* 0x0000003400147c82 */ /* 0x000fe20008000000 */
[----:B------:R-:W-:Y:S01]  /*1b030*/  UMOV UR21, UR53 ;  /* 0x0000003500157c82 */ /* 0x000fe20008000000 */
[----:B------:R-:W-:Y:S01]  /*1b040*/  UMOV UR17, UR41 ;  /* 0x0000002900117c82 */ /* 0x000fe20008000000 */
[----:B------:R-:W-:Y:S01]  /*1b050*/  IMAD.U32 R23, RZ, RZ, UR9 ;  /* 0x00000009ff177e24 */ /* 0x000fe2000f8e00ff */
[----:B------:R-:W-:Y:S01]  /*1b060*/  UIADD3 UR9, UPT, UPT, UR50, 0x40, URZ ;  /* 0x0000004032097890 */ /* 0x000fe2000fffe0ff */
[----:B------:R-:W-:Y:S01]  /*1b070*/  UTMASTG.5D [UR24], [UR70] ;  /* 0x00000018460073b5 */ /* 0x000fe20008020000 */
[----:B------:R-:W-:Y:S01]  /*1b080*/  UMOV UR11, UR51 ;  /* 0x00000033000b7c82 */ /* 0x000fe20008000000 */
[----:B------:R-:W-:Y:S01]  /*1b090*/  UMOV UR12, UR52 ;  /* 0x00000034000c7c82 */ /* 0x000fe20008000000 */
[----:B------:R-:W-:Y:S01]  /*1b0a0*/  UMOV UR13, UR53 ;  /* 0x00000035000d7c82 */ /* 0x000fe20008000000 */
[----:B------:R-:W-:Y:S01]  /*1b0b0*/  UMOV UR34, UR50 ;  /* 0x0000003200227c82 */ /* 0x000fe20008000000 */
[----:B------:R-:W-:Y:S01]  /*1b0c0*/  IMAD.U32 R22, RZ, RZ, UR9 ;  /* 0x00000009ff167e24 */ /* 0x000fe2000f8e00ff */
[----:B------:R-:W-:Y:S01]  /*1b0d0*/  UIADD3 UR9, UPT, UPT, UR50, 0x48, URZ ;  /* 0x0000004832097890 */ /* 0x000fe2000fffe0ff */
[----:B-1----:R-:W-:Y:S01]  /*1b0e0*/  MOV.SPILL R0, UR15 ;  /* 0x0000000f00007c02 */ /* 0x002fe20009000f00 */
[----:B------:R-:W-:Y:S01]  /*1b0f0*/  UTMASTG.5D [UR16], [UR70] ;  /* 0x00000010460073b5 */ /* 0x000fe20008020000 */
[----:B------:R-:W-:Y:S01]  /*1b100*/  UIADD3 UR58, UPT, UPT, UR34, 0x68, URZ ;  /* 0x00000068223a7890 */ /* 0x000fe2000fffe0ff */
[----:B----4-:R-:W-:Y:S01]  /*1b110*/  IMAD.U32 R16, RZ, RZ, UR52 ;  /* 0x00000034ff107e24 */ /* 0x010fe2000f8e00ff */
[----:B------:R-:W-:Y:S01]  /*1b120*/  R2UR.FILL UR15, R0 ;  /* 0x00000000000f72ca */ /* 0x000fe200004e0000 */
[----:B------:R-:W-:Y:S01]  /*1b130*/  IMAD.U32 R21, RZ, RZ, UR9 ;  /* 0x00000009ff157e24 */ /* 0x000fe2000f8e00ff */
[----:B------:R-:W-:Y:S01]  /*1b140*/  UIADD3 UR9, UPT, UPT, UR50, 0x50, URZ ;  /* 0x0000005032097890 */ /* 0x000fe2000fffe0ff */
[----:B--2---:R-:W-:Y:S01]  /*1b150*/  MOV.SPILL R2, UR14 ;  /* 0x0000000e00027c02 */ /* 0x004fe20009000f00 */
[----:B------:R-:W-:Y:S01]  /*1b160*/  UMOV UR22, UR52 ;  /* 0x0000003400167c82 */ /* 0x000fe20008000000 */
[----:B------:R1:W-:Y:S01]  /*1b170*/  STL [R1+0x60], R17 ;  /* 0x0000601101007387 */ /* 0x0003e20000100800 */
[----:B------:R-:W-:Y:S01]  /*1b180*/  UMOV UR60, UR22 ;  /* 0x00000016003c7c82 */ /* 0x000fe20008000000 */
[----:B------:R-:W-:Y:S01]  /*1b190*/  UMOV UR30, UR51 ;  /* 0x00000033001e7c82 */ /* 0x000fe20008000000 */
[----:B------:R-:W-:Y:S01]  /*1b1a0*/  IMAD.U32 R20, RZ, RZ, UR9 ;  /* 0x00000009ff147e24 */ /* 0x000fe2000f8e00ff */
[----:B------:R-:W-:Y:S01]  /*1b1b0*/  UMOV UR9, UR41 ;  /* 0x0000002900097c82 */ /* 0x000fe20008000000 */
[----:B------:R2:W-:Y:S01]  /*1b1c0*/  STL [R1+0x58], R18 ;  /* 0x0000581201007387 */ /* 0x0005e20000100800 */
[----:B------:R-:W-:Y:S01]  /*1b1d0*/  UMOV UR55, UR53 ;  /* 0x0000003500377c82 */ /* 0x000fe20008000000 */
[----:B------:R-:W-:Y:S01]  /*1b1e0*/  IMAD.U32 R15, RZ, RZ, UR51 ;  /* 0x00000033ff0f7e24 */ /* 0x000fe2000f8e00ff */
[----:B------:R-:W-:Y:S01]  /*1b1f0*/  UMOV UR59, UR30 ;  /* 0x0000001e003b7c82 */ /* 0x000fe20008000000 */
[----:B------:R4:W-:Y:S01]  /*1b200*/  UTMASTG.5D [UR8], [UR70] ;  /* 0x00000008460073b5 */ /* 0x0009e20008020000 */
[----:B------:R-:W-:Y:S01]  /*1b210*/  IMAD.U32 R14, RZ, RZ, UR52 ;  /* 0x00000034ff0e7e24 */ /* 0x000fe2000f8e00ff */
[----:B------:R-:W-:Y:S01]  /*1b220*/  UIADD3 UR56, UPT, UPT, UR23, 0x22800, URZ ;  /* 0x0002280017387890 */ /* 0x000fe2000fffe0ff */
[----:B------:R-:W-:Y:S01]  /*1b230*/  IMAD.U32 R13, RZ, RZ, UR53 ;  /* 0x00000035ff0d7e24 */ /* 0x000fe2000f8e00ff */
[----:B------:R-:W-:Y:S01]  /*1b240*/  UMOV UR61, UR55 ;  /* 0x00000037003d7c82 */ /* 0x000fe20008000000 */
[----:B------:R-:W-:Y:S01]  /*1b250*/  R2UR.FILL UR14, R2 ;  /* 0x00000000020e72ca */ /* 0x000fe200004e0000 */
[----:B------:R-:W-:Y:S01]  /*1b260*/  UMOV UR57, UR41 ;  /* 0x0000002900397c82 */ /* 0x000fe20008000000 */
[----:B------:R-:W-:Y:S01]  /*1b270*/  MOV.SPILL R2, UR63 ;  /* 0x0000003f00027c02 */ /* 0x000fe20009000f00 */
[----:B------:R-:W-:Y:S01]  /*1b280*/  IMAD.U32 R3, RZ, RZ, UR51 ;  /* 0x00000033ff037e24 */ /* 0x000fe2000f8e00ff */
[----:B------:R-:W-:Y:S01]  /*1b290*/  MOV.SPILL R0, UR62 ;  /* 0x0000003e00007c02 */ /* 0x000fe20009000f00 */
[----:B------:R-:W-:Y:S01]  /*1b2a0*/  IMAD.U32 R6, RZ, RZ, UR51 ;  /* 0x00000033ff067e24 */ /* 0x000fe2000f8e00ff */
[----:B------:R-:W-:Y:S01]  /*1b2b0*/  UIADD3 UR74, UPT, UPT, UR34, 0x58, URZ ;  /* 0x00000058224a7890 */ /* 0x000fe2000fffe0ff */
[----:B------:R-:W-:Y:S01]  /*1b2c0*/  IMAD.U32 R5, RZ, RZ, UR52 ;  /* 0x00000034ff057e24 */ /* 0x000fe2000f8e00ff */
[----:B------:R-:W-:Y:S01]  /*1b2d0*/  UIADD3 UR72, UPT, UPT, UR23, 0x21800, URZ ;  /* 0x0002180017487890 */ /* 0x000fe2000fffe0ff */
[----:B------:R-:W-:Y:S01]  /*1b2e0*/  IMAD.U32 R4, RZ, RZ, UR53 ;  /* 0x00000035ff047e24 */ /* 0x000fe2000f8e00ff */
[----:B------:R-:W-:Y:S01]  /*1b2f0*/  UIADD3 UR66, UPT, UPT, UR34, 0x60, URZ ;  /* 0x0000006022427890 */ /* 0x000fe2000fffe0ff */
[----:B-1----:R-:W-:Y:S01]  /*1b300*/  IMAD.U32 R17, RZ, RZ, UR51 ;  /* 0x00000033ff117e24 */ /* 0x002fe2000f8e00ff */
[----:B------:R-:W-:Y:S01]  /*1b310*/  UIADD3 UR64, UPT, UPT, UR23, 0x22000, URZ ;  /* 0x0002200017407890 */ /* 0x000fe2000fffe0ff */
[----:B------:R-:W-:Y:S01]  /*1b320*/  IMAD.U32 R9, RZ, RZ, UR51 ;  /* 0x00000033ff097e24 */ /* 0x000fe2000f8e00ff */
[----:B------:R-:W-:Y:S01]  /*1b330*/  UMOV UR75, UR30 ;  /* 0x0000001e004b7c82 */ /* 0x000fe20008000000 */
[----:B------:R-:W-:Y:S01]  /*1b340*/  IMAD.U32 R8, RZ, RZ, UR52 ;  /* 0x00000034ff087e24 */ /* 0x000fe2000f8e00ff */
[----:B------:R-:W-:Y:S01]  /*1b350*/  UMOV UR76, UR22 ;  /* 0x00000016004c7c82 */ /* 0x000fe20008000000 */
[----:B--2---:R-:W-:Y:S01]  /*1b360*/  IMAD.U32 R18, RZ, RZ, UR53 ;  /* 0x00000035ff127e24 */ /* 0x004fe2000f8e00ff */
[----:B------:R-:W-:Y:S01]  /*1b370*/  UMOV UR77, UR55 ;  /* 0x00000037004d7c82 */ /* 0x000fe20008000000 */
[----:B------:R-:W-:-:S02]  /*1b380*/  IMAD.U32 R7, RZ, RZ, UR53 ;  /* 0x00000035ff077e24 */ /* 0x000fc4000f8e00ff */
[----:B------:R-:W-:Y:S02]  /*1b390*/  IMAD.U32 R12, RZ, RZ, UR51 ;  /* 0x00000033ff0c7e24 */ /* 0x000fe4000f8e00ff */
[----:B------:R-:W-:Y:S02]  /*1b3a0*/  IMAD.U32 R11, RZ, RZ, UR52 ;  /* 0x00000034ff0b7e24 */ /* 0x000fe4000f8e00ff */
[----:B------:R-:W-:Y:S01]  /*1b3b0*/  IMAD.U32 R10, RZ, RZ, UR53 ;  /* 0x00000035ff0a7e24 */ /* 0x000fe2000f8e00ff */
[----:B---3--:R-:W-:Y:S02]  /*1b3c0*/  UIADD3 UR50, UPT, UPT, UR34, 0x70, URZ ;  /* 0x0000007022327890 */ /* 0x008fe4000fffe0ff */
[----:B------:R-:W-:Y:S01]  /*1b3d0*/  UIADD3 UR48, UPT, UPT, UR23, 0x23000, URZ ;  /* 0x0002300017307890 */ /* 0x000fe2000fffe0ff */
[----:B------:R-:W-:Y:S01]  /*1b3e0*/  UMOV UR73, UR41 ;  /* 0x0000002900497c82 */ /* 0x000fe20008000000 */
[----:B------:R-:W-:Y:S01]  /*1b3f0*/  UMOV UR67, UR30 ;  /* 0x0000001e00437c82 */ /* 0x000fe20008000000 */
[----:B----4-:R-:W-:Y:S01]  /*1b400*/  R2UR UR10, R28 ;  /* 0x000000001c0a72ca */ /* 0x010fe200000e0000 */
[----:B------:R-:W-:Y:S01]  /*1b410*/  UIADD3 UR8, UPT, UPT, UR23, 0x1e000, URZ ;  /* 0x0001e00017087890 */ /* 0x000fe2000fffe0ff */
[----:B------:R-:W-:Y:S01]  /*1b420*/  R2UR UR11, R27 ;  /* 0x000000001b0b72ca */ /* 0x000fe200000e0000 */
[----:B------:R-:W-:Y:S01]  /*1b430*/  UMOV UR68, UR22 ;  /* 0x0000001600447c82 */ /* 0x000fe20008000000 */
[----:B------:R-:W-:Y:S01]  /*1b440*/  R2UR UR12, R26 ;  /* 0x000000001a0c72ca */ /* 0x000fe200000e0000 */
[----:B------:R-:W-:Y:S01]  /*1b450*/  UMOV UR69, UR55 ;  /* 0x0000003700457c82 */ /* 0x000fe20008000000 */
[----:B------:R-:W-:-:S02]  /*1b460*/  R2UR UR13, R25 ;  /* 0x00000000190d72ca */ /* 0x000fc400000e0000 */
[----:B------:R-:W-:Y:S02]  /*1b470*/  MOV.SPILL R26, UR58 ;  /* 0x0000003a001a7c02 */ /* 0x000fe40009000f00 */
[----:B------:R-:W-:Y:S02]  /*1b480*/  R2UR UR58, R19 ;  /* 0x00000000133a72ca */ /* 0x000fe400000e0000 */
[----:B------:R-:W-:Y:S02]  /*1b490*/  MOV.SPILL R28, UR60 ;  /* 0x0000003c001c7c02 */ /* 0x000fe40009000f00 */
[----:B------:R-:W-:Y:S02]  /*1b4a0*/  R2UR UR60, R16 ;  /* 0x00000000103c72ca */ /* 0x000fe400000e0000 */
[----:B------:R-:W-:Y:S02]  /*1b4b0*/  MOV.SPILL R16, UR15 ;  /* 0x0000000f00107c02 */ /* 0x000fe40009000f00 */
[----:B------:R-:W-:Y:S01]  /*1b4c0*/  MOV.SPILL R27, UR59 ;  /* 0x0000003b001b7c02 */ /* 0x000fe20009000f00 */
[----:B------:R1:W-:Y:S01]  /*1b4d0*/  UTMASTG.5D [UR8], [UR70] ;  /* 0x00000008460073b5 */ /* 0x0003e20008020000 */
[----:B------:R-:W-:-:S02]  /*1b4e0*/  R2UR UR59, R17 ;  /* 0x00000000113b72ca */ /* 0x000fc400000e0000 */
[----:B------:R-:W-:Y:S01]  /*1b4f0*/  MOV.SPILL R25, UR56 ;  /* 0x0000003800197c02 */ /* 0x000fe20009000f00 */
[----:B------:R-:W-:Y:S01]  /*1b500*/  UIADD3 UR56, UPT, UPT, UR23, 0x1e800, URZ ;  /* 0x0001e80017387890 */ /* 0x000fe2000fffe0ff */
[----:B------:R-:W-:Y:S01]  /*1b510*/  MOV.SPILL R19, UR14 ;  /* 0x0000000e00137c02 */ /* 0x000fe20009000f00 */
[----:B------:R2:W-:Y:S01]  /*1b520*/  STL [R1+0x10], R16 ;  /* 0x0000101001007387 */ /* 0x0005e20000100800 */
[----:B-1----:R-:W-:Y:S01]  /*1b530*/  UMOV UR8, UR10 ;  /* 0x0000000a00087c82 */ /* 0x002fe20008000000 */
[----:B------:R-:W-:Y:S01]  /*1b540*/  R2UR.FILL UR10, R29 ;  /* 0x000000001d0a72ca */ /* 0x000fe200004e0000 */
[----:B------:R-:W-:Y:S01]  /*1b550*/  UMOV UR11, UR58 ;  /* 0x0000003a000b7c82 */ /* 0x000fe20008000000 */
[----:B------:R-:W-:Y:S02]  /*1b560*/  MOV.SPILL R29, UR61 ;  /* 0x0000003d001d7c02 */ /* 0x000fe40009000f00 */
[----:B------:R-:W-:Y:S02]  /*1b570*/  R2UR UR61, R18 ;  /* 0x00000000123d72ca */ /* 0x000fe400000e0000 */
[----:B------:R-:W-:-:S02]  /*1b580*/  MOV.SPILL R17, UR11 ;  /* 0x0000000b00117c02 */ /* 0x000fc40009000f00 */
[----:B------:R-:W-:Y:S02]  /*1b590*/  R2UR UR11, R15 ;  /* 0x000000000f0b72ca */ /* 0x000fe400000e0000 */
[----:B------:R-:W-:Y:S02]  /*1b5a0*/  R2UR UR12, R14 ;  /* 0x000000000e0c72ca */ /* 0x000fe400000e0000 */
[----:B------:R-:W-:Y:S02]  /*1b5b0*/  R2UR UR13, R13 ;  /* 0x000000000d0d72ca */ /* 0x000fe400000e0000 */
[----:B--2---:R-:W-:Y:S02]  /*1b5c0*/  MOV.SPILL R16, UR10 ;  /* 0x0000000a00107c02 */ /* 0x004fe40009000f00 */
[----:B------:R-:W-:Y:S01]  /*1b5d0*/  R2UR UR10, R24 ;  /* 0x00000000180a72ca */ /* 0x000fe200000e0000 */
[----:B------:R1:W-:Y:S01]  /*1b5e0*/  UTMASTG.5D [UR56], [UR70] ;  /* 0x00000038460073b5 */ /* 0x0003e20008020000 */
[----:B------:R-:W-:Y:S01]  /*1b5f0*/  MOV.SPILL R18, UR8 ;  /* 0x0000000800127c02 */ /* 0x000fe20009000f00 */
[----:B------:R-:W-:Y:S01]  /*1b600*/  UIADD3 UR8, UPT, UPT, UR23, 0x1f000, URZ ;  /* 0x0001f00017087890 */ /* 0x000fe2000fffe0ff */
[----:B------:R-:W2:Y:S01]  /*1b610*/  LDL.LU R24, [R1+0x10] ;  /* 0x0000100001187983 */ /* 0x000ea20000300800 */
[----:B------:R-:W-:Y:S01]  /*1b620*/  R2UR.FILL UR14, R19 ;  /* 0x00000000130e72ca */ /* 0x000fe200004e0000 */
[----:B------:R-:W-:-:S07]  /*1b630*/  UIADD3 UR42, UPT, UPT, UR34, 0x78, URZ ;  /* 0x00000078222a7890 */ /* 0x000fce000fffe0ff */
[----:B------:R3:W-:Y:S01]  /*1b640*/  UTMASTG.5D [UR8], [UR70] ;  /* 0x00000008460073b5 */ /* 0x0007e20008020000 */
[----:B------:R-:W-:Y:S01]  /*1b650*/  R2UR.FILL UR63, R2 ;  /* 0x00000000023f72ca */ /* 0x000fe200004e0000 */
[----:B------:R-:W-:Y:S01]  /*1b660*/  UIADD3 UR40, UPT, UPT, UR23, 0x23800, URZ ;  /* 0x0002380017287890 */ /* 0x000fe2000fffe0ff */
[----:B------:R-:W-:Y:S01]  /*1b670*/  R2UR.FILL UR62, R0 ;  /* 0x00000000003e72ca */ /* 0x000fe200004e0000 */
[----:B------:R-:W-:Y:S01]  /*1b680*/  UMOV UR65, UR41 ;  /* 0x0000002900417c82 */ /* 0x000fe20008000000 */
[----:B------:R-:W-:Y:S02]  /*1b690*/  UIADD3 UR32, UPT, UPT, UR23, 0x1c400, URZ ;  /* 0x0001c40017207890 */ /* 0x000fe4000fffe0ff */
[----:B------:R-:W-:Y:S01]  /*1b6a0*/  UIADD3 UR24, UPT, UPT, UR23, 0x1cc00, URZ ;  /* 0x0001cc0017187890 */ /* 0x000fe2000fffe0ff */
[----:B------:R4:W5:Y:S01]  /*1b6b0*/  LDL.LU R19, [R1+0x64] ;  /* 0x0000640001137983 */ /* 0x0009620000300800 */
[----:B------:R-:W-:Y:S01]  /*1b6c0*/  UMOV UR51, UR30 ;  /* 0x0000001e00337c82 */ /* 0x000fe20008000000 */
[----:B------:R-:W-:-:S02]  /*1b6d0*/  UMOV UR52, UR22 ;  /* 0x0000001600347c82 */ /* 0x000fc40008000000 */
[----:B------:R4:W5:Y:S04]  /*1b6e0*/  LDL.LU R2, [R1+0x54] ;  /* 0x0000540001027983 */ /* 0x0009680000300800 */
[----:B------:R4:W5:Y:S01]  /*1b6f0*/  LDL.LU R0, [R1+0x50] ;  /* 0x0000500001007983 */ /* 0x0009620000300800 */
[----:B-1----:R-:W-:Y:S02]  /*1b700*/  R2UR UR58, R20 ;  /* 0x00000000143a72ca */ /* 0x002fe400000e0000 */
[----:B------:R-:W-:Y:S02]  /*1b710*/  R2UR UR59, R3 ;  /* 0x00000000033b72ca */ /* 0x000fe400000e0000 */
[----:B------:R-:W-:Y:S02]  /*1b720*/  R2UR UR60, R5 ;  /* 0x00000000053c72ca */ /* 0x000fe400000e0000 */
[----:B------:R-:W-:Y:S01]  /*1b730*/  R2UR UR61, R4 ;  /* 0x00000000043d72ca */ /* 0x000fe200000e0000 */
[----:B---3--:R-:W-:Y:S01]  /*1b740*/  UMOV UR13, UR10 ;  /* 0x0000000a000d7c82 */ /* 0x008fe20008000000 */
[----:B------:R-:W-:-:S02]  /*1b750*/  R2UR.FILL UR11, R17 ;  /* 0x00000000110b72ca */ /* 0x000fc400004e0000 */
[----:B------:R-:W-:Y:S01]  /*1b760*/  R2UR.FILL UR10, R16 ;  /* 0x00000000100a72ca */ /* 0x000fe200004e0000 */
[----:B------:R4:W5:Y:S01]  /*1b770*/  LDL.LU R17, [R1+0x60] ;  /* 0x0000600001117983 */ /* 0x0009620000300800 */
[----:B------:R-:W-:-:S03]  /*1b780*/  R2UR.FILL UR8, R18 ;  /* 0x00000000120872ca */ /* 0x000fc600004e0000 */
[----:B------:R-:W-:Y:S01]  /*1b790*/  MOV.SPILL R13, UR59 ;  /* 0x0000003b000d7c02 */ /* 0x000fe20009000f00 */
[----:B------:R4:W5:Y:S01]  /*1b7a0*/  LDL.LU R16, [R1+0x5c] ;  /* 0x00005c0001107983 */ /* 0x0009620000300800 */
[----:B------:R-:W-:Y:S02]  /*1b7b0*/  MOV.SPILL R3, UR58 ;  /* 0x0000003a00037c02 */ /* 0x000fe40009000f00 */
[----:B------:R-:W-:Y:S01]  /*1b7c0*/  R2UR UR58, R21 ;  /* 0x00000000153a72ca */ /* 0x000fe200000e0000 */
[----:B------:R4:W5:Y:S01]  /*1b7d0*/  LDL.LU R18, [R1+0x58] ;  /* 0x0000580001127983 */ /* 0x0009620000300800 */
[----:B------:R-:W-:Y:S02]  /*1b7e0*/  R2UR UR59, R6 ;  /* 0x00000000063b72ca */ /* 0x000fe400000e0000 */
[----:B------:R-:W-:Y:S02]  /*1b7f0*/  MOV.SPILL R14, UR61 ;  /* 0x0000003d000e7c02 */ /* 0x000fe40009000f00 */
[----:B------:R-:W-:-:S02]  /*1b800*/  MOV.SPILL R6, UR60 ;  /* 0x0000003c00067c02 */ /* 0x000fc40009000f00 */
[----:B------:R-:W-:Y:S02]  /*1b810*/  R2UR UR60, R8 ;  /* 0x00000000083c72ca */ /* 0x000fe400000e0000 */
[----:B------:R-:W-:-:S03]  /*1b820*/  R2UR UR61, R7 ;  /* 0x00000000073d72ca */ /* 0x000fc600000e0000 */
[----:B------:R-:W-:Y:S02]  /*1b830*/  MOV.SPILL R4, UR58 ;  /* 0x0000003a00047c02 */ /* 0x000fe40009000f00 */
[----:B------:R-:W-:Y:S02]  /*1b840*/  MOV.SPILL R5, UR59 ;  /* 0x0000003b00057c02 */ /* 0x000fe40009000f00 */
[----:B------:R-:W-:Y:S02]  /*1b850*/  R2UR UR58, R22 ;  /* 0x00000000163a72ca */ /* 0x000fe400000e0000 */
        /* <DEDUP_REMOVED lines=8> */
[----:B------:R-:W-:Y:S01]  /*1b8e0*/  R2UR UR59, R12 ;  /* 0x000000000c3b72ca */ /* 0x000fe200000e0000 */
[----:B------:R-:W-:-:S10]  /*1b8f0*/  UIADD3 UR56, UPT, UPT, UR23, 0x1f800, URZ ;  /* 0x0001f80017387890 */ /* 0x000fd4000fffe0ff */
[----:B------:R-:W-:Y:S02]  /*1b900*/  UMOV UR31, UR58 ;  /* 0x0000003a001f7c82 */ /* 0x000fe40008000000 */
[----:B------:R1:W-:Y:S02]  /*1b910*/  UTMASTG.5D [UR56], [UR70] ;  /* 0x00000038460073b5 */ /* 0x0003e40008020000 */
[----:B-1----:R-:W-:Y:S02]  /*1b920*/  R2UR.FILL UR61, R15 ;  /* 0x000000000f3d72ca */ /* 0x002fe400004e0000 */
[----:B------:R-:W-:Y:S02]  /*1b930*/  R2UR.FILL UR60, R9 ;  /* 0x00000000093c72ca */ /* 0x000fe400004e0000 */
[----:B------:R-:W-:Y:S02]  /*1b940*/  R2UR.FILL UR59, R8 ;  /* 0x00000000083b72ca */ /* 0x000fe400004e0000 */
[----:B------:R-:W-:Y:S01]  /*1b950*/  R2UR.FILL UR58, R7 ;  /* 0x00000000073a72ca */ /* 0x000fe200004e0000 */
[----:B------:R-:W-:-:S12]  /*1b960*/  UIADD3 UR56, UPT, UPT, UR23, 0x20000, URZ ;  /* 0x0002000017387890 */ /* 0x000fd8000fffe0ff */
[----:B------:R1:W-:Y:S01]  /*1b970*/  UTMASTG.5D [UR56], [UR70] ;  /* 0x00000038460073b5 */ /* 0x0003e20008020000 */
[----:B------:R-:W-:Y:S01]  /*1b980*/  UMOV UR16, UR58 ;  /* 0x0000003a00107c82 */ /* 0x000fe20008000000 */
[----:B-1----:R-:W-:Y:S02]  /*1b990*/  R2UR.FILL UR61, R14 ;  /* 0x000000000e3d72ca */ /* 0x002fe400004e0000 */
[----:B------:R-:W-:Y:S02]  /*1b9a0*/  R2UR.FILL UR60, R6 ;  /* 0x00000000063c72ca */ /* 0x000fe400004e0000 */
[----:B------:R-:W-:Y:S02]  /*1b9b0*/  R2UR.FILL UR59, R5 ;  /* 0x00000000053b72ca */ /* 0x000fe400004e0000 */
[----:B------:R-:W-:Y:S01]  /*1b9c0*/  R2UR.FILL UR58, R4 ;  /* 0x00000000043a72ca */ /* 0x000fe200004e0000 */
[----:B------:R-:W-:-:S12]  /*1b9d0*/  UIADD3 UR56, UPT, UPT, UR23, 0x20800, URZ ;  /* 0x0002080017387890 */ /* 0x000fd8000fffe0ff */
[----:B------:R1:W-:Y:S01]  /*1b9e0*/  UTMASTG.5D [UR56], [UR70] ;  /* 0x00000038460073b5 */ /* 0x0003e20008020000 */
[----:B------:R-:W-:Y:S01]  /*1b9f0*/  UMOV UR9, UR58 ;  /* 0x0000003a00097c82 */ /* 0x000fe20008000000 */
[----:B------:R-:W-:Y:S01]  /*1ba00*/  UMOV UR53, UR55 ;  /* 0x0000003700357c82 */ /* 0x000fe20008000000 */
[----:B------:R-:W-:Y:S01]  /*1ba10*/  UMOV UR49, UR41 ;  /* 0x0000002900317c82 */ /* 0x000fe20008000000 */
[----:B------:R-:W-:Y:S01]  /*1ba20*/  UMOV UR43, UR30 ;  /* 0x0000001e002b7c82 */ /* 0x000fe20008000000 */
[----:B------:R-:W-:Y:S01]  /*1ba30*/  UMOV UR44, UR22 ;  /* 0x00000016002c7c82 */ /* 0x000fe20008000000 */
[----:B------:R-:W-:Y:S01]  /*1ba40*/  UMOV UR45, UR55 ;  /* 0x00000037002d7c82 */ /* 0x000fe20008000000 */
[----:B------:R-:W-:Y:S01]  /*1ba50*/  UMOV UR33, 0x40 ;  /* 0x0000004000217882 */ /* 0x000fe20000000000 */
[----:B------:R-:W-:Y:S01]  /*1ba60*/  UMOV UR35, UR30 ;  /* 0x0000001e00237c82 */ /* 0x000fe20008000000 */
[----:B------:R-:W-:Y:S01]  /*1ba70*/  UMOV UR36, UR22 ;  /* 0x0000001600247c82 */ /* 0x000fe20008000000 */
[----:B-1----:R-:W-:-:S02]  /*1ba80*/  R2UR.FILL UR59, R13 ;  /* 0x000000000d3b72ca */ /* 0x002fc400004e0000 */
[----:B------:R-:W-:Y:S01]  /*1ba90*/  R2UR.FILL UR58, R3 ;  /* 0x00000000033a72ca */ /* 0x000fe200004e0000 */
[----:B------:R-:W-:Y:S01]  /*1baa0*/  UIADD3 UR56, UPT, UPT, UR23, 0x21000, URZ ;  /* 0x0002100017387890 */ /* 0x000fe2000fffe0ff */
[----:B------:R-:W-:Y:S01]  /*1bab0*/  UMOV UR60, UR22 ;  /* 0x00000016003c7c82 */ /* 0x000fe20008000000 */
[----:B------:R-:W-:-:S10]  /*1bac0*/  UMOV UR61, UR55 ;  /* 0x00000037003d7c82 */ /* 0x000fd40008000000 */
[----:B------:R1:W-:Y:S01]  /*1bad0*/  UTMASTG.5D [UR56], [UR70] ;  /* 0x00000038460073b5 */ /* 0x0003e20008020000 */
[----:B------:R-:W-:Y:S01]  /*1bae0*/  UMOV UR12, UR58 ;  /* 0x0000003a000c7c82 */ /* 0x000fe20008000000 */
[----:B------:R3:W-:Y:S01]  /*1baf0*/  UTMASTG.5D [UR72], [UR70] ;  /* 0x00000048460073b5 */ /* 0x0007e20008020000 */
[----:B------:R-:W-:Y:S01]  /*1bb00*/  UMOV UR37, UR55 ;  /* 0x0000003700257c82 */ /* 0x000fe20008000000 */
[----:B------:R4:W-:Y:S01]  /*1bb10*/  UTMASTG.5D [UR64], [UR70] ;  /* 0x00000040460073b5 */ /* 0x0009e20008020000 */
[----:B------:R-:W-:Y:S01]  /*1bb20*/  UMOV UR25, 0x40 ;  /* 0x0000004000197882 */ /* 0x000fe20000000000 */
[----:B------:R-:W-:Y:S01]  /*1bb30*/  UMOV UR27, UR30 ;  /* 0x0000001e001b7c82 */ /* 0x000fe20008000000 */
[----:B------:R-:W-:Y:S01]  /*1bb40*/  UMOV UR28, UR22 ;  /* 0x00000016001c7c82 */ /* 0x000fe20008000000 */
[----:B------:R-:W-:Y:S01]  /*1bb50*/  UMOV UR29, UR55 ;  /* 0x00000037001d7c82 */ /* 0x000fe20008000000 */
[----:B------:R-:W-:Y:S01]  /*1bb60*/  UMOV UR17, 0x40 ;  /* 0x0000004000117882 */ /* 0x000fe20000000000 */
[----:B------:R-:W-:Y:S01]  /*1bb70*/  UMOV UR19, UR30 ;  /* 0x0000001e00137c82 */ /* 0x000fe20008000000 */
[----:B------:R-:W-:Y:S01]  /*1bb80*/  UMOV UR20, UR22 ;  /* 0x0000001600147c82 */ /* 0x000fe20008000000 */
[----:B------:R-:W-:Y:S01]  /*1bb90*/  UMOV UR21, UR55 ;  /* 0x0000003700157c82 */ /* 0x000fe20008000000 */
[----:B--2---:R-:W-:-:S02]  /*1bba0*/  R2UR.FILL UR15, R24 ;  /* 0x00000000180f72ca */ /* 0x004fc400004e0000 */
[----:B-1----:R-:W-:Y:S02]  /*1bbb0*/  R2UR.FILL UR61, R29 ;  /* 0x000000001d3d72ca */ /* 0x002fe400004e0000 */
[----:B------:R-:W-:Y:S02]  /*1bbc0*/  R2UR.FILL UR60, R28 ;  /* 0x000000001c3c72ca */ /* 0x000fe400004e0000 */
[----:B------:R-:W-:Y:S02]  /*1bbd0*/  R2UR.FILL UR59, R27 ;  /* 0x000000001b3b72ca */ /* 0x000fe400004e0000 */
[----:B------:R-:W-:Y:S02]  /*1bbe0*/  R2UR.FILL UR58, R26 ;  /* 0x000000001a3a72ca */ /* 0x000fe400004e0000 */
[----:B------:R-:W-:Y:S01]  /*1bbf0*/  R2UR.FILL UR56, R25 ;  /* 0x00000000193872ca */ /* 0x000fe200004e0000 */
[----:B---3--:R-:W-:Y:S01]  /*1bc00*/  UMOV UR75, UR16 ;  /* 0x00000010004b7c82 */ /* 0x008fe20008000000 */
[----:B------:R-:W-:Y:S01]  /*1bc10*/  UIADD3 UR16, UPT, UPT, UR23, 0x1d400, URZ ;  /* 0x0001d40017107890 */ /* 0x000fe2000fffe0ff */
[----:B----4-:R-:W-:Y:S01]  /*1bc20*/  UMOV UR69, UR8 ;  /* 0x0000000800457c82 */ /* 0x010fe20008000000 */
[----:B------:R-:W-:-:S09]  /*1bc30*/  UIADD3 UR8, UPT, UPT, UR23, 0x1dc00, URZ ;  /* 0x0001dc0017087890 */ /* 0x000fd2000fffe0ff */
[----:B------:R-:W-:Y:S01]  /*1bc40*/  UTMASTG.5D [UR56], [UR70] ;  /* 0x00000038460073b5 */ /* 0x000fe20008020000 */
[----:B------:R-:W-:Y:S01]  /*1bc50*/  UMOV UR73, UR13 ;  /* 0x0000000d00497c82 */ /* 0x000fe20008000000 */
[----:B------:R-:W-:Y:S01]  /*1bc60*/  UMOV UR77, UR12 ;  /* 0x0000000c004d7c82 */ /* 0x000fe20008000000 */
[----:B------:R-:W-:Y:S01]  /*1bc70*/  UMOV UR72, UR11 ;  /* 0x0000000b00487c82 */ /* 0x000fe20008000000 */
[----:B------:R-:W-:Y:S01]  /*1bc80*/  UMOV UR76, UR9 ;  /* 0x00000009004c7c82 */ /* 0x000fe20008000000 */
[----:B------:R-:W-:Y:S01]  /*1bc90*/  UMOV UR9, 0x40 ;  /* 0x0000004000097882 */ /* 0x000fe20000000000 */
[----:B------:R-:W-:Y:S01]  /*1bca0*/  UTMASTG.5D [UR48], [UR70] ;  /* 0x00000030460073b5 */ /* 0x000fe20008020000 */
[----:B------:R-:W-:Y:S01]  /*1bcb0*/  UMOV UR11, UR30 ;  /* 0x0000001e000b7c82 */ /* 0x000fe20008000000 */
[----:B------:R-:W-:Y:S01]  /*1bcc0*/  UMOV UR12, UR22 ;  /* 0x00000016000c7c82 */ /* 0x000fe20008000000 */
[----:B------:R-:W-:Y:S01]  /*1bcd0*/  UMOV UR13, UR55 ;  /* 0x00000037000d7c82 */ /* 0x000fe20008000000 */
[----:B------:R-:W-:Y:S01]  /*1bce0*/  UTMASTG.5D [UR40], [UR70] ;  /* 0x00000028460073b5 */ /* 0x000fe20008020000 */
[----:B------:R-:W3:Y:S01]  /*1bcf0*/  S2UR UR30, SR_CgaCtaId ;  /* 0x00000000001e79c3 */ /* 0x000ee20000008800 */
[----:B------:R-:W4:Y:S01]  /*1bd00*/  LDCU UR22, c[0x0][0x900] ;  /* 0x00012000ff1677ac */ /* 0x000f220008000800 */
[----:B------:R1:W-:Y:S01]  /*1bd10*/  UTMASTG.5D [UR32], [UR70] ;  /* 0x00000020460073b5 */ /* 0x0003e20008020000 */
[----:B------:R2:W-:Y:S01]  /*1bd20*/  UTMASTG.5D [UR24], [UR70] ;  /* 0x00000018460073b5 */ /* 0x0005e20008020000 */
[----:B------:R2:W-:Y:S01]  /*1bd30*/  UTMASTG.5D [UR16], [UR70] ;  /* 0x00000010460073b5 */ /* 0x0005e20008020000 */
[----:B------:R2:W-:Y:S01]  /*1bd40*/  UTMASTG.5D [UR8], [UR70] ;  /* 0x00000008460073b5 */ /* 0x0005e20008020000 */
[----:B-1----:R-:W-:Y:S01]  /*1bd50*/  UIADD3 UR32, UPT, UPT, UR23, 0x1e400, URZ ;  /* 0x0001e40017207890 */ /* 0x002fe2000fffe0ff */
[----:B------:R-:W-:Y:S01]  /*1bd60*/  UMOV UR34, UR69 ;  /* 0x0000004500227c82 */ /* 0x000fe20008000000 */
[----:B--2---:R-:W-:-:S07]  /*1bd70*/  UIADD3 UR24, UPT, UPT, UR23, 0x1ec00, URZ ;  /* 0x0001ec0017187890 */ /* 0x004fce000fffe0ff */
[----:B------:R1:W-:Y:S01]  /*1bd80*/  UTMASTG.5D [UR32], [UR70] ;  /* 0x00000020460073b5 */ /* 0x0003e20008020000 */
[----:B------:R-:W-:Y:S01]  /*1bd90*/  UMOV UR26, UR72 ;  /* 0x00000048001a7c82 */ /* 0x000fe20008000000 */
[----:B------:R-:W-:Y:S01]  /*1bda0*/  UIADD3 UR16, UPT, UPT, UR23, 0x1f400, URZ ;  /* 0x0001f40017107890 */ /* 0x000fe2000fffe0ff */
[----:B------:R2:W-:Y:S01]  /*1bdb0*/  UTMASTG.5D [UR24], [UR70] ;  /* 0x00000018460073b5 */ /* 0x0005e20008020000 */
[----:B------:R-:W-:Y:S01]  /*1bdc0*/  UMOV UR18, UR73 ;  /* 0x0000004900127c82 */ /* 0x000fe20008000000 */
[----:B------:R-:W-:-:S06]  /*1bdd0*/  UIADD3 UR8, UPT, UPT, UR23, 0x1fc00, URZ ;  /* 0x0001fc0017087890 */ /* 0x000fcc000fffe0ff */
[----:B------:R4:W-:Y:S01]  /*1bde0*/  UTMASTG.5D [UR16], [UR70] ;  /* 0x00000010460073b5 */ /* 0x0009e20008020000 */
[----:B------:R-:W-:Y:S01]  /*1bdf0*/  UMOV UR10, UR31 ;  /* 0x0000001f000a7c82 */ /* 0x000fe20008000000 */
[----:B------:R-:W3:Y:S01]  /*1be00*/  LDCU UR31, c[0x0][0x38c] ;  /* 0x00007180ff1f77ac */ /* 0x000ee20008000800 */
[----:B------:R4:W-:Y:S01]  /*1be10*/  UTMASTG.5D [UR8], [UR70] ;  /* 0x00000008460073b5 */ /* 0x0009e20008020000 */
[----:B-1----:R-:W-:Y:S01]  /*1be20*/  UIADD3 UR32, UPT, UPT, UR23, 0x20400, URZ ;  /* 0x0002040017207890 */ /* 0x002fe2000fffe0ff */
[----:B------:R-:W-:Y:S01]  /*1be30*/  UMOV UR34, UR75 ;  /* 0x0000004b00227c82 */ /* 0x000fe20008000000 */
[----:B--2---:R-:W-:-:S07]  /*1be40*/  UIADD3 UR24, UPT, UPT, UR23, 0x20c00, URZ ;  /* 0x00020c0017187890 */ /* 0x004fce000fffe0ff */
[----:B------:R1:W-:Y:S01]  /*1be50*/  UTMASTG.5D [UR32], [UR70] ;  /* 0x00000020460073b5 */ /* 0x0003e20008020000 */
[----:B------:R-:W-:Y:S01]  /*1be60*/  UMOV UR26, UR76 ;  /* 0x0000004c001a7c82 */ /* 0x000fe20008000000 */
[----:B----4-:R-:W-:Y:S01]  /*1be70*/  UIADD3 UR16, UPT, UPT, UR23, 0x21400, URZ ;  /* 0x0002140017107890 */ /* 0x010fe2000fffe0ff */
[----:B------:R2:W-:Y:S01]  /*1be80*/  UTMASTG.5D [UR24], [UR70] ;  /* 0x00000018460073b5 */ /* 0x0005e20008020000 */
[----:B------:R-:W-:Y:S01]  /*1be90*/  UMOV UR18, UR77 ;  /* 0x0000004d00127c82 */ /* 0x000fe20008000000 */
[----:B------:R-:W-:-:S06]  /*1bea0*/  UIADD3 UR8, UPT, UPT, UR23, 0x21c00, URZ ;  /* 0x00021c0017087890 */ /* 0x000fcc000fffe0ff */
[----:B------:R4:W-:Y:S01]  /*1beb0*/  UTMASTG.5D [UR16], [UR70] ;  /* 0x00000010460073b5 */ /* 0x0009e20008020000 */
[----:B------:R-:W-:Y:S02]  /*1bec0*/  UMOV UR10, UR74 ;  /* 0x0000004a000a7c82 */ /* 0x000fe40008000000 */
        /* <DEDUP_REMOVED lines=9> */
[----:B---3--:R-:W-:-:S06]  /*1bf60*/  UIADD3 UR8, UPT, UPT, UR23, 0x23c00, URZ ;  /* 0x00023c0017087890 */ /* 0x008fcc000fffe0ff */
[----:B------:R1:W-:Y:S01]  /*1bf70*/  UTMASTG.5D [UR16], [UR70] ;  /* 0x00000010460073b5 */ /* 0x0003e20008020000 */
[----:B------:R-:W-:Y:S02]  /*1bf80*/  UMOV UR10, UR42 ;  /* 0x0000002a000a7c82 */ /* 0x000fe40008000000 */
[----:B------:R1:W-:Y:S02]  /*1bf90*/  UTMASTG.5D [UR8], [UR70] ;  /* 0x00000008460073b5 */ /* 0x0003e40008020000 */
[----:B-1----:R-:W-:Y:S01]  /*1bfa0*/  NOP ;  /* 0x0000000000007918 */ /* 0x002fe20000000000 */
.L_x_407:
[----:B--2---:R-:W-:Y:S05]  /*1bfb0*/  BSYNC.RECONVERGENT B0 ;  /* 0x0000000000007941 */ /* 0x004fea0003800200 */
.L_x_406:
[----:B------:R0:W-:Y:S01]  /*1bfc0*/  UTMACMDFLUSH ;  /* 0x00000000000079b7 */ /* 0x0001e20000000000 */
[----:B------:R-:W-:Y:S05]  /*1bfd0*/  BRA.U UP6, `(.L_x_408) ;  /* 0x0000000106047547 */ /* 0x000fea000b800000 */
[----:B------:R-:W-:Y:S05]  /*1bfe0*/  BPT.TRAP 0x1 ;  /* 0x000000040000795c */ /* 0x000fea0000300000 */
.L_x_408:
[----:B-----5:R-:W2:Y:S02]  /*1bff0*/  SYNCS.PHASECHK.TRANS64.TRYWAIT P0, [UR23+0x2c0b8], R0 ;  /* 0x02c0b800ff0075a7 */ /* 0x020ea40008001117 */
[----:B--2---:R-:W-:Y:S05]  /*1c000*/  @!P0 BRA `(.L_x_409) ;  /* 0x0000002400a08947 */ /* 0x004fea0003800000 */
.L_x_523:
[----:B------:R-:W-:Y:S04]  /*1c010*/  BSSY.RECONVERGENT B0, `(.L_x_410) ;  /* 0x00000ce000007945 */ /* 0x000fe80003800200 */
[----:B------:R-:W-:Y:S05]  /*1c020*/  @!P1 BRA `(.L_x_411) ;  /* 0x0000000c00309947 */ /* 0x000fea0003800000 */
[----:B------:R-:W-:Y:S01]  /*1c030*/  R2UR UR33, R18 ;  /* 0x00000000122172ca */ /* 0x000fe200000e0000 */
[----:B------:R-:W-:Y:S01]  /*1c040*/  UIADD3 UR70, UP0, UPT, UR62, 0x400, URZ ;  /* 0x000004003e467890 */ /* 0x000fe2000ff1e0ff */
[----:B------:R-:W-:Y:S01]  /*1c050*/  R2UR UR30, R16 ;  /* 0x00000000101e72ca */ /* 0x000fe200000e0000 */
[----:B------:R-:W-:Y:S01]  /*1c060*/  UIADD3 UR56, UPT, UPT, UR23, 0x24000, URZ ;  /* 0x0002400017387890 */ /* 0x000fe2000fffe0ff */
[----:B------:R-:W-:Y:S01]  /*1c070*/  R2UR UR22, R17 ;  /* 0x00000000111672ca */ /* 0x000fe200000e0000 */
[----:B------:R-:W-:Y:S01]  /*1c080*/  UIADD3.X UR71, UPT, UPT, URZ, UR63, URZ, UP0, !UPT ;  /* 0x0000003fff477290 */ /* 0x000fe200087fe4ff */
[----:B------:R-:W-:Y:S01]  /*1c090*/  R2UR UR55, R19 ;  /* 0x00000000133772ca */ /* 0x000fe200000e0000 */
[----:B------:R-:W-:Y:S01]  /*1c0a0*/  UIADD3 UR24, UPT, UPT, UR23, 0x24800, URZ ;  /* 0x0002480017187890 */ /* 0x000fe2000fffe0ff */
[----:B------:R-:W-:Y:S01]  /*1c0b0*/  MOV.SPILL R6, UR62 ;  /* 0x0000003e00067c02 */ /* 0x000fe20009000f00 */
[----:B------:R-:W-:Y:S01]  /*1c0c0*/  UMOV UR57, URZ ;  /* 0x000000ff00397c82 */ /* 0x000fe20008000000 */
[----:B------:R-:W-:Y:S01]  /*1c0d0*/  UIADD3 UR16, UPT, UPT, UR23, 0x25000, URZ ;  /* 0x0002500017107890 */ /* 0x000fe2000fffe0ff */
[----:B------:R-:W-:Y:S01]  /*1c0e0*/  MOV.SPILL R7, UR63 ;  /* 0x0000003f00077c02 */ /* 0x000fe20009000f00 */
[----:B------:R-:W-:Y:S01]  /*1c0f0*/  UIADD3 UR8, UPT, UPT, UR23, 0x25800, URZ ;  /* 0x0002580017087890 */ /* 0x000fe2000fffe0ff */
[----:B------:R-:W-:Y:S01]  /*1c100*/  R2UR.FILL UR62, R6 ;  /* 0x00000000063e72ca */ /* 0x000fe200004e0000 */
[----:B------:R-:W-:Y:S01]  /*1c110*/  UIADD3 UR58, UPT, UPT, UR33, 0x80, URZ ;  /* 0x00000080213a7890 */ /* 0x000fe2000fffe0ff */
[----:B------:R-:W-:Y:S01]  /*1c120*/  R2UR.FILL UR63, R7 ;  /* 0x00000000073f72ca */ /* 0x000fe200004e0000 */
[----:B------:R-:W-:Y:S01]  /*1c130*/  UIADD3 UR9, UPT, UPT, UR33, 0xc8, URZ ;  /* 0x000000c821097890 */ /* 0x000fe2000fffe0ff */
[----:B------:R-:W-:Y:S01]  /*1c140*/  MOV.SPILL R14, UR39 ;  /* 0x00000027000e7c02 */ /* 0x000fe20009000f00 */
[----:B------:R-:W-:Y:S01]  /*1c150*/  UIADD3 UR26, UPT, UPT, UR33, 0x88, URZ ;  /* 0x00000088211a7890 */ /* 0x000fe2000fffe0ff */
[----:B------:R-:W-:Y:S01]  /*1c160*/  MOV.SPILL R13, UR38 ;  /* 0x00000026000d7c02 */ /* 0x000fe20009000f00 */
[----:B------:R-:W-:Y:S01]  /*1c170*/  UIADD3 UR25, UPT, UPT, UR33, 0xb8, URZ ;  /* 0x000000b821197890 */ /* 0x000fe2000fffe0ff */
[----:B------:R-:W-:Y:S01]  /*1c180*/  MOV.SPILL R22, UR15 ;  /* 0x0000000f00167c02 */ /* 0x000fe20009000f00 */
[----:B------:R-:W-:Y:S01]  /*1c190*/  UMOV UR59, UR30 ;  /* 0x0000001e003b7c82 */ /* 0x000fe20008000000 */
[----:B------:R-:W-:Y:S01]  /*1c1a0*/  UMOV UR60, UR22 ;  /* 0x00000016003c7c82 */ /* 0x000fe20008000000 */
[----:B------:R-:W-:Y:S01]  /*1c1b0*/  UMOV UR61, UR55 ;  /* 0x00000037003d7c82 */ /* 0x000fe20008000000 */
[----:B------:R-:W-:Y:S01]  /*1c1c0*/  UIADD3 UR18, UPT, UPT, UR33, 0x90, URZ ;  /* 0x0000009021127890 */ /* 0x000fe2000fffe0ff */
[----:B-1----:R-:W-:Y:S01]  /*1c1d0*/  IMAD.U32 R3, RZ, RZ, UR9 ;  /* 0x00000009ff037e24 */ /* 0x002fe2000f8e00ff */
[----:B------:R-:W-:Y:S01]  /*1c1e0*/  UIADD3 UR17, UPT, UPT, UR33, 0xc0, URZ ;  /* 0x000000c021117890 */ /* 0x000fe2000fffe0ff */
[----:B------:R1:W-:Y:S01]  /*1c1f0*/  UTMASTG.5D [UR56], [UR70] ;  /* 0x00000038460073b5 */ /* 0x0003e20008020000 */
[----:B------:R-:W-:Y:S01]  /*1c200*/  UIADD3 UR10, UPT, UPT, UR33, 0x98, URZ ;  /* 0x00000098210a7890 */ /* 0x000fe2000fffe0ff */
[----:B------:R-:W-:Y:S01]  /*1c210*/  IMAD.U32 R5, RZ, RZ, UR25 ;  /* 0x00000019ff057e24 */ /* 0x000fe2000f8e00ff */
[----:B------:R-:W-:Y:S01]  /*1c220*/  UMOV UR34, UR58 ;  /* 0x0000003a00227c82 */ /* 0x000fe20008000000 */
[----:B------:R-:W-:Y:S01]  /*1c230*/  UIADD3 UR9, UPT, UPT, UR33, 0xd0, URZ ;  /* 0x000000d021097890 */ /* 0x000fe2000fffe0ff */
[----:B------:R-:W-:Y:S01]  /*1c240*/  IMAD.U32 R4, RZ, RZ, UR17 ;  /* 0x00000011ff047e24 */ /* 0x000fe2000f8e00ff */
[----:B------:R-:W-:Y:S01]  /*1c250*/  UMOV UR41, URZ ;  /* 0x000000ff00297c82 */ /* 0x000fe20008000000 */
[----:B------:R-:W-:Y:S01]  /*1c260*/  UMOV UR27, UR30 ;  /* 0x0000001e001b7c82 */ /* 0x000fe20008000000 */
[----:B------:R-:W-:Y:S01]  /*1c270*/  UMOV UR28, UR22 ;  /* 0x00000016001c7c82 */ /* 0x000fe20008000000 */
[----:B------:R-:W-:Y:S01]  /*1c280*/  UMOV UR29, UR55 ;  /* 0x00000037001d7c82 */ /* 0x000fe20008000000 */
[----:B------:R-:W-:Y:S01]  /*1c290*/  UMOV UR25, UR41 ;  /* 0x0000002900197c82 */ /* 0x000fe20008000000 */
[----:B------:R-:W-:Y:S01]  /*1c2a0*/  UMOV UR19, UR30 ;  /* 0x0000001e00137c82 */ /* 0x000fe20008000000 */
[----:B------:R-:W-:Y:S01]  /*1c2b0*/  UMOV UR20, UR22 ;  /* 0x0000001600147c82 */ /* 0x000fe20008000000 */
[----:B------:R-:W-:Y:S01]  /*1c2c0*/  UMOV UR21, UR55 ;  /* 0x0000003700157c82 */ /* 0x000fe20008000000 */
[----:B------:R-:W-:Y:S01]  /*1c2d0*/  IMAD.U32 R0, RZ, RZ, UR9 ;  /* 0x00000009ff007e24 */ /* 0x000fe2000f8e00ff */
[----:B------:R-:W-:Y:S01]  /*1c2e0*/  UMOV UR17, UR41 ;  /* 0x0000002900117c82 */ /* 0x000fe20008000000 */
[----:B------:R-:W-:Y:S01]  /*1c2f0*/  UMOV UR11, UR30 ;  /* 0x0000001e000b7c82 */ /* 0x000fe20008000000 */
[----:B------:R-:W-:Y:S01]  /*1c300*/  UMOV UR12, UR22 ;  /* 0x00000016000c7c82 */ /* 0x000fe20008000000 */
[----:B------:R-:W-:Y:S01]  /*1c310*/  UMOV UR13, UR55 ;  /* 0x00000037000d7c82 */ /* 0x000fe20008000000 */
[----:B------:R2:W-:Y:S01]  /*1c320*/  UTMASTG.5D [UR24], [UR70] ;  /* 0x00000018460073b5 */ /* 0x0005e20008020000 */
[----:B------:R-:W-:Y:S01]  /*1c330*/  UMOV UR9, UR41 ;  /* 0x0000002900097c82 */ /* 0x000fe20008000000 */
[----:B------:R-:W-:Y:S01]  /*1c340*/  MOV.SPILL R20, UR10 ;  /* 0x0000000a00147c02 */ /* 0x000fe20009000f00 */
[----:B------:R-:W-:Y:S01]  /*1c350*/  UIADD3 UR32, UPT, UPT, UR23, 0x27800, URZ ;  /* 0x0002780017207890 */ /* 0x000fe2000fffe0ff */
[----:B------:R-:W-:Y:S01]  /*1c360*/  MOV.SPILL R12, UR34 ;  /* 0x00000022000c7c02 */ /* 0x000fe20009000f00 */
[----:B------:R-:W-:Y:S01]  /*1c370*/  UIADD3 UR74, UPT, UPT, UR33, 0xd8, URZ ;  /* 0x000000d8214a7890 */ /* 0x000fe2000fffe0ff */
[----:B------:R-:W-:Y:S01]  /*1c380*/  R2UR UR34, R5 ;  /* 0x00000000052272ca */ /* 0x000fe200000e0000 */
[----:B------:R-:W-:Y:S01]  /*1c390*/  UIADD3 UR66, UPT, UPT, UR33, 0xe0, URZ ;  /* 0x000000e021427890 */ /* 0x000fe2000fffe0ff */
[----:B------:R3:W-:Y:S01]  /*1c3a0*/  UTMASTG.5D [UR16], [UR70] ;  /* 0x00000010460073b5 */ /* 0x0007e20008020000 */
[----:B------:R-:W-:Y:S01]  /*1c3b0*/  UIADD3 UR50, UPT, UPT, UR33, 0xf0, URZ ;  /* 0x000000f021327890 */ /* 0x000fe2000fffe0ff */
[----:B------:R-:W-:Y:S01]  /*1c3c0*/  MOV.SPILL R9, UR61 ;  /* 0x0000003d00097c02 */ /* 0x000fe20009000f00 */
[----:B------:R-:W-:Y:S01]  /*1c3d0*/  UIADD3 UR42, UPT, UPT, UR33, 0xf8, URZ ;  /* 0x000000f8212a7890 */ /* 0x000fe2000fffe0ff */
[----:B------:R-:W-:Y:S01]  /*1c3e0*/  MOV.SPILL R8, UR60 ;  /* 0x0000003c00087c02 */ /* 0x000fe20009000f00 */
[----:B------:R-:W-:Y:S01]  /*1c3f0*/  UMOV UR35, UR30 ;  /* 0x0000001e00237c82 */ /* 0x000fe20008000000 */
[----:B------:R-:W-:Y:S01]  /*1c400*/  UMOV UR36, UR22 ;  /* 0x0000001600247c82 */ /* 0x000fe20008000000 */
[----:B------:R-:W-:Y:S01]  /*1c410*/  UMOV UR37, UR55 ;  /* 0x0000003700257c82 */ /* 0x000fe20008000000 */
[----:B------:R4:W-:Y:S01]  /*1c420*/  UTMASTG.5D [UR8], [UR70] ;  /* 0x00000008460073b5 */ /* 0x0009e20008020000 */
[----:B------:R-:W-:Y:S01]  /*1c430*/  MOV.SPILL R7, UR59 ;  /* 0x0000003b00077c02 */ /* 0x000fe20009000f00 */
[----:B-1----:R-:W-:Y:S01]  /*1c440*/  UIADD3 UR56, UPT, UPT, UR23, 0x26000, URZ ;  /* 0x0002600017387890 */ /* 0x002fe2000fffe0ff */
[----:B------:R-:W-:Y:S01]  /*1c450*/  MOV.SPILL R21, UR14 ;  /* 0x0000000e00157c02 */ /* 0x000fe20009000f00 */
[----:B------:R-:W-:Y:S01]  /*1c460*/  UIADD3 UR58, UPT, UPT, UR33, 0xa0, URZ ;  /* 0x000000a0213a7890 */ /* 0x000fe2000fffe0ff */
[----:B------:R-:W-:Y:S01]  /*1c470*/  MOV.SPILL R11, UR63 ;  /* 0x0000003f000b7c02 */ /* 0x000fe20009000f00 */
[----:B------:R-:W-:Y:S01]  /*1c480*/  UMOV UR57, UR41 ;  /* 0x0000002900397c82 */ /* 0x000fe20008000000 */
[----:B------:R-:W-:Y:S01]  /*1c490*/  UIADD3 UR72, UPT, UPT, UR23, 0x29800, URZ ;  /* 0x0002980017487890 */ /* 0x000fe2000fffe0ff */
[----:B------:R-:W-:Y:S01]  /*1c4a0*/  MOV.SPILL R10, UR62 ;  /* 0x0000003e000a7c02 */ /* 0x000fe20009000f00 */
[----:B------:R-:W-:Y:S01]  /*1c4b0*/  UIADD3 UR64, UPT, UPT, UR23, 0x2a000, URZ ;  /* 0x0002a00017407890 */ /* 0x000fe2000fffe0ff */
[----:B------:R-:W-:Y:S01]  /*1c4c0*/  R2UR.FILL UR15, R22 ;  /* 0x00000000160f72ca */ /* 0x000fe200004e0000 */
[----:B------:R-:W-:Y:S01]  /*1c4d0*/  UMOV UR75, UR30 ;  /* 0x0000001e004b7c82 */ /* 0x000fe20008000000 */
[----:B------:R-:W-:Y:S01]  /*1c4e0*/  UMOV UR76, UR22 ;  /* 0x00000016004c7c82 */ /* 0x000fe20008000000 */
[----:B------:R1:W-:Y:S01]  /*1c4f0*/  UTMASTG.5D [UR56], [UR70] ;  /* 0x00000038460073b5 */ /* 0x0003e20008020000 */
[----:B------:R-:W-:Y:S01]  /*1c500*/  UMOV UR77, UR55 ;  /* 0x00000037004d7c82 */ /* 0x000fe20008000000 */
[----:B------:R-:W-:Y:S01]  /*1c510*/  UIADD3 UR48, UPT, UPT, UR23, 0x2b000, URZ ;  /* 0x0002b00017307890 */ /* 0x000fe2000fffe0ff */
[----:B------:R-:W-:Y:S01]  /*1c520*/  R2UR.FILL UR14, R21 ;  /* 0x00000000150e72ca */ /* 0x000fe200004e0000 */
[----:B------:R-:W-:Y:S01]  /*1c530*/  UMOV UR73, UR41 ;  /* 0x0000002900497c82 */ /* 0x000fe20008000000 */
[----:B------:R-:W-:Y:S01]  /*1c540*/  UMOV UR67, UR30 ;  /* 0x0000001e00437c82 */ /* 0x000fe20008000000 */
[----:B------:R-:W-:Y:S01]  /*1c550*/  UMOV UR68, UR22 ;  /* 0x0000001600447c82 */ /* 0x000fe20008000000 */
[----:B------:R-:W-:Y:S01]  /*1c560*/  UMOV UR69, UR55 ;  /* 0x0000003700457c82 */ /* 0x000fe20008000000 */
[----:B------:R-:W-:Y:S01]  /*1c570*/  UIADD3 UR40, UPT, UPT, UR23, 0x2b800, URZ ;  /* 0x0002b80017287890 */ /* 0x000fe2000fffe0ff */
[----:B------:R-:W-:Y:S01]  /*1c580*/  R2UR.FILL UR39, R14 ;  /* 0x000000000e2772ca */ /* 0x000fe200004e0000 */
[----:B------:R-:W-:Y:S01]  /*1c590*/  UMOV UR65, UR41 ;  /* 0x0000002900417c82 */ /* 0x000fe20008000000 */
[----:B--2---:R-:W-:Y:S01]  /*1c5a0*/  UIADD3 UR24, UPT, UPT, UR23, 0x24c00, URZ ;  /* 0x00024c0017187890 */ /* 0x004fe2000fffe0ff */
[----:B------:R-:W-:Y:S01]  /*1c5b0*/  R2UR.FILL UR38, R13 ;  /* 0x000000000d2672ca */ /* 0x000fe200004e0000 */
[----:B------:R-:W-:Y:S01]  /*1c5c0*/  UMOV UR51, UR30 ;  /* 0x0000001e00337c82 */ /* 0x000fe20008000000 */
[----:B------:R-:W-:Y:S01]  /*1c5d0*/  UMOV UR52, UR22 ;  /* 0x0000001600347c82 */ /* 0x000fe20008000000 */
[----:B------:R-:W-:Y:S01]  /*1c5e0*/  UMOV UR53, UR55 ;  /* 0x0000003700357c82 */ /* 0x000fe20008000000 */
[----:B------:R-:W-:Y:S01]  /*1c5f0*/  UMOV UR49, UR41 ;  /* 0x0000002900317c82 */ /* 0x000fe20008000000 */
[----:B------:R-:W-:Y:S01]  /*1c600*/  UMOV UR43, UR30 ;  /* 0x0000001e002b7c82 */ /* 0x000fe20008000000 */
[----:B------:R-:W-:Y:S01]  /*1c610*/  UMOV UR44, UR22 ;  /* 0x00000016002c7c82 */ /* 0x000fe20008000000 */
[----:B------:R-:W-:Y:S01]  /*1c620*/  UMOV UR45, UR55 ;  /* 0x00000037002d7c82 */ /* 0x000fe20008000000 */
[----:B------:R-:W-:Y:S01]  /*1c630*/  UMOV UR25, 0x40 ;  /* 0x0000004000197882 */ /* 0x000fe20000000000 */
[----:B---3--:R-:W-:Y:S01]  /*1c640*/  UMOV UR17, 0x40 ;  /* 0x0000004000117882 */ /* 0x008fe20000000000 */
[----:B------:R-:W-:Y:S01]  /*1c650*/  R2UR.FILL UR63, R11 ;  /* 0x000000000b3f72ca */ /* 0x000fe200004e0000 */
[----:B----4-:R-:W-:Y:S01]  /*1c660*/  UMOV UR8, UR58 ;  /* 0x0000003a00087c82 */ /* 0x010fe20008000000 */
[----:B------:R-:W-:Y:S01]  /*1c670*/  UIADD3 UR10, UPT, UPT, UR33, 0xa8, URZ ;  /* 0x000000a8210a7890 */ /* 0x000fe2000fffe0ff */
[----:B------:R-:W-:Y:S01]  /*1c680*/  MOV.SPILL R15, UR8 ;  /* 0x00000008000f7c02 */ /* 0x000fe20009000f00 */
[----:B------:R-:W-:Y:S01]  /*1c690*/  UIADD3 UR8, UPT, UPT, UR23, 0x26800, URZ ;  /* 0x0002680017087890 */ /* 0x000fe2000fffe0ff */
[----:B------:R-:W-:-:S04]  /*1c6a0*/  R2UR.FILL UR62, R10 ;  /* 0x000000000a3e72ca */ /* 0x000fc800004e0000 */
[----:B------:R-:W-:-:S04]  /*1c6b0*/  UMOV UR31, UR10 ;  /* 0x0000000a001f7c82 */ /* 0x000fc80008000000 */
[----:B------:R2:W-:Y:S01]  /*1c6c0*/  UTMASTG.5D [UR8], [UR70] ;  /* 0x00000008460073b5 */ /* 0x0005e20008020000 */
[----:B-1----:R-:W-:Y:S02]  /*1c6d0*/  UIADD3 UR58, UPT, UPT, UR33, 0xe8, URZ ;  /* 0x000000e8213a7890 */ /* 0x002fe4000fffe0ff */
[----:B------:R-:W-:-:S04]  /*1c6e0*/  UIADD3 UR56, UPT, UPT, UR23, 0x2a800, URZ ;  /* 0x0002a80017387890 */ /* 0x000fc8000fffe0ff */
[----:B------:R-:W-:Y:S02]  /*1c6f0*/  MOV.SPILL R6, UR58 ;  /* 0x0000003a00067c02 */ /* 0x000fe40009000f00 */
[----:B------:R-:W-:Y:S02]  /*1c700*/  R2UR UR58, R0 ;  /* 0x00000000003a72ca */ /* 0x000fe400000e0000 */
[----:B------:R-:W-:Y:S01]  /*1c710*/  MOV.SPILL R5, UR56 ;  /* 0x0000003800057c02 */ /* 0x000fe20009000f00 */
[----:B------:R-:W-:-:S10]  /*1c720*/  UIADD3 UR56, UPT, UPT, UR23, 0x28000, URZ ;  /* 0x0002800017387890 */ /* 0x000fd4000fffe0ff */
[----:B------:R-:W-:Y:S02]  /*1c730*/  MOV.SPILL R0, UR58 ;  /* 0x0000003a00007c02 */ /* 0x000fe40009000f00 */
[----:B------:R-:W-:-:S13]  /*1c740*/  R2UR UR58, R3 ;  /* 0x00000000033a72ca */ /* 0x000fda00000e0000 */
[----:B------:R-:W-:Y:S01]  /*1c750*/  MOV.SPILL R3, UR58 ;  /* 0x0000003a00037c02 */ /* 0x000fe20009000f00 */
[----:B--2---:R-:W-:Y:S01]  /*1c760*/  UIADD3 UR8, UPT, UPT, UR23, 0x27000, URZ ;  /* 0x0002700017087890 */ /* 0x004fe2000fffe0ff */
[----:B------:R-:W-:Y:S01]  /*1c770*/  R2UR UR58, R4 ;  /* 0x00000000043a72ca */ /* 0x000fe200000e0000 */
[----:B------:R-:W-:-:S03]  /*1c780*/  UIADD3 UR10, UPT, UPT, UR33, 0xb0, URZ ;  /* 0x000000b0210a7890 */ /* 0x000fc6000fffe0ff */
[----:B------:R-:W-:-:S06]  /*1c790*/  UMOV UR33, UR41 ;  /* 0x0000002900217c82 */ /* 0x000fcc0008000000 */
[----:B------:R1:W-:Y:S03]  /*1c7a0*/  UTMASTG.5D [UR8], [UR70] ;  /* 0x00000008460073b5 */ /* 0x0003e60008020000 */
[----:B------:R-:W-:Y:S01]  /*1c7b0*/  UMOV UR16, UR58 ;  /* 0x0000003a00107c82 */ /* 0x000fe20008000000 */
[----:B------:R2:W-:Y:S01]  /*1c7c0*/  UTMASTG.5D [UR32], [UR70] ;  /* 0x00000020460073b5 */ /* 0x0005e20008020000 */
[----:B------:R3:W-:Y:S01]  /*1c7d0*/  UTMASTG.5D [UR56], [UR70] ;  /* 0x00000038460073b5 */ /* 0x0007e20008020000 */
[----:B-1----:R-:W-:Y:S01]  /*1c7e0*/  R2UR.FILL UR8, R15 ;  /* 0x000000000f0872ca */ /* 0x002fe200004e0000 */
[----:B------:R-:W-:Y:S01]  /*1c7f0*/  UMOV UR13, UR34 ;  /* 0x00000022000d7c82 */ /* 0x000fe20008000000 */
[----:B------:R-:W-:Y:S01]  /*1c800*/  UMOV UR12, UR10 ;  /* 0x0000000a000c7c82 */ /* 0x000fe20008000000 */
[----:B------:R-:W-:Y:S02]  /*1c810*/  R2UR.FILL UR10, R20 ;  /* 0x00000000140a72ca */ /* 0x000fe400004e0000 */
[----:B--2---:R-:W-:Y:S01]  /*1c820*/  R2UR.FILL UR34, R12 ;  /* 0x000000000c2272ca */ /* 0x004fe200004e0000 */
[----:B------:R-:W-:Y:S01]  /*1c830*/  UIADD3 UR32, UPT, UPT, UR23, 0x24400, URZ ;  /* 0x0002440017207890 */ /* 0x000fe2000fffe0ff */
[----:B------:R-:W-:Y:S01]  /*1c840*/  UMOV UR33, 0x40 ;  /* 0x0000004000217882 */ /* 0x000fe20000000000 */
[----:B---3--:R-:W-:Y:S01]  /*1c850*/  R2UR.FILL UR58, R3 ;  /* 0x00000000033a72ca */ /* 0x008fe200004e0000 */
[----:B------:R-:W-:-:S12]  /*1c860*/  UIADD3 UR56, UPT, UPT, UR23, 0x28800, URZ ;  /* 0x0002880017387890 */ /* 0x000fd8000fffe0ff */
[----:B------:R1:W-:Y:S01]  /*1c870*/  UTMASTG.5D [UR56], [UR70] ;  /* 0x00000038460073b5 */ /* 0x0003e20008020000 */
[----:B------:R-:W-:Y:S01]  /*1c880*/  UMOV UR9, UR58 ;  /* 0x0000003a00097c82 */ /* 0x000fe20008000000 */
[----:B-1----:R-:W-:Y:S01]  /*1c890*/  R2UR.FILL UR58, R0 ;  /* 0x00000000003a72ca */ /* 0x002fe200004e0000 */
[----:B------:R-:W-:-:S12]  /*1c8a0*/  UIADD3 UR56, UPT, UPT, UR23, 0x29000, URZ ;  /* 0x0002900017387890 */ /* 0x000fd8000fffe0ff */
[----:B------:R1:W-:Y:S01]  /*1c8b0*/  UTMASTG.5D [UR56], [UR70] ;  /* 0x00000038460073b5 */ /* 0x0003e20008020000 */
[----:B------:R-:W-:Y:S01]  /*1c8c0*/  UMOV UR11, UR58 ;  /* 0x0000003a000b7c82 */ /* 0x000fe20008000000 */
[----:B------:R2:W-:Y:S01]  /*1c8d0*/  UTMASTG.5D [UR72], [UR70] ;  /* 0x00000048460073b5 */ /* 0x0005e20008020000 */
[----:B------:R3:W-:Y:S01]  /*1c8e0*/  UTMASTG.5D [UR64], [UR70] ;  /* 0x00000040460073b5 */ /* 0x0007e20008020000 */
[----:B-1----:R-:W-:Y:S02]  /*1c8f0*/  R2UR.FILL UR61, R9 ;  /* 0x00000000093d72ca */ /* 0x002fe400004e0000 */
[----:B------:R-:W-:Y:S02]  /*1c900*/  R2UR.FILL UR60, R8 ;  /* 0x00000000083c72ca */ /* 0x000fe400004e0000 */
[----:B------:R-:W-:Y:S02]  /*1c910*/  R2UR.FILL UR59, R7 ;  /* 0x00000000073b72ca */ /* 0x000fe400004e0000 */
[----:B------:R-:W-:-:S02]  /*1c920*/  R2UR.FILL UR58, R6 ;  /* 0x00000000063a72ca */ /* 0x000fc400004e0000 */
[----:B------:R-:W-:Y:S01]  /*1c930*/  R2UR.FILL UR56, R5 ;  /* 0x00000000053872ca */ /* 0x000fe200004e0000 */
[----:B--2---:R-:W-:Y:S01]  /*1c940*/  UMOV UR75, UR16 ;  /* 0x00000010004b7c82 */ /* 0x004fe20008000000 */
[----:B------:R-:W-:Y:S01]  /*1c950*/  UIADD3 UR16, UPT, UPT, UR23, 0x25400, URZ ;  /* 0x0002540017107890 */ /* 0x000fe2000fffe0ff */
[----:B------:R-:W-:Y:S01]  /*1c960*/  UMOV UR73, UR13 ;  /* 0x0000000d00497c82 */ /* 0x000fe20008000000 */
[----:B------:R-:W-:Y:S01]  /*1c970*/  UMOV UR72, UR12 ;  /* 0x0000000c00487c82 */ /* 0x000fe20008000000 */
[----:B------:R-:W-:Y:S01]  /*1c980*/  UMOV UR77, UR11 ;  /* 0x0000000b004d7c82 */ /* 0x000fe20008000000 */
[----:B------:R-:W-:Y:S01]  /*1c990*/  UMOV UR76, UR9 ;  /* 0x00000009004c7c82 */ /* 0x000fe20008000000 */
[----:B---3--:R-:W-:Y:S01]  /*1c9a0*/  UMOV UR69, UR8 ;  /* 0x0000000800457c82 */ /* 0x008fe20008000000 */
[----:B------:R-:W-:Y:S01]  /*1c9b0*/  UIADD3 UR8, UPT, UPT, UR23, 0x25c00, URZ ;  /* 0x00025c0017087890 */ /* 0x000fe2000fffe0ff */
[----:B------:R-:W-:Y:S01]  /*1c9c0*/  UMOV UR9, 0x40 ;  /* 0x0000004000097882 */ /* 0x000fe20000000000 */
[----:B------:R-:W-:-:S03]  /*1c9d0*/  UMOV UR11, UR30 ;  /* 0x0000001e000b7c82 */ /* 0x000fc60008000000 */
[----:B------:R-:W-:Y:S01]  /*1c9e0*/  UTMASTG.5D [UR56], [UR70] ;  /* 0x00000038460073b5 */ /* 0x000fe20008020000 */
[----:B------:R-:W-:Y:S01]  /*1c9f0*/  UMOV UR12, UR22 ;  /* 0x00000016000c7c82 */ /* 0x000fe20008000000 */
[----:B------:R-:W-:Y:S01]  /*1ca00*/  UMOV UR13, UR55 ;  /* 0x00000037000d7c82 */ /* 0x000fe20008000000 */
[----:B------:R-:W2:Y:S01]  /*1ca10*/  S2UR UR30, SR_CgaCtaId ;  /* 0x00000000001e79c3 */ /* 0x000ea20000008800 */
[----:B------:R-:W3:Y:S01]  /*1ca20*/  LDCU UR22, c[0x0][0x900] ;  /* 0x00012000ff1677ac */ /* 0x000ee20008000800 */
[----:B------:R-:W-:Y:S01]  /*1ca30*/  UTMASTG.5D [UR48], [UR70] ;  /* 0x00000030460073b5 */ /* 0x000fe20008020000 */
[----:B------:R-:W-:Y:S01]  /*1ca40*/  UTMASTG.5D [UR40], [UR70] ;  /* 0x00000028460073b5 */ /* 0x000fe20008020000 */
[----:B------:R1:W-:Y:S01]  /*1ca50*/  UTMASTG.5D [UR32], [UR70] ;  /* 0x00000020460073b5 */ /* 0x0003e20008020000 */
[----:B------:R4:W-:Y:S01]  /*1ca60*/  UTMASTG.5D [UR24], [UR70] ;  /* 0x00000018460073b5 */ /* 0x0009e20008020000 */
[----:B------:R5:W-:Y:S01]  /*1ca70*/  UTMASTG.5D [UR16], [UR70] ;  /* 0x00000010460073b5 */ /* 0x000be20008020000 */
[----:B------:R5:W-:Y:S01]  /*1ca80*/  UTMASTG.5D [UR8], [UR70] ;  /* 0x00000008460073b5 */ /* 0x000be20008020000 */
[----:B-1----:R-:W-:Y:S01]  /*1ca90*/  UIADD3 UR32, UPT, UPT, UR23, 0x26400, URZ ;  /* 0x0002640017207890 */ /* 0x002fe2000fffe0ff */
[----:B------:R-:W-:Y:S01]  /*1caa0*/  UMOV UR34, UR69 ;  /* 0x0000004500227c82 */ /* 0x000fe20008000000 */
[----:B----4-:R-:W-:-:S07]  /*1cab0*/  UIADD3 UR24, UPT, UPT, UR23, 0x26c00, URZ ;  /* 0x00026c0017187890 */ /* 0x010fce000fffe0ff */
[----:B------:R1:W-:Y:S01]  /*1cac0*/  UTMASTG.5D [UR32], [UR70] ;  /* 0x00000020460073b5 */ /* 0x0003e20008020000 */
[----:B------:R-:W-:Y:S01]  /*1cad0*/  UMOV UR26, UR31 ;  /* 0x0000001f001a7c82 */ /* 0x000fe20008000000 */
[----:B------:R-:W4:Y:S01]  /*1cae0*/  LDCU UR31, c[0x0][0x38c] ;  /* 0x00007180ff1f77ac */ /* 0x000f220008000800 */
[----:B-----5:R-:W-:Y:S01]  /*1caf0*/  UIADD3 UR16, UPT, UPT, UR23, 0x27400, URZ ;  /* 0x0002740017107890 */ /* 0x020fe2000fffe0ff */
        /* <DEDUP_REMOVED lines=8> */
[----:B-----5:R-:W-:-:S07]  /*1cb80*/  UIADD3 UR24, UPT, UPT, UR23, 0x28c00, URZ ;  /* 0x00028c0017187890 */ /* 0x020fce000fffe0ff */
[----:B------:R1:W-:Y:S01]  /*1cb90*/  UTMASTG.5D [UR32], [UR70] ;  /* 0x00000020460073b5 */ /* 0x0003e20008020000 */
[----:B------:R-:W-:Y:S01]  /*1cba0*/  UMOV UR26, UR76 ;  /* 0x0000004c001a7c82 */ /* 0x000fe20008000000 */
[----:B---3--:R-:W-:Y:S01]  /*1cbb0*/  UIADD3 UR16, UPT, UPT, UR23, 0x29400, URZ ;  /* 0x0002940017107890 */ /* 0x008fe2000fffe0ff */
[----:B------:R3:W-:Y:S01]  /*1cbc0*/  UTMASTG.5D [UR24], [UR70] ;  /* 0x00000018460073b5 */ /* 0x0007e20008020000 */
[----:B------:R-:W-:Y:S01]  /*1cbd0*/  UMOV UR18, UR77 ;  /* 0x0000004d00127c82 */ /* 0x000fe20008000000 */
[----:B--2---:R-:W-:-:S06]  /*1cbe0*/  UIADD3 UR8, UPT, UPT, UR23, 0x29c00, URZ ;  /* 0x00029c0017087890 */ /* 0x004fcc000fffe0ff */
[----:B------:R2:W-:Y:S01]  /*1cbf0*/  UTMASTG.5D [UR16], [UR70] ;  /* 0x00000010460073b5 */ /* 0x0005e20008020000 */
[----:B------:R-:W-:Y:S02]  /*1cc00*/  UMOV UR10, UR74 ;  /* 0x0000004a000a7c82 */ /* 0x000fe40008000000 */
[----:B------:R5:W-:Y:S01]  /*1cc10*/  UTMASTG.5D [UR8], [UR70] ;  /* 0x00000008460073b5 */ /* 0x000be20008020000 */
[----:B-1----:R-:W-:Y:S01]  /*1cc20*/  UIADD3 UR32, UPT, UPT, UR23, 0x2a400, URZ ;  /* 0x0002a40017207890 */ /* 0x002fe2000fffe0ff */
[----:B------:R-:W-:Y:S01]  /*1cc30*/  UMOV UR34, UR66 ;  /* 0x0000004200227c82 */ /* 0x000fe20008000000 */
[----:B---3--:R-:W-:-:S07]  /*1cc40*/  UIADD3 UR24, UPT, UPT, UR23, 0x2ac00, URZ ;  /* 0x0002ac0017187890 */ /* 0x008fce000fffe0ff */
[----:B------:R3:W-:Y:S01]  /*1cc50*/  UTMASTG.5D [UR32], [UR70] ;  /* 0x00000020460073b5 */ /* 0x0007e20008020000 */
[----:B------:R-:W-:Y:S01]  /*1cc60*/  UMOV UR26, UR58 ;  /* 0x0000003a001a7c82 */ /* 0x000fe20008000000 */
[----:B--2---:R-:W-:Y:S01]  /*1cc70*/  UIADD3 UR16, UPT, UPT, UR23, 0x2b400, URZ ;  /* 0x0002b40017107890 */ /* 0x004fe2000fffe0ff */
[----:B------:R3:W-:Y:S01]  /*1cc80*/  UTMASTG.5D [UR24], [UR70] ;  /* 0x00000018460073b5 */ /* 0x0007e20008020000 */
[----:B------:R-:W-:Y:S01]  /*1cc90*/  UMOV UR18, UR50 ;  /* 0x0000003200127c82 */ /* 0x000fe20008000000 */
[----:B-----5:R-:W-:-:S06]  /*1cca0*/  UIADD3 UR8, UPT, UPT, UR23, 0x2bc00, URZ ;  /* 0x0002bc0017087890 */ /* 0x020fcc000fffe0ff */
[----:B------:R3:W-:Y:S01]  /*1ccb0*/  UTMASTG.5D [UR16], [UR70] ;  /* 0x00000010460073b5 */ /* 0x0007e20008020000 */
[----:B------:R-:W-:Y:S02]  /*1ccc0*/  UMOV UR10, UR42 ;  /* 0x0000002a000a7c82 */ /* 0x000fe40008000000 */
[----:B------:R3:W-:Y:S02]  /*1ccd0*/  UTMASTG.5D [UR8], [UR70] ;  /* 0x00000008460073b5 */ /* 0x0007e40008020000 */
[----:B---34-:R-:W-:Y:S01]  /*1cce0*/  NOP ;  /* 0x0000000000007918 */ /* 0x018fe20000000000 */
.L_x_411:
[----:B------:R-:W-:Y:S05]  /*1ccf0*/  BSYNC.RECONVERGENT B0 ;  /* 0x0000000000007941 */ /* 0x000fea0003800200 */
.L_x_410:
[----:B------:R0:W-:Y:S01]  /*1cd00*/  UTMACMDFLUSH ;  /* 0x00000000000079b7 */ /* 0x0001e20000000000 */
[----:B------:R-:W-:-:S04]  /*1cd10*/  DEPBAR.LE SB0, 0x1 ;  /* 0x000080400000791a */ /* 0x000fc80000000000 */
[----:B------:R-:W-:Y:S05]  /*1cd20*/  BRA.U UP6, `(.L_x_412) ;  /* 0x0000000106047547 */ /* 0x000fea000b800000 */
[----:B------:R-:W-:Y:S05]  /*1cd30*/  BPT.TRAP 0x1 ;  /* 0x000000040000795c */ /* 0x000fea0000300000 */
.L_x_412:
[----:B------:R-:W-:-:S04]  /*1cd40*/  UIADD3 UR8, UPT, UPT, UR23, 0x2c0c0, URZ ;  /* 0x0002c0c017087890 */ /* 0x000fc8000fffe0ff */
[----:B------:R-:W-:-:S09]  /*1cd50*/  UPRMT UR8, UR30, 0x654, UR8 ;  /* 0x000006541e087896 */ /* 0x000fd20008000008 */
[----:B------:R-:W-:Y:S01]  /*1cd60*/  SYNCS.ARRIVE.TRANS64.RED.A1T0 RZ, [UR8], RZ ;  /* 0x000000ffffff79a7 */ /* 0x000fe20008100408 */
[----:B------:R-:W-:-:S04]  /*1cd70*/  DEPBAR.LE SB0, 0x0 ;  /* 0x000080000000791a */ /* 0x000fc80000000000 */
[----:B------:R-:W-:Y:S05]  /*1cd80*/  BRA.U UP6, `(.L_x_413) ;  /* 0x0000000106047547 */ /* 0x000fea000b800000 */
[----:B------:R-:W-:Y:S05]  /*1cd90*/  BPT.TRAP 0x1 ;  /* 0x000000040000795c */ /* 0x000fea0000300000 */
.L_x_413:
[----:B------:R-:W-:Y:S01]  /*1cda0*/  UIADD3 UR23, UPT, UPT, UR23, 0x2c0c8, URZ ;  /* 0x0002c0c817177890 */ /* 0x000fe2000fffe0ff */
[----:B-1----:R-:W-:Y:S01]  /*1cdb0*/  HFMA2 R0, -RZ, RZ, 0, 5.9604644775390625e-08 ;  /* 0x00000001ff007431 */ /* 0x002fe200000001ff */
[----:B------:R-:W-:Y:S02]  /*1cdc0*/  LOP3.LUT R2, R2, 0x1, RZ, 0x3c, !PT ;  /* 0x0000000102027812 */ /* 0x000fe400078e3cff */
[----:B------:R-:W-:-:S09]  /*1cdd0*/  UPRMT UR23, UR30, 0x654, UR23 ;  /* 0x000006541e177896 */ /* 0x000fd20008000017 */
[----:B------:R-:W-:Y:S03]  /*1cde0*/  SYNCS.ARRIVE.TRANS64.RED.A1T0 RZ, [UR23], RZ ;  /* 0x000000ffffff79a7 */ /* 0x000fe60008100417 */
.L_x_403:
[----:B------:R-:W1:Y:S02]  /*1cdf0*/  LDCU UR8, c[0x0][0x370] ;  /* 0x00006e00ff0877ac */ /* 0x000e640008000800 */
[----:B-1----:R-:W-:-:S04]  /*1ce00*/  UIADD3 UR38, UPT, UPT, UR8, UR38, URZ ;  /* 0x0000002608267290 */ /* 0x002fc8000fffe0ff */
[----:B--2---:R-:W-:-:S09]  /*1ce10*/  UISETP.GE.AND UP0, UPT, UR38, UR22, UPT ;  /* 0x000000162600728c */ /* 0x004fd2000bf06270 */
[----:B------:R-:W-:Y:S05]  /*1ce20*/  BRA.U !UP0, `(.L_x_414) ;  /* 0xffffffd908e07547 */ /* 0x000fea000b83ffff */
[----:B------:R-:W-:-:S13]  /*1ce30*/  LOP3.LUT P0, RZ, R0, 0xff, RZ, 0xc0, !PT ;  /* 0x000000ff00ff7812 */ /* 0x000fda000780c0ff */
[----:B------:R-:W-:Y:S05]  /*1ce40*/  @!P0 EXIT ;  /* 0x000000000000894d */ /* 0x000fea0003800000 */
[----:B------:R-:W1:Y:S01]  /*1ce50*/  S2UR UR4, SR_CgaCtaId ;  /* 0x00000000000479c3 */ /* 0x000e620000008800 */
[----:B------:R-:W-:Y:S01]  /*1ce60*/  UMOV UR5, 0x400 ;  /* 0x0000040000057882 */ /* 0x000fe20000000000 */
[----:B------:R-:W-:Y:S01]  /*1ce70*/  UMOV UR6, 0x40 ;  /* 0x0000004000067882 */ /* 0x000fe20000000000 */
[----:B------:R-:W-:Y:S02]  /*1ce80*/  IMAD.MOV.U32 R2, RZ, RZ, 0xffff ;  /* 0x0000ffffff027424 */ /* 0x000fe400078e00ff */
[----:B------:R-:W-:Y:S01]  /*1ce90*/  IMAD.MOV.U32 R0, RZ, RZ, 0x1 ;  /* 0x00000001ff007424 */ /* 0x000fe200078e00ff */
[----:B-1----:R-:W-:Y:S02]  /*1cea0*/  ULEA UR5, UR4, UR5, 0x18 ;  /* 0x0000000504057291 */ /* 0x002fe4000f8ec0ff */
[----:B------:R-:W-:-:S07]  /*1ceb0*/  ULEA UR6, UR4, UR6, 0x18 ;  /* 0x0000000604067291 */ /* 0x000fce000f8ec0ff */
[----:B------:R-:W1:Y:S01]  /*1cec0*/  LDS R3, [UR5+0x2c0e0] ;  /* 0x02c0e005ff037984 */ /* 0x000e620008000800 */
[----:B------:R-:W-:-:S03]  /*1ced0*/  NOP ;  /* 0x0000000000007918 */ /* 0x000fc60000000000 */
[----:B------:R-:W2:Y:S01]  /*1cee0*/  LDS R5, [UR6+0x14] ;  /* 0x00001406ff057984 */ /* 0x000ea20008000800 */
[----:B-1----:R-:W-:-:S04]  /*1cef0*/  LOP3.LUT R3, R3, 0xffff, RZ, 0xc0, !PT ;  /* 0x0000ffff03037812 */ /* 0x002fc800078ec0ff */
[----:B------:R-:W-:-:S04]  /*1cf00*/  SHF.R.U32.HI R3, RZ, 0x5, R3 ;  /* 0x00000005ff037819 */ /* 0x000fc80000011603 */
[-C--:B------:R-:W-:Y:S02]  /*1cf10*/  SHF.L.U32 R2, R2, R3.reuse, RZ ;  /* 0x0000000302027219 */ /* 0x080fe400000006ff */
[----:B------:R-:W-:Y:S02]  /*1cf20*/  SHF.L.U32 R0, R0, R3, RZ ;  /* 0x0000000300007219 */ /* 0x000fe400000006ff */
[----:B--2---:R-:W-:-:S04]  /*1cf30*/  LOP3.LUT R5, R5, R2, RZ, 0xc0, !PT ;  /* 0x0000000205057212 */ /* 0x004fc800078ec0ff */
[----:B------:R-:W-:-:S13]  /*1cf40*/  ISETP.NE.AND P0, PT, R5, R2, PT ;  /* 0x000000020500720c */ /* 0x000fda0003f05270 */
[----:B------:R-:W-:Y:S05]  /*1cf50*/  @P0 BRA `(.L_x_415) ;  /* 0x00000000005c0947 */ /* 0x000fea0003800000 */
[----:B------:R-:W1:Y:S02]  /*1cf60*/  LDS R3, [UR6+0x18] ;  /* 0x00001806ff037984 */ /* 0x000e640008000800 */
[----:B-1----:R-:W-:-:S04]  /*1cf70*/  LOP3.LUT R3, R3, R0, RZ, 0xc0, !PT ;  /* 0x0000000003037212 */ /* 0x002fc800078ec0ff */
[----:B------:R-:W-:-:S13]  /*1cf80*/  ISETP.NE.AND P0, PT, R3, R0, PT ;  /* 0x000000000300720c */ /* 0x000fda0003f05270 */
[----:B------:R-:W-:Y:S05]  /*1cf90*/  @P0 BRA `(.L_x_416) ;  /* 0x0000000000400947 */ /* 0x000fea0003800000 */
[----:B------:R-:W-:Y:S01]  /*1cfa0*/  R2UR UR8, R2 ;  /* 0x00000000020872ca */ /* 0x000fe200000e0000 */
[----:B------:R-:W1:Y:S01]  /*1cfb0*/  S2R R3, SR_LANEID ;  /* 0x0000000000037919 */ /* 0x000e620000000000 */
[----:B------:R-:W-:Y:S01]  /*1cfc0*/  LOP3.LUT R4, RZ, R0, RZ, 0x33, !PT ;  /* 0x00000000ff047212 */ /* 0x000fe200078e33ff */
[----:B------:R-:W-:Y:S02]  /*1cfd0*/  VOTEU.ANY UR7, UPT, PT ;  /* 0x0000000000077886 */ /* 0x000fe400038e0100 */
[----:B------:R-:W-:Y:S01]  /*1cfe0*/  UFLO.U32 UR7, UR7 ;  /* 0x00000007000772bd */ /* 0x000fe200080e0000 */
[----:B------:R-:W2:Y:S07]  /*1cff0*/  REDUX UR4, R4 ;  /* 0x00000000040473c4 */ /* 0x000eae0000000000 */
[----:B------:R-:W-:-:S06]  /*1d000*/  ULOP3.LUT UR8, URZ, UR8, URZ, 0x33, !UPT ;  /* 0x00000008ff087292 */ /* 0x000fcc000f8e33ff */
[----:B------:R-:W-:-:S04]  /*1d010*/  IMAD.U32 R2, RZ, RZ, UR8 ;  /* 0x00000008ff027e24 */ /* 0x000fc8000f8e00ff */
[----:B------:R-:W3:Y:S02]  /*1d020*/  REDUX UR5, R2 ;  /* 0x00000000020573c4 */ /* 0x000ee40000000000 */
[----:B------:R4:W-:Y:S01]  /*1d030*/  UTCATOMSWS.AND URZ, UR8 ;  /* 0x0000000800ff79e3 */ /* 0x0009e20008000000 */
[----:B--2---:R-:W-:Y:S01]  /*1d040*/  IMAD.U32 R0, RZ, RZ, UR4 ;  /* 0x00000004ff007e24 */ /* 0x004fe2000f8e00ff */
[----:B-1----:R-:W-:Y:S01]  /*1d050*/  ISETP.EQ.U32.AND P0, PT, R3, UR7, PT ;  /* 0x0000000703007c0c */ /* 0x002fe2000bf02070 */
[----:B---3--:R-:W-:-:S12]  /*1d060*/  IMAD.U32 R3, RZ, RZ, UR5 ;  /* 0x00000005ff037e24 */ /* 0x008fd8000f8e00ff */
[----:B------:R4:W-:Y:S04]  /*1d070*/  @P0 ATOMS.AND RZ, [UR6+0x14], R3 ;  /* 0x00001403ffff098c */ /* 0x0009e8000a800006 */
[----:B------:R4:W-:Y:S01]  /*1d080*/  @P0 ATOMS.AND RZ, [UR6+0x18], R0 ;  /* 0x00001800ffff098c */ /* 0x0009e2000a800006 */
[----:B------:R-:W-:Y:S05]  /*1d090*/  BRA `(.L_x_417) ;  /* 0x0000000000147947 */ /* 0x000fea0003800000 */
.L_x_416:
[----:B------:R-:W-:Y:S02]  /*1d0a0*/  MOV R2, 0x1d0c0 ;  /* 0x0001d0c000027802 */ /* 0x000fe40000000f00 */
[----:B------:R-:W-:Y:S05]  /*1d0b0*/  CALL.REL.NOINC `($__internal_0_$__cuda_sm10x_tcgen05_guardrail_trap_col_being_dealloced_not_returned_by_alloc) ;  /* 0x00000014008c7944 */ /* 0x000fea0003c00000 */
[----:B------:R-:W-:Y:S05]  /*1d0c0*/  BRA `(.L_x_417) ;  /* 0x0000000000087947 */ /* 0x000fea0003800000 */
.L_x_415:
[----:B------:R-:W-:Y:S02]  /*1d0d0*/  MOV R2, 0x1d0f0 ;  /* 0x0001d0f000027802 */ /* 0x000fe40000000f00 */
[----:B------:R-:W-:Y:S05]  /*1d0e0*/  CALL.REL.NOINC `($__internal_2_$__cuda_sm10x_tcgen05_guardrail_trap_unallocated_columns_being_dealloced) ;  /* 0x0000001400987944 */ /* 0x000fea0003c00000 */
.L_x_417:
[----:B------:R-:W-:Y:S01]  /*1d0f0*/  NOP ;  /* 0x0000000000007918 */ /* 0x000fe20000000000 */
[----:B----4-:R-:W-:Y:S05]  /*1d100*/  EXIT ;  /* 0x000000000000794d */ /* 0x010fea0003800000 */
.L_x_37:
[----:B-1----:R-:W-:-:S07]  /*1d110*/  MOV R0, UR13 ;  /* 0x0000000d00007c02 */ /* 0x002fce0008000f00 */
.L_x_418:
[----:B-1----:R1:W2:Y:S02]  /*1d120*/  SYNCS.PHASECHK.TRANS64.TRYWAIT P0, [R0+URZ+0x2c000], R5 ;  /* 0x02c00005000075a7 */ /* 0x0022a400080011ff */
[----:B--2---:R-:W-:Y:S05]  /*1d130*/  @!P0 NANOSLEEP.SYNCS 0x989680 ;  /* 0x009896800000895d */ /* 0x004fea0003900000 */
[----:B------:R-:W2:Y:S02]  /*1d140*/  @!P0 SYNCS.PHASECHK.TRANS64 P0, [R0+URZ+0x2c000], R5 ;  /* 0x02c00005000085a7 */ /* 0x000ea400080010ff */
[----:B--2---:R-:W-:Y:S05]  /*1d150*/  @!P0 BRA `(.L_x_418) ;  /* 0xfffffffc00f08947 */ /* 0x004fea000383ffff */
[----:B------:R-:W-:Y:S05]  /*1d160*/  BRA `(.L_x_419) ;  /* 0xfffffe4c00147947 */ /* 0x000fea000383ffff */
.L_x_39:
[----:B------:R-:W-:-:S07]  /*1d170*/  MOV R0, UR4 ;  /* 0x0000000400007c02 */ /* 0x000fce0008000f00 */
.L_x_420:
[----:B-1----:R1:W2:Y:S02]  /*1d180*/  SYNCS.PHASECHK.TRANS64.TRYWAIT P0, [R0+URZ+0x2c020], R3 ;  /* 0x02c02003000075a7 */ /* 0x0022a400080011ff */
[----:B--2---:R-:W-:Y:S05]  /*1d190*/  @!P0 NANOSLEEP.SYNCS 0x989680 ;  /* 0x009896800000895d */ /* 0x004fea0003900000 */
[----:B------:R-:W2:Y:S02]  /*1d1a0*/  @!P0 SYNCS.PHASECHK.TRANS64 P0, [R0+URZ+0x2c020], R3 ;  /* 0x02c02003000085a7 */ /* 0x000ea400080010ff */
[----:B--2---:R-:W-:Y:S05]  /*1d1b0*/  @!P0 BRA `(.L_x_420) ;  /* 0xfffffffc00f08947 */ /* 0x004fea000383ffff */
[----:B------:R-:W-:Y:S05]  /*1d1c0*/  BRA `(.L_x_421) ;  /* 0xfffffe4c001c7947 */ /* 0x000fea000383ffff */
.L_x_41:
[----:B------:R-:W-:-:S07]  /*1d1d0*/  MOV R0, UR13 ;  /* 0x0000000d00007c02 */ /* 0x000fce0008000f00 */
.L_x_422:
[----:B-1----:R1:W2:Y:S02]  /*1d1e0*/  SYNCS.PHASECHK.TRANS64.TRYWAIT P0, [R0+URZ+0x2c058], R9 ;  /* 0x02c05809000075a7 */ /* 0x0022a400080011ff */
[----:B--2---:R-:W-:Y:S05]  /*1d1f0*/  @!P0 NANOSLEEP.SYNCS 0x989680 ;  /* 0x009896800000895d */ /* 0x004fea0003900000 */
[----:B------:R-:W2:Y:S02]  /*1d200*/  @!P0 SYNCS.PHASECHK.TRANS64 P0, [R0+URZ+0x2c058], R9 ;  /* 0x02c05809000085a7 */ /* 0x000ea400080010ff */
[----:B--2---:R-:W-:Y:S05]  /*1d210*/  @!P0 BRA `(.L_x_422) ;  /* 0xfffffffc00f08947 */ /* 0x004fea000383ffff */
[----:B------:R-:W-:Y:S05]  /*1d220*/  BRA `(.L_x_423) ;  /* 0xfffffe4c00447947 */ /* 0x000fea000383ffff */
.L_x_45:
[----:B------:R-:W-:-:S07]  /*1d230*/  MOV R0, UR13 ;  /* 0x0000000d00007c02 */ /* 0x000fce0008000f00 */
.L_x_424:
[----:B-1----:R1:W2:Y:S02]  /*1d240*/  SYNCS.PHASECHK.TRANS64.TRYWAIT P0, [R0+URZ+0x2c008], R5 ;  /* 0x02c00805000075a7 */ /* 0x0022a400080011ff */
[----:B--2---:R-:W-:Y:S05]  /*1d250*/  @!P0 NANOSLEEP.SYNCS 0x989680 ;  /* 0x009896800000895d */ /* 0x004fea0003900000 */
[----:B------:R-:W2:Y:S02]  /*1d260*/  @!P0 SYNCS.PHASECHK.TRANS64 P0, [R0+URZ+0x2c008], R5 ;  /* 0x02c00805000085a7 */ /* 0x000ea400080010ff */
[----:B--2---:R-:W-:Y:S05]  /*1d270*/  @!P0 BRA `(.L_x_424) ;  /* 0xfffffffc00f08947 */ /* 0x004fea000383ffff */
[----:B------:R-:W-:Y:S05]  /*1d280*/  BRA `(.L_x_425) ;  /* 0xfffffe5000607947 */ /* 0x000fea000383ffff */
.L_x_47:
[----:B------:R-:W-:-:S07]  /*1d290*/  MOV R0, UR13 ;  /* 0x0000000d00007c02 */ /* 0x000fce0008000f00 */
.L_x_426:
[----:B-1----:R1:W2:Y:S02]  /*1d2a0*/  SYNCS.PHASECHK.TRANS64.TRYWAIT P0, [R0+URZ+0x2c068], R5 ;  /* 0x02c06805000075a7 */ /* 0x0022a400080011ff */
[----:B--2---:R-:W-:Y:S05]  /*1d2b0*/  @!P0 NANOSLEEP.SYNCS 0x989680 ;  /* 0x009896800000895d */ /* 0x004fea0003900000 */
[----:B------:R-:W2:Y:S02]  /*1d2c0*/  @!P0 SYNCS.PHASECHK.TRANS64 P0, [R0+URZ+0x2c068], R5 ;  /* 0x02c06805000085a7 */ /* 0x000ea400080010ff */
[----:B--2---:R-:W-:Y:S05]  /*1d2d0*/  @!P0 BRA `(.L_x_426) ;  /* 0xfffffffc00f08947 */ /* 0x004fea000383ffff */
[----:B------:R-:W-:Y:S05]  /*1d2e0*/  BRA `(.L_x_427) ;  /* 0xfffffe5000687947 */ /* 0x000fea000383ffff */
.L_x_51:
[----:B------:R-:W-:-:S07]  /*1d2f0*/  MOV R0, UR4 ;  /* 0x0000000400007c02 */ /* 0x000fce0008000f00 */
.L_x_428:
[----:B--2---:R2:W3:Y:S02]  /*1d300*/  SYNCS.PHASECHK.TRANS64.TRYWAIT P0, [R0+URZ+0x2c020], R3 ;  /* 0x02c02003000075a7 */ /* 0x0044e400080011ff */
[----:B---3--:R-:W-:Y:S05]  /*1d310*/  @!P0 NANOSLEEP.SYNCS 0x989680 ;  /* 0x009896800000895d */ /* 0x008fea0003900000 */
[----:B------:R-:W3:Y:S02]  /*1d320*/  @!P0 SYNCS.PHASECHK.TRANS64 P0, [R0+URZ+0x2c020], R3 ;  /* 0x02c02003000085a7 */ /* 0x000ee400080010ff */
[----:B---3--:R-:W-:Y:S05]  /*1d330*/  @!P0 BRA `(.L_x_428) ;  /* 0xfffffffc00f08947 */ /* 0x008fea000383ffff */
[----:B------:R-:W-:Y:S05]  /*1d340*/  BRA `(.L_x_429) ;  /* 0xfffffe5400807947 */ /* 0x000fea000383ffff */
.L_x_53:
[----:B------:R-:W-:-:S07]  /*1d350*/  MOV R0, UR13 ;  /* 0x0000000d00007c02 */ /* 0x000fce0008000f00 */
.L_x_430:
[----:B--2---:R2:W3:Y:S02]  /*1d360*/  SYNCS.PHASECHK.TRANS64.TRYWAIT P0, [R0+URZ+0x2c0a0], R3 ;  /* 0x02c0a003000075a7 */ /* 0x0044e400080011ff */
[----:B---3--:R-:W-:Y:S05]  /*1d370*/  @!P0 NANOSLEEP.SYNCS 0x989680 ;  /* 0x009896800000895d */ /* 0x008fea0003900000 */
[----:B------:R-:W3:Y:S02]  /*1d380*/  @!P0 SYNCS.PHASECHK.TRANS64 P0, [R0+URZ+0x2c0a0], R3 ;  /* 0x02c0a003000085a7 */ /* 0x000ee400080010ff */
[----:B---3--:R-:W-:Y:S05]  /*1d390*/  @!P0 BRA `(.L_x_430) ;  /* 0xfffffffc00f08947 */ /* 0x008fea000383ffff */
[----:B------:R-:W-:Y:S05]  /*1d3a0*/  BRA `(.L_x_431) ;  /* 0xfffffe5400947947 */ /* 0x000fea000383ffff */
.L_x_55:
[----:B------:R-:W-:Y:S01]  /*1d3b0*/  IMAD.U32 R4, RZ, RZ, UR4 ;  /* 0x00000004ff047e24 */ /* 0x000fe2000f8e00ff */
[----:B------:R-:W-:-:S04]  /*1d3c0*/  MOV R5, UR13 ;  /* 0x0000000d00057c02 */ /* 0x000fc80008000f00 */
[----:B------:R-:W-:-:S07]  /*1d3d0*/  SHF.L.U32 R4, R4, 0x1f, RZ ;  /* 0x0000001f04047819 */ /* 0x000fce00000006ff */
.L_x_432:
[----:B--2---:R2:W3:Y:S02]  /*1d3e0*/  SYNCS.PHASECHK.TRANS64.TRYWAIT P0, [R5+URZ+0x2c058], R4 ;  /* 0x02c05804050075a7 */ /* 0x0044e400080011ff */
[----:B---3--:R-:W-:Y:S05]  /*1d3f0*/  @!P0 NANOSLEEP.SYNCS 0x989680 ;  /* 0x009896800000895d */ /* 0x008fea0003900000 */
[----:B------:R-:W3:Y:S02]  /*1d400*/  @!P0 SYNCS.PHASECHK.TRANS64 P0, [R5+URZ+0x2c058], R4 ;  /* 0x02c05804050085a7 */ /* 0x000ee400080010ff */
[----:B---3--:R-:W-:Y:S05]  /*1d410*/  @!P0 BRA `(.L_x_432) ;  /* 0xfffffffc00f08947 */ /* 0x008fea000383ffff */
[----:B------:R-:W-:Y:S05]  /*1d420*/  BRA `(.L_x_433) ;  /* 0xfffffe54009c7947 */ /* 0x000fea000383ffff */
.L_x_59:
[----:B------:R-:W-:Y:S07]  /*1d430*/  MOV R3, UR4 ;  /* 0x0000000400037c02 */ /* 0x000fee0008000f00 */
.L_x_434:
[----:B-1----:R1:W2:Y:S02]  /*1d440*/  SYNCS.PHASECHK.TRANS64.TRYWAIT P0, [R3+URZ+0x2c020], R4 ;  /* 0x02c02004030075a7 */ /* 0x0022a400080011ff */
[----:B--2---:R-:W-:Y:S05]  /*1d450*/  @!P0 NANOSLEEP.SYNCS 0x989680 ;  /* 0x009896800000895d */ /* 0x004fea0003900000 */
[----:B------:R-:W2:Y:S02]  /*1d460*/  @!P0 SYNCS.PHASECHK.TRANS64 P0, [R3+URZ+0x2c020], R4 ;  /* 0x02c02004030085a7 */ /* 0x000ea400080010ff */
[----:B--2---:R-:W-:Y:S05]  /*1d470*/  @!P0 BRA `(.L_x_434) ;  /* 0xfffffffc00f08947 */ /* 0x004fea000383ffff */
[----:B------:R-:W-:Y:S05]  /*1d480*/  BRA `(.L_x_435) ;  /* 0xfffffe5800887947 */ /* 0x000fea000383ffff */
.L_x_62:
[----:B------:R-:W-:Y:S07]  /*1d490*/  MOV R0, UR13 ;  /* 0x0000000d00007c02 */ /* 0x000fee0008000f00 */
.L_x_436:
[----:B-1----:R1:W3:Y:S02]  /*1d4a0*/  SYNCS.PHASECHK.TRANS64.TRYWAIT P0, [R0+URZ+0x2c0a8], R3 ;  /* 0x02c0a803000075a7 */ /* 0x0022e400080011ff */
[----:B---3--:R-:W-:Y:S05]  /*1d4b0*/  @!P0 NANOSLEEP.SYNCS 0x989680 ;  /* 0x009896800000895d */ /* 0x008fea0003900000 */
[----:B------:R-:W3:Y:S02]  /*1d4c0*/  @!P0 SYNCS.PHASECHK.TRANS64 P0, [R0+URZ+0x2c0a8], R3 ;  /* 0x02c0a803000085a7 */ /* 0x000ee400080010ff */
[----:B---3--:R-:W-:Y:S05]  /*1d4d0*/  @!P0 BRA `(.L_x_436) ;  /* 0xfffffffc00f08947 */ /* 0x008fea000383ffff */
[----:B------:R-:W-:Y:S05]  /*1d4e0*/  BRA `(.L_x_437) ;  /* 0xfffffe5c00bc7947 */ /* 0x000fea000383ffff */
.L_x_64:
[----:B------:R-:W-:Y:S07]  /*1d4f0*/  MOV R4, UR13 ;  /* 0x0000000d00047c02 */ /* 0x000fee0008000f00 */
.L_x_438:
[----:B-1----:R1:W3:Y:S02]  /*1d500*/  SYNCS.PHASECHK.TRANS64.TRYWAIT P0, [R4+URZ+0x2c068], R5 ;  /* 0x02c06805040075a7 */ /* 0x0022e400080011ff */
[----:B---3--:R-:W-:Y:S05]  /*1d510*/  @!P0 NANOSLEEP.SYNCS 0x989680 ;  /* 0x009896800000895d */ /* 0x008fea0003900000 */
[----:B------:R-:W3:Y:S02]  /*1d520*/  @!P0 SYNCS.PHASECHK.TRANS64 P0, [R4+URZ+0x2c068], R5 ;  /* 0x02c06805040085a7 */ /* 0x000ee400080010ff */
[----:B---3--:R-:W-:Y:S05]  /*1d530*/  @!P0 BRA `(.L_x_438) ;  /* 0xfffffffc00f08947 */ /* 0x008fea000383ffff */
[----:B------:R-:W-:Y:S05]  /*1d540*/  BRA `(.L_x_439) ;  /* 0xfffffe5c00c87947 */ /* 0x000fea000383ffff */
.L_x_70:
[----:B------:R-:W-:Y:S07]  /*1d550*/  MOV R0, UR4 ;  /* 0x0000000400007c02 */ /* 0x000fee0008000f00 */
.L_x_440:
[----:B-1----:R1:W2:Y:S02]  /*1d560*/  SYNCS.PHASECHK.TRANS64.TRYWAIT P0, [R0+URZ+0x2c020], R3 ;  /* 0x02c02003000075a7 */ /* 0x0022a400080011ff */
[----:B--2---:R-:W-:Y:S05]  /*1d570*/  @!P0 NANOSLEEP.SYNCS 0x989680 ;  /* 0x009896800000895d */ /* 0x004fea0003900000 */
[----:B------:R-:W2:Y:S02]  /*1d580*/  @!P0 SYNCS.PHASECHK.TRANS64 P0, [R0+URZ+0x2c020], R3 ;  /* 0x02c02003000085a7 */ /* 0x000ea400080010ff */
[----:B--2---:R-:W-:Y:S05]  /*1d590*/  @!P0 BRA `(.L_x_440) ;  /* 0xfffffffc00f08947 */ /* 0x004fea000383ffff */
[----:B------:R-:W-:Y:S05]  /*1d5a0*/  BRA `(.L_x_441) ;  /* 0xfffffe6400a87947 */ /* 0x000fea000383ffff */
.L_x_72:
[----:B------:R-:W-:Y:S07]  /*1d5b0*/  MOV R0, UR13 ;  /* 0x0000000d00007c02 */ /* 0x000fee0008000f00 */
.L_x_442:
[----:B-1----:R1:W2:Y:S02]  /*1d5c0*/  SYNCS.PHASECHK.TRANS64.TRYWAIT P0, [R0+URZ+0x2c0a0], R3 ;  /* 0x02c0a003000075a7 */ /* 0x0022a400080011ff */
[----:B--2---:R-:W-:Y:S05]  /*1d5d0*/  @!P0 NANOSLEEP.SYNCS 0x989680 ;  /* 0x009896800000895d */ /* 0x004fea0003900000 */
[----:B------:R-:W2:Y:S02]  /*1d5e0*/  @!P0 SYNCS.PHASECHK.TRANS64 P0, [R0+URZ+0x2c0a0], R3 ;  /* 0x02c0a003000085a7 */ /* 0x000ea400080010ff */
[----:B--2---:R-:W-:Y:S05]  /*1d5f0*/  @!P0 BRA `(.L_x_442) ;  /* 0xfffffffc00f08947 */ /* 0x004fea000383ffff */
[----:B------:R-:W-:Y:S05]  /*1d600*/  BRA `(.L_x_443) ;  /* 0xfffffe6400bc7947 */ /* 0x000fea000383ffff */
.L_x_74:
[----:B------:R-:W-:Y:S01]  /*1d610*/  MOV R5, UR13 ;  /* 0x0000000d00057c02 */ /* 0x000fe20008000f00 */
[----:B------:R-:W-:Y:S05]  /*1d620*/  IMAD.U32 R4, RZ, RZ, UR4 ;  /* 0x00000004ff047e24 */ /* 0x000fea000f8e00ff */
[----:B------:R-:W-:Y:S07]  /*1d630*/  SHF.L.U32 R4, R4, 0x1f, RZ ;  /* 0x0000001f04047819 */ /* 0x000fee00000006ff */
.L_x_444:
[----:B-1----:R1:W2:Y:S02]  /*1d640*/  SYNCS.PHASECHK.TRANS64.TRYWAIT P0, [R5+URZ+0x2c058], R4 ;  /* 0x02c05804050075a7 */ /* 0x0022a400080011ff */
[----:B--2---:R-:W-:Y:S05]  /*1d650*/  @!P0 NANOSLEEP.SYNCS 0x989680 ;  /* 0x009896800000895d */ /* 0x004fea0003900000 */
[----:B------:R-:W2:Y:S02]  /*1d660*/  @!P0 SYNCS.PHASECHK.TRANS64 P0, [R5+URZ+0x2c058], R4 ;  /* 0x02c05804050085a7 */ /* 0x000ea400080010ff */
[----:B--2---:R-:W-:Y:S05]  /*1d670*/  @!P0 BRA `(.L_x_444) ;  /* 0xfffffffc00f08947 */ /* 0x004fea000383ffff */
[----:B------:R-:W-:Y:S05]  /*1d680*/  BRA `(.L_x_445) ;  /* 0xfffffe6400c47947 */ /* 0x000fea000383ffff */
.L_x_82:
[----:B------:R-:W-:-:S07]  /*1d690*/  MOV R0, UR13 ;  /* 0x0000000d00007c02 */ /* 0x000fce0008000f00 */
.L_x_446:
[----:B--2---:R2:W3:Y:S02]  /*1d6a0*/  SYNCS.PHASECHK.TRANS64.TRYWAIT P0, [R0+URZ+0x2c0a8], R3 ;  /* 0x02c0a803000075a7 */ /* 0x0044e400080011ff */
[----:B---3--:R-:W-:Y:S05]  /*1d6b0*/  @!P0 NANOSLEEP.SYNCS 0x989680 ;  /* 0x009896800000895d */ /* 0x008fea0003900000 */
[----:B------:R-:W3:Y:S02]  /*1d6c0*/  @!P0 SYNCS.PHASECHK.TRANS64 P0, [R0+URZ+0x2c0a8], R3 ;  /* 0x02c0a803000085a7 */ /* 0x000ee400080010ff */
[----:B---3--:R-:W-:Y:S05]  /*1d6d0*/  @!P0 BRA `(.L_x_446) ;  /* 0xfffffffc00f08947 */ /* 0x008fea000383ffff */
[----:B------:R-:W-:Y:S05]  /*1d6e0*/  BRA `(.L_x_447) ;  /* 0xfffffe6800987947 */ /* 0x000fea000383ffff */
.L_x_84:
[----:B------:R-:W-:-:S07]  /*1d6f0*/  MOV R4, UR13 ;  /* 0x0000000d00047c02 */ /* 0x000fce0008000f00 */
.L_x_448:
[----:B--2---:R2:W3:Y:S02]  /*1d700*/  SYNCS.PHASECHK.TRANS64.TRYWAIT P0, [R4+URZ+0x2c068], R5 ;  /* 0x02c06805040075a7 */ /* 0x0044e400080011ff */
[----:B---3--:R-:W-:Y:S05]  /*1d710*/  @!P0 NANOSLEEP.SYNCS 0x989680 ;  /* 0x009896800000895d */ /* 0x008fea0003900000 */
[----:B------:R-:W3:Y:S02]  /*1d720*/  @!P0 SYNCS.PHASECHK.TRANS64 P0, [R4+URZ+0x2c068], R5 ;  /* 0x02c06805040085a7 */ /* 0x000ee400080010ff */
[----:B---3--:R-:W-:Y:S05]  /*1d730*/  @!P0 BRA `(.L_x_448) ;  /* 0xfffffffc00f08947 */ /* 0x008fea000383ffff */
[----:B------:R-:W-:Y:S05]  /*1d740*/  BRA `(.L_x_449) ;  /* 0xfffffe6800a47947 */ /* 0x000fea000383ffff */
.L_x_96:
[----:B-1----:R1:W2:Y:S02]  /*1d750*/  SYNCS.PHASECHK.TRANS64.TRYWAIT P0, [R16+URZ+0x2c0c0], R3 ;  /* 0x02c0c003100075a7 */ /* 0x0022a400080011ff */
[----:B--2---:R-:W-:Y:S05]  /*1d760*/  @!P0 NANOSLEEP.SYNCS 0x989680 ;  /* 0x009896800000895d */ /* 0x004fea0003900000 */
[----:B------:R-:W2:Y:S02]  /*1d770*/  @!P0 SYNCS.PHASECHK.TRANS64 P0, [R16+URZ+0x2c0c0], R3 ;  /* 0x02c0c003100085a7 */ /* 0x000ea400080010ff */
[----:B--2---:R-:W-:Y:S05]  /*1d780*/  @!P0 BRA `(.L_x_96) ;  /* 0xfffffffc00f08947 */ /* 0x004fea000383ffff */
[----:B------:R-:W-:Y:S05]  /*1d790*/  BRA `(.L_x_450) ;  /* 0xfffffe7000847947 */ /* 0x000fea000383ffff */
.L_x_163:
[----:B-1----:R1:W3:Y:S02]  /*1d7a0*/  SYNCS.PHASECHK.TRANS64.TRYWAIT P0, [R0+URZ+0x2c0c8], R5 ;  /* 0x02c0c805000075a7 */ /* 0x0022e400080011ff */
[----:B---3--:R-:W-:Y:S05]  /*1d7b0*/  @!P0 NANOSLEEP.SYNCS 0x989680 ;  /* 0x009896800000895d */ /* 0x008fea0003900000 */
[----:B------:R-:W3:Y:S02]  /*1d7c0*/  @!P0 SYNCS.PHASECHK.TRANS64 P0, [R0+URZ+0x2c0c8], R5 ;  /* 0x02c0c805000085a7 */ /* 0x000ee400080010ff */
[----:B---3--:R-:W-:Y:S05]  /*1d7d0*/  @!P0 BRA `(.L_x_163) ;  /* 0xfffffffc00f08947 */ /* 0x008fea000383ffff */
[----:B------:R-:W-:Y:S05]  /*1d7e0*/  BRA `(.L_x_451) ;  /* 0xfffffec400b87947 */ /* 0x000fea000383ffff */
.L_x_169:
[----:B-1----:R1:W2:Y:S02]  /*1d7f0*/  SYNCS.PHASECHK.TRANS64.TRYWAIT P0, [R59+URZ+0x2c070], R0 ;  /* 0x02c070003b0075a7 */ /* 0x0022a400080011ff */
[----:B--2---:R-:W-:Y:S05]  /*1d800*/  @!P0 NANOSLEEP.SYNCS 0x989680 ;  /* 0x009896800000895d */ /* 0x004fea0003900000 */
[----:B------:R-:W2:Y:S02]  /*1d810*/  @!P0 SYNCS.PHASECHK.TRANS64 P0, [R59+URZ+0x2c070], R0 ;  /* 0x02c070003b0085a7 */ /* 0x000ea400080010ff */
[----:B--2---:R-:W-:Y:S05]  /*1d820*/  @!P0 BRA `(.L_x_169) ;  /* 0xfffffffc00f08947 */ /* 0x004fea000383ffff */
[----:B------:R-:W-:Y:S05]  /*1d830*/  BRA `(.L_x_452) ;  /* 0xfffffec800fc7947 */ /* 0x000fea000383ffff */
.L_x_172:
[----:B--2---:R2:W3:Y:S02]  /*1d840*/  SYNCS.PHASECHK.TRANS64.TRYWAIT P1, [R59+URZ+0x2c080], R4 ;  /* 0x02c080043b0075a7 */ /* 0x0044e400080211ff */
[----:B---3--:R-:W-:Y:S05]  /*1d850*/  @!P1 NANOSLEEP.SYNCS 0x989680 ;  /* 0x009896800000995d */ /* 0x008fea0003900000 */
[----:B------:R-:W3:Y:S02]  /*1d860*/  @!P1 SYNCS.PHASECHK.TRANS64 P1, [R59+URZ+0x2c080], R4 ;  /* 0x02c080043b0095a7 */ /* 0x000ee400080210ff */
[----:B---3--:R-:W-:Y:S05]  /*1d870*/  @!P1 BRA `(.L_x_172) ;  /* 0xfffffffc00f09947 */ /* 0x008fea000383ffff */
[----:B------:R-:W-:Y:S05]  /*1d880*/  BRA `(.L_x_453) ;  /* 0xfffffecc00247947 */ /* 0x000fea000383ffff */
.L_x_175:
[----:B-1----:R1:W3:Y:S02]  /*1d890*/  SYNCS.PHASECHK.TRANS64.TRYWAIT P0, [R59+URZ+0x2c070], R0 ;  /* 0x02c070003b0075a7 */ /* 0x0022e400080011ff */
[----:B---3--:R-:W-:Y:S05]  /*1d8a0*/  @!P0 NANOSLEEP.SYNCS 0x989680 ;  /* 0x009896800000895d */ /* 0x008fea0003900000 */
[----:B------:R-:W3:Y:S02]  /*1d8b0*/  @!P0 SYNCS.PHASECHK.TRANS64 P0, [R59+URZ+0x2c070], R0 ;  /* 0x02c070003b0085a7 */ /* 0x000ee400080010ff */
[----:B---3--:R-:W-:Y:S05]  /*1d8c0*/  @!P0 BRA `(.L_x_175) ;  /* 0xfffffffc00f08947 */ /* 0x008fea000383ffff */
[----:B------:R-:W-:Y:S05]  /*1d8d0*/  BRA `(.L_x_454) ;  /* 0xfffffecc00507947 */ /* 0x000fea000383ffff */
.L_x_177:
[----:B-1----:R1:W2:Y:S02]  /*1d8e0*/  SYNCS.PHASECHK.TRANS64.TRYWAIT P0, [R59+URZ+0x2c090], R0 ;  /* 0x02c090003b0075a7 */ /* 0x0022a400080011ff */
[----:B--2---:R-:W-:Y:S05]  /*1d8f0*/  @!P0 NANOSLEEP.SYNCS 0x989680 ;  /* 0x009896800000895d */ /* 0x004fea0003900000 */
[----:B------:R-:W2:Y:S02]  /*1d900*/  @!P0 SYNCS.PHASECHK.TRANS64 P0, [R59+URZ+0x2c090], R0 ;  /* 0x02c090003b0085a7 */ /* 0x000ea400080010ff */
[----:B--2---:R-:W-:Y:S05]  /*1d910*/  @!P0 BRA `(.L_x_177) ;  /* 0xfffffffc00f08947 */ /* 0x004fea000383ffff */
[----:B------:R-:W-:Y:S05]  /*1d920*/  BRA `(.L_x_455) ;  /* 0xfffffecc00987947 */ /* 0x000fea000383ffff */
.L_x_196:
[----:B-1----:R1:W4:Y:S02]  /*1d930*/  SYNCS.PHASECHK.TRANS64.TRYWAIT P0, [R59+URZ+0x2c080], R0 ;  /* 0x02c080003b0075a7 */ /* 0x00232400080011ff */
[----:B----4-:R-:W-:Y:S05]  /*1d940*/  @!P0 NANOSLEEP.SYNCS 0x989680 ;  /* 0x009896800000895d */ /* 0x010fea0003900000 */
[----:B------:R-:W4:Y:S02]  /*1d950*/  @!P0 SYNCS.PHASECHK.TRANS64 P0, [R59+URZ+0x2c080], R0 ;  /* 0x02c080003b0085a7 */ /* 0x000f2400080010ff */
[----:B----4-:R-:W-:Y:S05]  /*1d960*/  @!P0 BRA `(.L_x_196) ;  /* 0xfffffffc00f08947 */ /* 0x010fea000383ffff */
[----:B------:R-:W-:Y:S05]  /*1d970*/  BRA `(.L_x_456) ;  /* 0xfffffedc00fc7947 */ /* 0x000fea000383ffff */
.L_x_198:
[----:B-1----:R1:W2:Y:S02]  /*1d980*/  SYNCS.PHASECHK.TRANS64.TRYWAIT P0, [R59+URZ+0x2c098], R0 ;  /* 0x02c098003b0075a7 */ /* 0x0022a400080011ff */
[----:B--2---:R-:W-:Y:S05]  /*1d990*/  @!P0 NANOSLEEP.SYNCS 0x989680 ;  /* 0x009896800000895d */ /* 0x004fea0003900000 */
[----:B------:R-:W2:Y:S02]  /*1d9a0*/  @!P0 SYNCS.PHASECHK.TRANS64 P0, [R59+URZ+0x2c098], R0 ;  /* 0x02c098003b0085a7 */ /* 0x000ea400080010ff */
[----:B--2---:R-:W-:Y:S05]  /*1d9b0*/  @!P0 BRA `(.L_x_198) ;  /* 0xfffffffc00f08947 */ /* 0x004fea000383ffff */
[----:B------:R-:W-:Y:S05]  /*1d9c0*/  BRA `(.L_x_457) ;  /* 0xfffffee000407947 */ /* 0x000fea000383ffff */
.L_x_219:
[----:B--2---:R2:W4:Y:S02]  /*1d9d0*/  SYNCS.PHASECHK.TRANS64.TRYWAIT P0, [R59+URZ+0x2c070], R4 ;  /* 0x02c070043b0075a7 */ /* 0x00452400080011ff */
[----:B----4-:R-:W-:Y:S05]  /*1d9e0*/  @!P0 NANOSLEEP.SYNCS 0x989680 ;  /* 0x009896800000895d */ /* 0x010fea0003900000 */
[----:B------:R-:W4:Y:S02]  /*1d9f0*/  @!P0 SYNCS.PHASECHK.TRANS64 P0, [R59+URZ+0x2c070], R4 ;  /* 0x02c070043b0085a7 */ /* 0x000f2400080010ff */
[----:B----4-:R-:W-:Y:S05]  /*1da00*/  @!P0 BRA `(.L_x_219) ;  /* 0xfffffffc00f08947 */ /* 0x010fea000383ffff */
[----:B------:R-:W-:Y:S05]  /*1da10*/  BRA `(.L_x_458) ;  /* 0xfffffef000c87947 */ /* 0x000fea000383ffff */
.L_x_222:
[----:B-1----:R1:W4:Y:S02]  /*1da20*/  SYNCS.PHASECHK.TRANS64.TRYWAIT P0, [R59+URZ+0x2c090], R0 ;  /* 0x02c090003b0075a7 */ /* 0x00232400080011ff */
[----:B----4-:R-:W-:Y:S05]  /*1da30*/  @!P0 NANOSLEEP.SYNCS 0x989680 ;  /* 0x009896800000895d */ /* 0x010fea0003900000 */
[----:B------:R-:W4:Y:S02]  /*1da40*/  @!P0 SYNCS.PHASECHK.TRANS64 P0, [R59+URZ+0x2c090], R0 ;  /* 0x02c090003b0085a7 */ /* 0x000f2400080010ff */
[----:B----4-:R-:W-:Y:S05]  /*1da50*/  @!P0 BRA `(.L_x_222) ;  /* 0xfffffffc00f08947 */ /* 0x010fea000383ffff */
[----:B------:R-:W-:Y:S05]  /*1da60*/  BRA `(.L_x_459) ;  /* 0xfffffef000ec7947 */ /* 0x000fea000383ffff */
.L_x_225:
[----:B-1----:R1:W4:Y:S02]  /*1da70*/  SYNCS.PHASECHK.TRANS64.TRYWAIT P0, [R59+URZ+0x2c0c0], R0 ;  /* 0x02c0c0003b0075a7 */ /* 0x00232400080011ff */
[----:B----4-:R-:W-:Y:S05]  /*1da80*/  @!P0 NANOSLEEP.SYNCS 0x989680 ;  /* 0x009896800000895d */ /* 0x010fea0003900000 */
[----:B------:R-:W4:Y:S02]  /*1da90*/  @!P0 SYNCS.PHASECHK.TRANS64 P0, [R59+URZ+0x2c0c0], R0 ;  /* 0x02c0c0003b0085a7 */ /* 0x000f2400080010ff */
[----:B----4-:R-:W-:Y:S05]  /*1daa0*/  @!P0 BRA `(.L_x_225) ;  /* 0xfffffffc00f08947 */ /* 0x010fea000383ffff */
[----:B------:R-:W-:Y:S05]  /*1dab0*/  BRA `(.L_x_460) ;  /* 0xfffffef000f87947 */ /* 0x000fea000383ffff */
.L_x_239:
[----:B--2---:R2:W4:Y:S02]  /*1dac0*/  SYNCS.PHASECHK.TRANS64.TRYWAIT P0, [R59+URZ+0x2c080], R4 ;  /* 0x02c080043b0075a7 */ /* 0x00452400080011ff */
[----:B----4-:R-:W-:Y:S05]  /*1dad0*/  @!P0 NANOSLEEP.SYNCS 0x989680 ;  /* 0x009896800000895d */ /* 0x010fea0003900000 */
[----:B------:R-:W4:Y:S02]  /*1dae0*/  @!P0 SYNCS.PHASECHK.TRANS64 P0, [R59+URZ+0x2c080], R4 ;  /* 0x02c080043b0085a7 */ /* 0x000f2400080010ff */
[----:B----4-:R-:W-:Y:S05]  /*1daf0*/  @!P0 BRA `(.L_x_239) ;  /* 0xfffffffc00f08947 */ /* 0x010fea000383ffff */
[----:B------:R-:W-:Y:S05]  /*1db00*/  BRA `(.L_x_461) ;  /* 0xffffff1400247947 */ /* 0x000fea000383ffff */
.L_x_242:
[----:B------:R1:W1:Y:S02]  /*1db10*/  SYNCS.PHASECHK.TRANS64.TRYWAIT P0, [R59+URZ+0x2c098], R0 ;  /* 0x02c098003b0075a7 */ /* 0x00026400080011ff */
[----:B-1----:R-:W-:Y:S05]  /*1db20*/  @!P0 NANOSLEEP.SYNCS 0x989680 ;  /* 0x009896800000895d */ /* 0x002fea0003900000 */
[----:B------:R-:W1:Y:S02]  /*1db30*/  @!P0 SYNCS.PHASECHK.TRANS64 P0, [R59+URZ+0x2c098], R0 ;  /* 0x02c098003b0085a7 */ /* 0x000e6400080010ff */
[----:B-1----:R-:W-:Y:S05]  /*1db40*/  @!P0 BRA `(.L_x_242) ;  /* 0xfffffffc00f08947 */ /* 0x002fea000383ffff */
[----:B------:R-:W-:Y:S05]  /*1db50*/  BRA `(.L_x_462) ;  /* 0xffffff1400487947 */ /* 0x000fea000383ffff */
.L_x_245:
[----:B------:R1:W1:Y:S02]  /*1db60*/  SYNCS.PHASECHK.TRANS64.TRYWAIT P0, [R59+URZ+0x2c0c8], R0 ;  /* 0x02c0c8003b0075a7 */ /* 0x00026400080011ff */
[----:B-1----:R-:W-:Y:S05]  /*1db70*/  @!P0 NANOSLEEP.SYNCS 0x989680 ;  /* 0x009896800000895d */ /* 0x002fea0003900000 */
[----:B------:R-:W1:Y:S02]  /*1db80*/  @!P0 SYNCS.PHASECHK.TRANS64 P0, [R59+URZ+0x2c0c8], R0 ;  /* 0x02c0c8003b0085a7 */ /* 0x000e6400080010ff */
[----:B-1----:R-:W-:Y:S05]  /*1db90*/  @!P0 BRA `(.L_x_245) ;  /* 0xfffffffc00f08947 */ /* 0x002fea000383ffff */
[----:B------:R-:W-:Y:S05]  /*1dba0*/  BRA `(.L_x_463) ;  /* 0xffffff1400547947 */ /* 0x000fea000383ffff */
.L_x_261:
[----:B------:R-:W-:-:S07]  /*1dbb0*/  MOV R0, UR48 ;  /* 0x0000003000007c02 */ /* 0x000fce0008000f00 */
.L_x_464:
[----:B-1----:R1:W2:Y:S02]  /*1dbc0*/  SYNCS.PHASECHK.TRANS64.TRYWAIT P0, [R0+URZ], R3 ;  /* 0x00000003000075a7 */ /* 0x0022a400080011ff */
[----:B--2---:R-:W-:Y:S05]  /*1dbd0*/  @!P0 NANOSLEEP.SYNCS 0x989680 ;  /* 0x009896800000895d */ /* 0x004fea0003900000 */
[----:B------:R-:W2:Y:S02]  /*1dbe0*/  @!P0 SYNCS.PHASECHK.TRANS64 P0, [R0+URZ], R3 ;  /* 0x00000003000085a7 */ /* 0x000ea400080010ff */
[----:B--2---:R-:W-:Y:S05]  /*1dbf0*/  @!P0 BRA `(.L_x_464) ;  /* 0xfffffffc00f08947 */ /* 0x004fea000383ffff */
[----:B------:R-:W-:Y:S05]  /*1dc00*/  BRA `(.L_x_465) ;  /* 0xffffff3800a07947 */ /* 0x000fea000383ffff */
.L_x_264:
[----:B------:R-:W-:-:S07]  /*1dc10*/  MOV R0, UR45 ;  /* 0x0000002d00007c02 */ /* 0x000fce0008000f00 */
.L_x_466:
[----:B-1----:R1:W3:Y:S02]  /*1dc20*/  SYNCS.PHASECHK.TRANS64.TRYWAIT P1, [R0+URZ], R3 ;  /* 0x00000003000075a7 */ /* 0x0022e400080211ff */
[----:B---3--:R-:W-:Y:S05]  /*1dc30*/  @!P1 NANOSLEEP.SYNCS 0x989680 ;  /* 0x009896800000995d */ /* 0x008fea0003900000 */
[----:B------:R-:W3:Y:S02]  /*1dc40*/  @!P1 SYNCS.PHASECHK.TRANS64 P1, [R0+URZ], R3 ;  /* 0x00000003000095a7 */ /* 0x000ee400080210ff */
[----:B---3--:R-:W-:Y:S05]  /*1dc50*/  @!P1 BRA `(.L_x_466) ;  /* 0xfffffffc00f09947 */ /* 0x008fea000383ffff */
[----:B------:R-:W-:Y:S05]  /*1dc60*/  BRA `(.L_x_467) ;  /* 0xffffff3800e87947 */ /* 0x000fea000383ffff */
.L_x_269:
[----:B------:R-:W-:-:S07]  /*1dc70*/  MOV R4, UR43 ;  /* 0x0000002b00047c02 */ /* 0x000fce0008000f00 */
.L_x_468:
[----:B-1----:R1:W2:Y:S02]  /*1dc80*/  SYNCS.PHASECHK.TRANS64.TRYWAIT P2, [R4+URZ], R3 ;  /* 0x00000003040075a7 */ /* 0x0022a400080411ff */
[----:B--2---:R-:W-:Y:S05]  /*1dc90*/  @!P2 NANOSLEEP.SYNCS 0x989680 ;  /* 0x009896800000a95d */ /* 0x004fea0003900000 */
[----:B------:R-:W2:Y:S02]  /*1dca0*/  @!P2 SYNCS.PHASECHK.TRANS64 P2, [R4+URZ], R3 ;  /* 0x000000030400a5a7 */ /* 0x000ea400080410ff */
[----:B--2---:R-:W-:Y:S05]  /*1dcb0*/  @!P2 BRA `(.L_x_468) ;  /* 0xfffffffc00f0a947 */ /* 0x004fea000383ffff */
[----:B------:R-:W-:Y:S05]  /*1dcc0*/  BRA `(.L_x_469) ;  /* 0xffffff4000cc7947 */ /* 0x000fea000383ffff */
.L_x_273:
[----:B------:R-:W-:-:S07]  /*1dcd0*/  MOV R3, UR48 ;  /* 0x0000003000037c02 */ /* 0x000fce0008000f00 */
.L_x_470:
[----:B--2---:R2:W3:Y:S02]  /*1dce0*/  SYNCS.PHASECHK.TRANS64.TRYWAIT P2, [R3+URZ], R0 ;  /* 0x00000000030075a7 */ /* 0x0044e400080411ff */
[----:B---3--:R-:W-:Y:S05]  /*1dcf0*/  @!P2 NANOSLEEP.SYNCS 0x989680 ;  /* 0x009896800000a95d */ /* 0x008fea0003900000 */
[----:B------:R-:W3:Y:S02]  /*1dd00*/  @!P2 SYNCS.PHASECHK.TRANS64 P2, [R3+URZ], R0 ;  /* 0x000000000300a5a7 */ /* 0x000ee400080410ff */
[----:B---3--:R-:W-:Y:S05]  /*1dd10*/  @!P2 BRA `(.L_x_470) ;  /* 0xfffffffc00f0a947 */ /* 0x008fea000383ffff */
[----:B------:R-:W-:Y:S05]  /*1dd20*/  BRA `(.L_x_471) ;  /* 0xffffff5800487947 */ /* 0x000fea000383ffff */
.L_x_278:
[----:B------:R-:W-:-:S07]  /*1dd30*/  MOV R0, UR45 ;  /* 0x0000002d00007c02 */ /* 0x000fce0008000f00 */
.L_x_472:
[----:B--2---:R2:W3:Y:S02]  /*1dd40*/  SYNCS.PHASECHK.TRANS64.TRYWAIT P1, [R0+URZ], R3 ;  /* 0x00000003000075a7 */ /* 0x0044e400080211ff */
[----:B---3--:R-:W-:Y:S05]  /*1dd50*/  @!P1 NANOSLEEP.SYNCS 0x989680 ;  /* 0x009896800000995d */ /* 0x008fea0003900000 */
[----:B------:R-:W3:Y:S02]  /*1dd60*/  @!P1 SYNCS.PHASECHK.TRANS64 P1, [R0+URZ], R3 ;  /* 0x00000003000095a7 */ /* 0x000ee400080210ff */
[----:B---3--:R-:W-:Y:S05]  /*1dd70*/  @!P1 BRA `(.L_x_472) ;  /* 0xfffffffc00f09947 */ /* 0x008fea000383ffff */
[----:B------:R-:W-:Y:S05]  /*1dd80*/  BRA `(.L_x_473) ;  /* 0xffffff5800f47947 */ /* 0x000fea000383ffff */
.L_x_283:
[----:B------:R-:W-:-:S07]  /*1dd90*/  MOV R0, UR45 ;  /* 0x0000002d00007c02 */ /* 0x000fce0008000f00 */
.L_x_474:
[----:B-1----:R1:W2:Y:S02]  /*1dda0*/  SYNCS.PHASECHK.TRANS64.TRYWAIT P1, [R0+URZ], R3 ;  /* 0x00000003000075a7 */ /* 0x0022a400080211ff */
[----:B--2---:R-:W-:Y:S05]  /*1ddb0*/  @!P1 NANOSLEEP.SYNCS 0x989680 ;  /* 0x009896800000995d */ /* 0x004fea0003900000 */
[----:B------:R-:W2:Y:S02]  /*1ddc0*/  @!P1 SYNCS.PHASECHK.TRANS64 P1, [R0+URZ], R3 ;  /* 0x00000003000095a7 */ /* 0x000ea400080210ff */
[----:B--2---:R-:W-:Y:S05]  /*1ddd0*/  @!P1 BRA `(.L_x_474) ;  /* 0xfffffffc00f09947 */ /* 0x004fea000383ffff */
[----:B------:R-:W-:Y:S05]  /*1dde0*/  BRA `(.L_x_475) ;  /* 0xffffff5c00847947 */ /* 0x000fea000383ffff */
.L_x_288:
[----:B------:R-:W-:-:S07]  /*1ddf0*/  MOV R4, UR43 ;  /* 0x0000002b00047c02 */ /* 0x000fce0008000f00 */
.L_x_476:
[----:B-1----:R1:W2:Y:S02]  /*1de00*/  SYNCS.PHASECHK.TRANS64.TRYWAIT P2, [R4+URZ], R3 ;  /* 0x00000003040075a7 */ /* 0x0022a400080411ff */
[----:B--2---:R-:W-:Y:S05]  /*1de10*/  @!P2 NANOSLEEP.SYNCS 0x989680 ;  /* 0x009896800000a95d */ /* 0x004fea0003900000 */
[----:B------:R-:W2:Y:S02]  /*1de20*/  @!P2 SYNCS.PHASECHK.TRANS64 P2, [R4+URZ], R3 ;  /* 0x000000030400a5a7 */ /* 0x000ea400080410ff */
[----:B--2---:R-:W-:Y:S05]  /*1de30*/  @!P2 BRA `(.L_x_476) ;  /* 0xfffffffc00f0a947 */ /* 0x004fea000383ffff */
[----:B------:R-:W-:Y:S05]  /*1de40*/  BRA `(.L_x_477) ;  /* 0xffffff7800787947 */ /* 0x000fea000383ffff */
.L_x_292:
[----:B------:R-:W-:-:S07]  /*1de50*/  MOV R3, UR48 ;  /* 0x0000003000037c02 */ /* 0x000fce0008000f00 */
.L_x_478:
[----:B--2---:R2:W4:Y:S02]  /*1de60*/  SYNCS.PHASECHK.TRANS64.TRYWAIT P2, [R3+URZ], R0 ;  /* 0x00000000030075a7 */ /* 0x00452400080411ff */
[----:B----4-:R-:W-:Y:S05]  /*1de70*/  @!P2 NANOSLEEP.SYNCS 0x989680 ;  /* 0x009896800000a95d */ /* 0x010fea0003900000 */
[----:B------:R-:W4:Y:S02]  /*1de80*/  @!P2 SYNCS.PHASECHK.TRANS64 P2, [R3+URZ], R0 ;  /* 0x000000000300a5a7 */ /* 0x000f2400080410ff */
[----:B----4-:R-:W-:Y:S05]  /*1de90*/  @!P2 BRA `(.L_x_478) ;  /* 0xfffffffc00f0a947 */ /* 0x010fea000383ffff */
[----:B------:R-:W-:Y:S05]  /*1dea0*/  BRA `(.L_x_479) ;  /* 0xffffff8c00f47947 */ /* 0x000fea000383ffff */
.L_x_297:
[----:B------:R-:W-:-:S07]  /*1deb0*/  MOV R0, UR45 ;  /* 0x0000002d00007c02 */ /* 0x000fce0008000f00 */
.L_x_480:
[----:B--2---:R2:W3:Y:S02]  /*1dec0*/  SYNCS.PHASECHK.TRANS64.TRYWAIT P1, [R0+URZ], R3 ;  /* 0x00000003000075a7 */ /* 0x0044e400080211ff */
[----:B---3--:R-:W-:Y:S05]  /*1ded0*/  @!P1 NANOSLEEP.SYNCS 0x989680 ;  /* 0x009896800000995d */ /* 0x008fea0003900000 */
[----:B------:R-:W3:Y:S02]  /*1dee0*/  @!P1 SYNCS.PHASECHK.TRANS64 P1, [R0+URZ], R3 ;  /* 0x00000003000095a7 */ /* 0x000ee400080210ff */
[----:B---3--:R-:W-:Y:S05]  /*1def0*/  @!P1 BRA `(.L_x_480) ;  /* 0xfffffffc00f09947 */ /* 0x008fea000383ffff */
[----:B------:R-:W-:Y:S05]  /*1df00*/  BRA `(.L_x_481) ;  /* 0xffffff9000a07947 */ /* 0x000fea000383ffff */
.L_x_302:
[----:B------:R-:W-:-:S07]  /*1df10*/  MOV R0, UR48 ;  /* 0x0000003000007c02 */ /* 0x000fce0008000f00 */
.L_x_482:
[----:B-1----:R1:W2:Y:S02]  /*1df20*/  SYNCS.PHASECHK.TRANS64.TRYWAIT P0, [R0+URZ], R3 ;  /* 0x00000003000075a7 */ /* 0x0022a400080011ff */
[----:B--2---:R-:W-:Y:S05]  /*1df30*/  @!P0 NANOSLEEP.SYNCS 0x989680 ;  /* 0x009896800000895d */ /* 0x004fea0003900000 */
[----:B------:R-:W2:Y:S02]  /*1df40*/  @!P0 SYNCS.PHASECHK.TRANS64 P0, [R0+URZ], R3 ;  /* 0x00000003000085a7 */ /* 0x000ea400080010ff */
[----:B--2---:R-:W-:Y:S05]  /*1df50*/  @!P0 BRA `(.L_x_482) ;  /* 0xfffffffc00f08947 */ /* 0x004fea000383ffff */
[----:B------:R-:W-:Y:S05]  /*1df60*/  BRA `(.L_x_483) ;  /* 0xffffff94002c7947 */ /* 0x000fea000383ffff */
.L_x_308:
[----:B------:R-:W-:-:S07]  /*1df70*/  MOV R0, UR8 ;  /* 0x0000000800007c02 */ /* 0x000fce0008000f00 */
.L_x_484:
[----:B-1----:R1:W2:Y:S02]  /*1df80*/  SYNCS.PHASECHK.TRANS64.TRYWAIT P1, [R0+URZ+0x2c010], R5 ;  /* 0x02c01005000075a7 */ /* 0x0022a400080211ff */
[----:B--2---:R-:W-:Y:S05]  /*1df90*/  @!P1 NANOSLEEP.SYNCS 0x989680 ;  /* 0x009896800000995d */ /* 0x004fea0003900000 */
[----:B------:R-:W2:Y:S02]  /*1dfa0*/  @!P1 SYNCS.PHASECHK.TRANS64 P1, [R0+URZ+0x2c010], R5 ;  /* 0x02c01005000095a7 */ /* 0x000ea400080210ff */
[----:B--2---:R-:W-:Y:S05]  /*1dfb0*/  @!P1 BRA `(.L_x_484) ;  /* 0xfffffffc00f09947 */ /* 0x004fea000383ffff */
[----:B------:R-:W-:Y:S05]  /*1dfc0*/  BRA `(.L_x_485) ;  /* 0xffffff9800f07947 */ /* 0x000fea000383ffff */
.L_x_314:
[----:B------:R-:W-:-:S07]  /*1dfd0*/  MOV R0, UR25 ;  /* 0x0000001900007c02 */ /* 0x000fce0008000f00 */
.L_x_486:
[----:B-1----:R1:W2:Y:S02]  /*1dfe0*/  SYNCS.PHASECHK.TRANS64.TRYWAIT P1, [R0+URZ+0x2c038], R3 ;  /* 0x02c03803000075a7 */ /* 0x0022a400080211ff */
[----:B--2---:R-:W-:Y:S05]  /*1dff0*/  @!P1 NANOSLEEP.SYNCS 0x989680 ;  /* 0x009896800000995d */ /* 0x004fea0003900000 */
[----:B------:R-:W2:Y:S02]  /*1e000*/  @!P1 SYNCS.PHASECHK.TRANS64 P1, [R0+URZ+0x2c038], R3 ;  /* 0x02c03803000095a7 */ /* 0x000ea400080210ff */
[----:B--2---:R-:W-:Y:S05]  /*1e010*/  @!P1 BRA `(.L_x_486) ;  /* 0xfffffffc00f09947 */ /* 0x004fea000383ffff */
[----:B------:R-:W-:Y:S05]  /*1e020*/  BRA `(.L_x_487) ;  /* 0xffffff9c00647947 */ /* 0x000fea000383ffff */
.L_x_320:
[----:B-1----:R-:W-:-:S07]  /*1e030*/  MOV R0, UR8 ;  /* 0x0000000800007c02 */ /* 0x002fce0008000f00 */
.L_x_488:
[----:B-1----:R1:W2:Y:S02]  /*1e040*/  SYNCS.PHASECHK.TRANS64.TRYWAIT P1, [R0+URZ+0x2c018], R5 ;  /* 0x02c01805000075a7 */ /* 0x0022a400080211ff */
[----:B--2---:R-:W-:Y:S05]  /*1e050*/  @!P1 NANOSLEEP.SYNCS 0x989680 ;  /* 0x009896800000995d */ /* 0x004fea0003900000 */
[----:B------:R-:W2:Y:S02]  /*1e060*/  @!P1 SYNCS.PHASECHK.TRANS64 P1, [R0+URZ+0x2c018], R5 ;  /* 0x02c01805000095a7 */ /* 0x000ea400080210ff */
[----:B--2---:R-:W-:Y:S05]  /*1e070*/  @!P1 BRA `(.L_x_488) ;  /* 0xfffffffc00f09947 */ /* 0x004fea000383ffff */
[----:B------:R-:W-:Y:S05]  /*1e080*/  BRA `(.L_x_489) ;  /* 0xffffff9c00e47947 */ /* 0x000fea000383ffff */
.L_x_326:
[----:B------:R-:W-:-:S07]  /*1e090*/  MOV R0, UR25 ;  /* 0x0000001900007c02 */ /* 0x000fce0008000f00 */
.L_x_490:
[----:B-1----:R1:W2:Y:S02]  /*1e0a0*/  SYNCS.PHASECHK.TRANS64.TRYWAIT P1, [R0+URZ+0x2c038], R3 ;  /* 0x02c03803000075a7 */ /* 0x0022a400080211ff */
[----:B--2---:R-:W-:Y:S05]  /*1e0b0*/  @!P1 NANOSLEEP.SYNCS 0x989680 ;  /* 0x009896800000995d */ /* 0x004fea0003900000 */
[----:B------:R-:W2:Y:S02]  /*1e0c0*/  @!P1 SYNCS.PHASECHK.TRANS64 P1, [R0+URZ+0x2c038], R3 ;  /* 0x02c03803000095a7 */ /* 0x000ea400080210ff */
[----:B--2---:R-:W-:Y:S05]  /*1e0d0*/  @!P1 BRA `(.L_x_490) ;  /* 0xfffffffc00f09947 */ /* 0x004fea000383ffff */
[----:B------:R-:W-:Y:S05]  /*1e0e0*/  BRA `(.L_x_491) ;  /* 0xffffffa000607947 */ /* 0x000fea000383ffff */
.L_x_332:
[----:B------:R-:W-:-:S07]  /*1e0f0*/  MOV R0, UR25 ;  /* 0x0000001900007c02 */ /* 0x000fce0008000f00 */
.L_x_492:
[----:B-1----:R1:W2:Y:S02]  /*1e100*/  SYNCS.PHASECHK.TRANS64.TRYWAIT P1, [R0+URZ+0x2c038], R3 ;  /* 0x02c03803000075a7 */ /* 0x0022a400080211ff */
[----:B--2---:R-:W-:Y:S05]  /*1e110*/  @!P1 NANOSLEEP.SYNCS 0x989680 ;  /* 0x009896800000995d */ /* 0x004fea0003900000 */
[----:B------:R-:W2:Y:S02]  /*1e120*/  @!P1 SYNCS.PHASECHK.TRANS64 P1, [R0+URZ+0x2c038], R3 ;  /* 0x02c03803000095a7 */ /* 0x000ea400080210ff */
[----:B--2---:R-:W-:Y:S05]  /*1e130*/  @!P1 BRA `(.L_x_492) ;  /* 0xfffffffc00f09947 */ /* 0x004fea000383ffff */
[----:B------:R-:W-:Y:S05]  /*1e140*/  BRA `(.L_x_493) ;  /* 0xffffffa4001c7947 */ /* 0x000fea000383ffff */
.L_x_337:
[----:B------:R-:W-:-:S07]  /*1e150*/  MOV R0, UR25 ;  /* 0x0000001900007c02 */ /* 0x000fce0008000f00 */
.L_x_494:
[----:B-1----:R1:W2:Y:S02]  /*1e160*/  SYNCS.PHASECHK.TRANS64.TRYWAIT P1, [R0+URZ+0x2c038], R3 ;  /* 0x02c03803000075a7 */ /* 0x0022a400080211ff */
[----:B--2---:R-:W-:Y:S05]  /*1e170*/  @!P1 NANOSLEEP.SYNCS 0x989680 ;  /* 0x009896800000995d */ /* 0x004fea0003900000 */
[----:B------:R-:W2:Y:S02]  /*1e180*/  @!P1 SYNCS.PHASECHK.TRANS64 P1, [R0+URZ+0x2c038], R3 ;  /* 0x02c03803000095a7 */ /* 0x000ea400080210ff */
[----:B--2---:R-:W-:Y:S05]  /*1e190*/  @!P1 BRA `(.L_x_494) ;  /* 0xfffffffc00f09947 */ /* 0x004fea000383ffff */
[----:B------:R-:W-:Y:S05]  /*1e1a0*/  BRA `(.L_x_495) ;  /* 0xffffffa400ac7947 */ /* 0x000fea000383ffff */
.L_x_342:
[----:B------:R-:W-:-:S07]  /*1e1b0*/  MOV R0, UR25 ;  /* 0x0000001900007c02 */ /* 0x000fce0008000f00 */
.L_x_496:
[----:B-1----:R1:W2:Y:S02]  /*1e1c0*/  SYNCS.PHASECHK.TRANS64.TRYWAIT P1, [R0+URZ+0x2c038], R3 ;  /* 0x02c03803000075a7 */ /* 0x0022a400080211ff */
[----:B--2---:R-:W-:Y:S05]  /*1e1d0*/  @!P1 NANOSLEEP.SYNCS 0x989680 ;  /* 0x009896800000995d */ /* 0x004fea0003900000 */
[----:B------:R-:W2:Y:S02]  /*1e1e0*/  @!P1 SYNCS.PHASECHK.TRANS64 P1, [R0+URZ+0x2c038], R3 ;  /* 0x02c03803000095a7 */ /* 0x000ea400080210ff */
[----:B--2---:R-:W-:Y:S05]  /*1e1f0*/  @!P1 BRA `(.L_x_496) ;  /* 0xfffffffc00f09947 */ /* 0x004fea000383ffff */
[----:B------:R-:W-:Y:S05]  /*1e200*/  BRA `(.L_x_497) ;  /* 0xffffffa800307947 */ /* 0x000fea000383ffff */
.L_x_347:
[----:B------:R-:W-:-:S07]  /*1e210*/  MOV R0, UR25 ;  /* 0x0000001900007c02 */ /* 0x000fce0008000f00 */
.L_x_498:
[----:B-1----:R1:W2:Y:S02]  /*1e220*/  SYNCS.PHASECHK.TRANS64.TRYWAIT P1, [R0+URZ+0x2c038], R3 ;  /* 0x02c03803000075a7 */ /* 0x0022a400080211ff */
[----:B--2---:R-:W-:Y:S05]  /*1e230*/  @!P1 NANOSLEEP.SYNCS 0x989680 ;  /* 0x009896800000995d */ /* 0x004fea0003900000 */
[----:B------:R-:W2:Y:S02]  /*1e240*/  @!P1 SYNCS.PHASECHK.TRANS64 P1, [R0+URZ+0x2c038], R3 ;  /* 0x02c03803000095a7 */ /* 0x000ea400080210ff */
[----:B--2---:R-:W-:Y:S05]  /*1e250*/  @!P1 BRA `(.L_x_498) ;  /* 0xfffffffc00f09947 */ /* 0x004fea000383ffff */
[----:B------:R-:W-:Y:S05]  /*1e260*/  BRA `(.L_x_499) ;  /* 0xffffffa800b47947 */ /* 0x000fea000383ffff */
.L_x_352:
[----:B------:R-:W-:-:S07]  /*1e270*/  MOV R0, UR25 ;  /* 0x0000001900007c02 */ /* 0x000fce0008000f00 */
.L_x_500:
[----:B-1----:R1:W2:Y:S02]  /*1e280*/  SYNCS.PHASECHK.TRANS64.TRYWAIT P1, [R0+URZ+0x2c038], R3 ;  /* 0x02c03803000075a7 */ /* 0x0022a400080211ff */
[----:B--2---:R-:W-:Y:S05]  /*1e290*/  @!P1 NANOSLEEP.SYNCS 0x989680 ;  /* 0x009896800000995d */ /* 0x004fea0003900000 */
[----:B------:R-:W2:Y:S02]  /*1e2a0*/  @!P1 SYNCS.PHASECHK.TRANS64 P1, [R0+URZ+0x2c038], R3 ;  /* 0x02c03803000095a7 */ /* 0x000ea400080210ff */
[----:B--2---:R-:W-:Y:S05]  /*1e2b0*/  @!P1 BRA `(.L_x_500) ;  /* 0xfffffffc00f09947 */ /* 0x004fea000383ffff */
[----:B------:R-:W-:Y:S05]  /*1e2c0*/  BRA `(.L_x_501) ;  /* 0xffffffac00387947 */ /* 0x000fea000383ffff */
.L_x_357:
[----:B------:R-:W-:-:S07]  /*1e2d0*/  MOV R0, UR25 ;  /* 0x0000001900007c02 */ /* 0x000fce0008000f00 */
.L_x_502:
[----:B-1----:R1:W2:Y:S02]  /*1e2e0*/  SYNCS.PHASECHK.TRANS64.TRYWAIT P1, [R0+URZ+0x2c038], R3 ;  /* 0x02c03803000075a7 */ /* 0x0022a400080211ff */
[----:B--2---:R-:W-:Y:S05]  /*1e2f0*/  @!P1 NANOSLEEP.SYNCS 0x989680 ;  /* 0x009896800000995d */ /* 0x004fea0003900000 */
[----:B------:R-:W2:Y:S02]  /*1e300*/  @!P1 SYNCS.PHASECHK.TRANS64 P1, [R0+URZ+0x2c038], R3 ;  /* 0x02c03803000095a7 */ /* 0x000ea400080210ff */
[----:B--2---:R-:W-:Y:S05]  /*1e310*/  @!P1 BRA `(.L_x_502) ;  /* 0xfffffffc00f09947 */ /* 0x004fea000383ffff */
[----:B------:R-:W-:Y:S05]  /*1e320*/  BRA `(.L_x_503) ;  /* 0xffffffac00bc7947 */ /* 0x000fea000383ffff */
.L_x_362:
[----:B------:R-:W-:-:S07]  /*1e330*/  MOV R0, UR25 ;  /* 0x0000001900007c02 */ /* 0x000fce0008000f00 */
.L_x_504:
[----:B-1----:R1:W2:Y:S02]  /*1e340*/  SYNCS.PHASECHK.TRANS64.TRYWAIT P1, [R0+URZ+0x2c038], R3 ;  /* 0x02c03803000075a7 */ /* 0x0022a400080211ff */
[----:B--2---:R-:W-:Y:S05]  /*1e350*/  @!P1 NANOSLEEP.SYNCS 0x989680 ;  /* 0x009896800000995d */ /* 0x004fea0003900000 */
[----:B------:R-:W2:Y:S02]  /*1e360*/  @!P1 SYNCS.PHASECHK.TRANS64 P1, [R0+URZ+0x2c038], R3 ;  /* 0x02c03803000095a7 */ /* 0x000ea400080210ff */
[----:B--2---:R-:W-:Y:S05]  /*1e370*/  @!P1 BRA `(.L_x_504) ;  /* 0xfffffffc00f09947 */ /* 0x004fea000383ffff */
[----:B------:R-:W-:Y:S05]  /*1e380*/  BRA `(.L_x_505) ;  /* 0xffffffb000447947 */ /* 0x000fea000383ffff */
.L_x_367:
[----:B------:R-:W-:-:S07]  /*1e390*/  MOV R0, UR25 ;  /* 0x0000001900007c02 */ /* 0x000fce0008000f00 */
.L_x_506:
[----:B-1----:R1:W2:Y:S02]  /*1e3a0*/  SYNCS.PHASECHK.TRANS64.TRYWAIT P1, [R0+URZ+0x2c038], R3 ;  /* 0x02c03803000075a7 */ /* 0x0022a400080211ff */
[----:B--2---:R-:W-:Y:S05]  /*1e3b0*/  @!P1 NANOSLEEP.SYNCS 0x989680 ;  /* 0x009896800000995d */ /* 0x004fea0003900000 */
[----:B------:R-:W2:Y:S02]  /*1e3c0*/  @!P1 SYNCS.PHASECHK.TRANS64 P1, [R0+URZ+0x2c038], R3 ;  /* 0x02c03803000095a7 */ /* 0x000ea400080210ff */
[----:B--2---:R-:W-:Y:S05]  /*1e3d0*/  @!P1 BRA `(.L_x_506) ;  /* 0xfffffffc00f09947 */ /* 0x004fea000383ffff */
[----:B------:R-:W-:Y:S05]  /*1e3e0*/  BRA `(.L_x_507) ;  /* 0xffffffb000c87947 */ /* 0x000fea000383ffff */
.L_x_373:
[----:B------:R-:W-:-:S07]  /*1e3f0*/  MOV R0, UR25 ;  /* 0x0000001900007c02 */ /* 0x000fce0008000f00 */
.L_x_508:
[----:B-1----:R1:W2:Y:S02]  /*1e400*/  SYNCS.PHASECHK.TRANS64.TRYWAIT P1, [R0+URZ+0x2c038], R3 ;  /* 0x02c03803000075a7 */ /* 0x0022a400080211ff */
[----:B--2---:R-:W-:Y:S05]  /*1e410*/  @!P1 NANOSLEEP.SYNCS 0x989680 ;  /* 0x009896800000995d */ /* 0x004fea0003900000 */
[----:B------:R-:W2:Y:S02]  /*1e420*/  @!P1 SYNCS.PHASECHK.TRANS64 P1, [R0+URZ+0x2c038], R3 ;  /* 0x02c03803000095a7 */ /* 0x000ea400080210ff */
[----:B--2---:R-:W-:Y:S05]  /*1e430*/  @!P1 BRA `(.L_x_508) ;  /* 0xfffffffc00f09947 */ /* 0x004fea000383ffff */
[----:B------:R-:W-:Y:S05]  /*1e440*/  BRA `(.L_x_509) ;  /* 0xffffffb400607947 */ /* 0x000fea000383ffff */
.L_x_378:
[----:B------:R-:W-:-:S07]  /*1e450*/  MOV R0, UR25 ;  /* 0x0000001900007c02 */ /* 0x000fce0008000f00 */
.L_x_510:
[----:B-1----:R1:W2:Y:S02]  /*1e460*/  SYNCS.PHASECHK.TRANS64.TRYWAIT P1, [R0+URZ+0x2c038], R3 ;  /* 0x02c03803000075a7 */ /* 0x0022a400080211ff */
[----:B--2---:R-:W-:Y:S05]  /*1e470*/  @!P1 NANOSLEEP.SYNCS 0x989680 ;  /* 0x009896800000995d */ /* 0x004fea0003900000 */
[----:B------:R-:W2:Y:S02]  /*1e480*/  @!P1 SYNCS.PHASECHK.TRANS64 P1, [R0+URZ+0x2c038], R3 ;  /* 0x02c03803000095a7 */ /* 0x000ea400080210ff */
[----:B--2---:R-:W-:Y:S05]  /*1e490*/  @!P1 BRA `(.L_x_510) ;  /* 0xfffffffc00f09947 */ /* 0x004fea000383ffff */
[----:B------:R-:W-:Y:S05]  /*1e4a0*/  BRA `(.L_x_511) ;  /* 0xffffffb400e47947 */ /* 0x000fea000383ffff */
.L_x_383:
[----:B------:R-:W-:-:S07]  /*1e4b0*/  MOV R0, UR25 ;  /* 0x0000001900007c02 */ /* 0x000fce0008000f00 */
.L_x_512:
[----:B-1----:R1:W2:Y:S02]  /*1e4c0*/  SYNCS.PHASECHK.TRANS64.TRYWAIT P1, [R0+URZ+0x2c038], R3 ;  /* 0x02c03803000075a7 */ /* 0x0022a400080211ff */
[----:B--2---:R-:W-:Y:S05]  /*1e4d0*/  @!P1 NANOSLEEP.SYNCS 0x989680 ;  /* 0x009896800000995d */ /* 0x004fea0003900000 */
[----:B------:R-:W2:Y:S02]  /*1e4e0*/  @!P1 SYNCS.PHASECHK.TRANS64 P1, [R0+URZ+0x2c038], R3 ;  /* 0x02c03803000095a7 */ /* 0x000ea400080210ff */
[----:B--2---:R-:W-:Y:S05]  /*1e4f0*/  @!P1 BRA `(.L_x_512) ;  /* 0xfffffffc00f09947 */ /* 0x004fea000383ffff */
[----:B------:R-:W-:Y:S05]  /*1e500*/  BRA `(.L_x_513) ;  /* 0xffffffb800707947 */ /* 0x000fea000383ffff */
.L_x_388:
[----:B------:R-:W-:-:S07]  /*1e510*/  MOV R0, UR25 ;  /* 0x0000001900007c02 */ /* 0x000fce0008000f00 */
.L_x_514:
[----:B-1----:R1:W2:Y:S02]  /*1e520*/  SYNCS.PHASECHK.TRANS64.TRYWAIT P1, [R0+URZ+0x2c038], R3 ;  /* 0x02c03803000075a7 */ /* 0x0022a400080211ff */
[----:B--2---:R-:W-:Y:S05]  /*1e530*/  @!P1 NANOSLEEP.SYNCS 0x989680 ;  /* 0x009896800000995d */ /* 0x004fea0003900000 */
[----:B------:R-:W2:Y:S02]  /*1e540*/  @!P1 SYNCS.PHASECHK.TRANS64 P1, [R0+URZ+0x2c038], R3 ;  /* 0x02c03803000095a7 */ /* 0x000ea400080210ff */
[----:B--2---:R-:W-:Y:S05]  /*1e550*/  @!P1 BRA `(.L_x_514) ;  /* 0xfffffffc00f09947 */ /* 0x004fea000383ffff */
[----:B------:R-:W-:Y:S05]  /*1e560*/  BRA `(.L_x_515) ;  /* 0xffffffb800f47947 */ /* 0x000fea000383ffff */
.L_x_393:
[----:B------:R-:W-:-:S07]  /*1e570*/  MOV R0, UR25 ;  /* 0x0000001900007c02 */ /* 0x000fce0008000f00 */
.L_x_516:
[----:B-1----:R1:W2:Y:S02]  /*1e580*/  SYNCS.PHASECHK.TRANS64.TRYWAIT P1, [R0+URZ+0x2c038], R3 ;  /* 0x02c03803000075a7 */ /* 0x0022a400080211ff */
[----:B--2---:R-:W-:Y:S05]  /*1e590*/  @!P1 NANOSLEEP.SYNCS 0x989680 ;  /* 0x009896800000995d */ /* 0x004fea0003900000 */
[----:B------:R-:W2:Y:S02]  /*1e5a0*/  @!P1 SYNCS.PHASECHK.TRANS64 P1, [R0+URZ+0x2c038], R3 ;  /* 0x02c03803000095a7 */ /* 0x000ea400080210ff */
[----:B--2---:R-:W-:Y:S05]  /*1e5b0*/  @!P1 BRA `(.L_x_516) ;  /* 0xfffffffc00f09947 */ /* 0x004fea000383ffff */
[----:B------:R-:W-:Y:S05]  /*1e5c0*/  BRA `(.L_x_517) ;  /* 0xffffffbc00847947 */ /* 0x000fea000383ffff */
.L_x_398:
[----:B------:R-:W-:-:S07]  /*1e5d0*/  MOV R0, UR17 ;  /* 0x0000001100007c02 */ /* 0x000fce0008000f00 */
.L_x_518:
[----:B-1----:R1:W2:Y:S02]  /*1e5e0*/  SYNCS.PHASECHK.TRANS64.TRYWAIT P1, [R0+URZ+0x2c038], R3 ;  /* 0x02c03803000075a7 */ /* 0x0022a400080211ff */
[----:B--2---:R-:W-:Y:S05]  /*1e5f0*/  @!P1 NANOSLEEP.SYNCS 0x989680 ;  /* 0x009896800000995d */ /* 0x004fea0003900000 */
[----:B------:R-:W2:Y:S02]  /*1e600*/  @!P1 SYNCS.PHASECHK.TRANS64 P1, [R0+URZ+0x2c038], R3 ;  /* 0x02c03803000095a7 */ /* 0x000ea400080210ff */
[----:B--2---:R-:W-:Y:S05]  /*1e610*/  @!P1 BRA `(.L_x_518) ;  /* 0xfffffffc00f09947 */ /* 0x004fea000383ffff */
[----:B------:R-:W-:Y:S05]  /*1e620*/  BRA `(.L_x_519) ;  /* 0xffffffc000087947 */ /* 0x000fea000383ffff */
.L_x_405:
[----:B------:R-:W-:-:S07]  /*1e630*/  MOV R3, UR23 ;  /* 0x0000001700037c02 */ /* 0x000fce0008000f00 */
.L_x_520:
[----:B-1----:R1:W3:Y:S02]  /*1e640*/  SYNCS.PHASECHK.TRANS64.TRYWAIT P0, [R3+URZ+0x2c0b0], R0 ;  /* 0x02c0b000030075a7 */ /* 0x0022e400080011ff */
[----:B---3--:R-:W-:Y:S05]  /*1e650*/  @!P0 NANOSLEEP.SYNCS 0x989680 ;  /* 0x009896800000895d */ /* 0x008fea0003900000 */
[----:B------:R-:W3:Y:S02]  /*1e660*/  @!P0 SYNCS.PHASECHK.TRANS64 P0, [R3+URZ+0x2c0b0], R0 ;  /* 0x02c0b000030085a7 */ /* 0x000ee400080010ff */
[----:B---3--:R-:W-:Y:S05]  /*1e670*/  @!P0 BRA `(.L_x_520) ;  /* 0xfffffffc00f08947 */ /* 0x008fea000383ffff */
[----:B------:R-:W-:Y:S05]  /*1e680*/  BRA `(.L_x_521) ;  /* 0xffffffc400c47947 */ /* 0x000fea000383ffff */
.L_x_409:
[----:B-1----:R-:W-:-:S07]  /*1e690*/  MOV R3, UR23 ;  /* 0x0000001700037c02 */ /* 0x002fce0008000f00 */
.L_x_522:
[----:B-1----:R1:W2:Y:S02]  /*1e6a0*/  SYNCS.PHASECHK.TRANS64.TRYWAIT P0, [R3+URZ+0x2c0b8], R0 ;  /* 0x02c0b800030075a7 */ /* 0x0022a400080011ff */
[----:B--2---:R-:W-:Y:S05]  /*1e6b0*/  @!P0 NANOSLEEP.SYNCS 0x989680 ;  /* 0x009896800000895d */ /* 0x004fea0003900000 */
[----:B------:R-:W2:Y:S02]  /*1e6c0*/  @!P0 SYNCS.PHASECHK.TRANS64 P0, [R3+URZ+0x2c0b8], R0 ;  /* 0x02c0b800030085a7 */ /* 0x000ea400080010ff */
[----:B--2---:R-:W-:Y:S05]  /*1e6d0*/  @!P0 BRA `(.L_x_522) ;  /* 0xfffffffc00f08947 */ /* 0x004fea000383ffff */
[----:B------:R-:W-:Y:S05]  /*1e6e0*/  BRA `(.L_x_523) ;  /* 0xffffffd800487947 */ /* 0x000fea000383ffff */
        .weak           $__internal_0_$__cuda_sm10x_tcgen05_guardrail_trap_col_being_dealloced_not_returned_by_alloc
        .type           $__internal_0_$__cuda_sm10x_tcgen05_guardrail_trap_col_being_dealloced_not_returned_by_alloc,@function
        .size           $__internal_0_$__cuda_sm10x_tcgen05_guardrail_trap_col_being_dealloced_not_returned_by_alloc,($__internal_1_$__cuda_sm10x_tcgen05_guardrail_trap_phase_invalid_during_alloc - $__internal_0_$__cuda_sm10x_tcgen05_guardrail_trap_col_being_dealloced_not_returned_by_alloc)
$__internal_0_$__cuda_sm10x_tcgen05_guardrail_trap_col_being_dealloced_not_returned_by_alloc:
[----:B------:R-:W-:Y:S05]  /*1e6f0*/  BPT.TRAP 0x1 ;  /* 0x000000040000795c */ /* 0x000fea0000300000 */
[----:B------:R-:W-:-:S04]  /*1e700*/  MOV R3, 0x0 ;  /* 0x0000000000037802 */ /* 0x000fc80000000f00 */
[----:B------:R-:W-:Y:S05]  /*1e710*/  RET.REL.NODEC R2 `(_ZN7cutlass13device_kernelINS_4fmha6kernel36Sm100FmhaFwdKernelTmaWarpspecializedIN4cute5tupleIJiiiNS5_IJNS5_IJiiEEEiEEEEEENS1_10collective38Sm100FmhaFwdMainloopTmaWarpspecializedINS_10bfloat16_tEffNS5_IJNS4_1CILi256EEENSC_ILi64EEENSC_ILi128EEEEEENS5_IJiNSC_ILi1EEES7_EEENS5_IJiSH_NS5_IJNS5_IJNSC_ILi0EEEiEEEiEEEEEESM_NS9_10CausalMaskILb1EEENS5_IJNSC_ILi2EEESH_SH_EEENSC_ILb0EEEEENS9_38Sm100FmhaFwdEpilogueTmaWarpspecializedINS_6half_tEfNS5_IJSF_SF_SE_EEESI_NS5_IJSH_S7_EEESR_EENS2_23PersistentTileSchedulerENS2_41Sm100FmhaCtxKernelWarpspecializedScheduleEEEEEvNT_6ParamsE) ;  /* 0xfffffe1802387950 */ /* 0x000fea0003c3ffff */
        .weak           $__internal_1_$__cuda_sm10x_tcgen05_guardrail_trap_phase_invalid_during_alloc
        .type           $__internal_1_$__cuda_sm10x_tcgen05_guardrail_trap_phase_invalid_during_alloc,@function
        .size           $__internal_1_$__cuda_sm10x_tcgen05_guardrail_trap_phase_invalid_during_alloc,($__internal_2_$__cuda_sm10x_tcgen05_guardrail_trap_unallocated_columns_being_dealloced - $__internal_1_$__cuda_sm10x_tcgen05_guardrail_trap_phase_invalid_during_alloc)
$__internal_1_$__cuda_sm10x_tcgen05_guardrail_trap_phase_invalid_during_alloc:
[----:B------:R-:W-:Y:S05]  /*1e720*/  BPT.TRAP 0x1 ;  /* 0x000000040000795c */ /* 0x000fea0000300000 */
[----:B------:R-:W-:-:S04]  /*1e730*/  HFMA2 R3, -RZ, RZ, 0, 0 ;  /* 0x00000000ff037431 */ /* 0x000fc800000001ff */
[----:B------:R-:W-:Y:S05]  /*1e740*/  RET.REL.NODEC R2 `(_ZN7cutlass13device_kernelINS_4fmha6kernel36Sm100FmhaFwdKernelTmaWarpspecializedIN4cute5tupleIJiiiNS5_IJNS5_IJiiEEEiEEEEEENS1_10collective38Sm100FmhaFwdMainloopTmaWarpspecializedINS_10bfloat16_tEffNS5_IJNS4_1CILi256EEENSC_ILi64EEENSC_ILi128EEEEEENS5_IJiNSC_ILi1EEES7_EEENS5_IJiSH_NS5_IJNS5_IJNSC_ILi0EEEiEEEiEEEEEESM_NS9_10CausalMaskILb1EEENS5_IJNSC_ILi2EEESH_SH_EEENSC_ILb0EEEEENS9_38Sm100FmhaFwdEpilogueTmaWarpspecializedINS_6half_tEfNS5_IJSF_SF_SE_EEESI_NS5_IJSH_S7_EEESR_EENS2_23PersistentTileSchedulerENS2_41Sm100FmhaCtxKernelWarpspecializedScheduleEEEEEvNT_6ParamsE) ;  /* 0xfffffe18022c7950 */ /* 0x000fea0003c3ffff */
        .weak           $__internal_2_$__cuda_sm10x_tcgen05_guardrail_trap_unallocated_columns_being_dealloced
        .type           $__internal_2_$__cuda_sm10x_tcgen05_guardrail_trap_unallocated_columns_being_dealloced,@function
        .size           $__internal_2_$__cuda_sm10x_tcgen05_guardrail_trap_unallocated_columns_being_dealloced,($__internal_3_$__cuda_sm3x_div_rn_noftz_f32_slowpath - $__internal_2_$__cuda_sm10x_tcgen05_guardrail_trap_unallocated_columns_being_dealloced)
$__internal_2_$__cuda_sm10x_tcgen05_guardrail_trap_unallocated_columns_being_dealloced:
[----:B------:R-:W-:Y:S05]  /*1e750*/  BPT.TRAP 0x1 ;  /* 0x000000040000795c */ /* 0x000fea0000300000 */
[----:B------:R-:W-:-:S04]  /*1e760*/  MOV R3, 0x0 ;  /* 0x0000000000037802 */ /* 0x000fc80000000f00 */
[----:B------:R-:W-:Y:S05]  /*1e770*/  RET.REL.NODEC R2 `(_ZN7cutlass13device_kernelINS_4fmha6kernel36Sm100FmhaFwdKernelTmaWarpspecializedIN4cute5tupleIJiiiNS5_IJNS5_IJiiEEEiEEEEEENS1_10collective38Sm100FmhaFwdMainloopTmaWarpspecializedINS_10bfloat16_tEffNS5_IJNS4_1CILi256EEENSC_ILi64EEENSC_ILi128EEEEEENS5_IJiNSC_ILi1EEES7_EEENS5_IJiSH_NS5_IJNS5_IJNSC_ILi0EEEiEEEiEEEEEESM_NS9_10CausalMaskILb1EEENS5_IJNSC_ILi2EEESH_SH_EEENSC_ILb0EEEEENS9_38Sm100FmhaFwdEpilogueTmaWarpspecializedINS_6half_tEfNS5_IJSF_SF_SE_EEESI_NS5_IJSH_S7_EEESR_EENS2_23PersistentTileSchedulerENS2_41Sm100FmhaCtxKernelWarpspecializedScheduleEEEEEvNT_6ParamsE) ;  /* 0xfffffe1802207950 */ /* 0x000fea0003c3ffff */
        .weak           $__internal_3_$__cuda_sm3x_div_rn_noftz_f32_slowpath
        .type           $__internal_3_$__cuda_sm3x_div_rn_noftz_f32_slowpath,@function
        .size           $__internal_3_$__cuda_sm3x_div_rn_noftz_f32_slowpath,(.L_x_540 - $__internal_3_$__cuda_sm3x_div_rn_noftz_f32_slowpath)
$__internal_3_$__cuda_sm3x_div_rn_noftz_f32_slowpath:
[----:B------:R-:W-:Y:S01]  /*1e780*/  SHF.R.U32.HI R3, RZ, 0x17, R24 ;  /* 0x00000017ff037819 */ /* 0x000fe20000011618 */
[----:B------:R-:W-:Y:S01]  /*1e790*/  BSSY B1, `(.L_x_524) ;  /* 0x0000065000017945 */ /* 0x000fe20003800000 */
[--C-:B------:R-:W-:Y:S01]  /*1e7a0*/  SHF.R.U32.HI R8, RZ, 0x17, R32.reuse ;  /* 0x00000017ff087819 */ /* 0x100fe20000011620 */
[----:B------:R-:W-:Y:S01]  /*1e7b0*/  IMAD.MOV.U32 R7, RZ, RZ, R32 ;  /* 0x000000ffff077224 */ /* 0x000fe200078e0020 */
[----:B------:R-:W-:Y:S01]  /*1e7c0*/  LOP3.LUT R3, R3, 0xff, RZ, 0xc0, !PT ;  /* 0x000000ff03037812 */ /* 0x000fe200078ec0ff */
[----:B------:R-:W-:Y:S01]  /*1e7d0*/  IMAD.MOV.U32 R6, RZ, RZ, R24 ;  /* 0x000000ffff067224 */ /* 0x000fe200078e0018 */
[----:B------:R-:W-:-:S03]  /*1e7e0*/  LOP3.LUT R8, R8, 0xff, RZ, 0xc0, !PT ;  /* 0x000000ff08087812 */ /* 0x000fc600078ec0ff */
[----:B------:R-:W-:Y:S02]  /*1e7f0*/  VIADD R0, R3, 0xffffffff ;  /* 0xffffffff03007836 */ /* 0x000fe40000000000 */
[----:B------:R-:W-:-:S03]  /*1e800*/  VIADD R5, R8, 0xffffffff ;  /* 0xffffffff08057836 */ /* 0x000fc60000000000 */
[----:B------:R-:W-:-:S04]  /*1e810*/  ISETP.GT.U32.AND P0, PT, R0, 0xfd, PT ;  /* 0x000000fd0000780c */ /* 0x000fc80003f04070 */
[----:B------:R-:W-:-:S13]  /*1e820*/  ISETP.GT.U32.OR P0, PT, R5, 0xfd, P0 ;  /* 0x000000fd0500780c */ /* 0x000fda0000704470 */
[----:B------:R-:W-:Y:S01]  /*1e830*/  @!P0 IMAD.MOV.U32 R10, RZ, RZ, RZ ;  /* 0x000000ffff0a8224 */ /* 0x000fe200078e00ff */
[----:B------:R-:W-:Y:S06]  /*1e840*/  @!P0 BRA `(.L_x_525) ;  /* 0x00000000005c8947 */ /* 0x000fec0003800000 */
[----:B------:R-:W-:Y:S02]  /*1e850*/  FSETP.GTU.FTZ.AND P1, PT, |R32|, +INF , PT ;  /* 0x7f8000002000780b */ /* 0x000fe40003f3c200 */
[----:B------:R-:W-:-:S04]  /*1e860*/  FSETP.GTU.FTZ.AND P0, PT, |R24|, +INF , PT ;  /* 0x7f8000001800780b */ /* 0x000fc80003f1c200 */
[----:B------:R-:W-:-:S13]  /*1e870*/  PLOP3.LUT P0, PT, P1, P0, PT, 0xf8, 0x8f ;  /* 0x00000000008f781c */ /* 0x000fda0000f01f70 */
[----:B------:R-:W-:Y:S05]  /*1e880*/  @P0 BRA `(.L_x_526) ;  /* 0x0000000400500947 */ /* 0x000fea0003800000 */
[----:B------:R-:W-:-:S13]  /*1e890*/  LOP3.LUT P0, RZ, R6, 0x7fffffff, R7, 0xc8, !PT ;  /* 0x7fffffff06ff7812 */ /* 0x000fda000780c807 */
[----:B------:R-:W-:Y:S05]  /*1e8a0*/  @!P0 BRA `(.L_x_527) ;  /* 0x0000000400408947 */ /* 0x000fea0003800000 */
[----:B------:R-:W-:Y:S02]  /*1e8b0*/  FSETP.NEU.FTZ.AND P0, PT, |R32|, +INF , PT ;  /* 0x7f8000002000780b */ /* 0x000fe40003f1d200 */
[----:B------:R-:W-:Y:S02]  /*1e8c0*/  FSETP.NEU.FTZ.AND P1, PT, |R24|, +INF , PT ;  /* 0x7f8000001800780b */ /* 0x000fe40003f3d200 */
[----:B------:R-:W-:-:S11]  /*1e8d0*/  FSETP.NEU.FTZ.AND P2, PT, |R32|, +INF , PT ;  /* 0x7f8000002000780b */ /* 0x000fd60003f5d200 */
[----:B------:R-:W-:Y:S05]  /*1e8e0*/  @!P1 BRA !P0, `(.L_x_527) ;  /* 0x0000000400309947 */ /* 0x000fea0004000000 */
[----:B------:R-:W-:-:S04]  /*1e8f0*/  LOP3.LUT P0, RZ, R7, 0x7fffffff, RZ, 0xc0, !PT ;  /* 0x7fffffff07ff7812 */ /* 0x000fc8000780c0ff */
[----:B------:R-:W-:-:S13]  /*1e900*/  PLOP3.LUT P0, PT, P1, P0, PT, 0x2f, 0xf2 ;  /* 0x0000000000f2781c */ /* 0x000fda0000f00577 */
[----:B------:R-:W-:Y:S05]  /*1e910*/  @P0 BRA `(.L_x_528) ;  /* 0x00000004001c0947 */ /* 0x000fea0003800000 */
[----:B------:R-:W-:-:S04]  /*1e920*/  LOP3.LUT P0, RZ, R6, 0x7fffffff, RZ, 0xc0, !PT ;  /* 0x7fffffff06ff7812 */ /* 0x000fc8000780c0ff */
[----:B------:R-:W-:-:S13]  /*1e930*/  PLOP3.LUT P0, PT, P2, P0, PT, 0x2f, 0xf2 ;  /* 0x0000000000f2781c */ /* 0x000fda0001700577 */
[----:B------:R-:W-:Y:S05]  /*1e940*/  @P0 BRA `(.L_x_529) ;  /* 0x0000000400040947 */ /* 0x000fea0003800000 */
[----:B------:R-:W-:Y:S02]  /*1e950*/  ISETP.GE.AND P1, PT, R5, RZ, PT ;  /* 0x000000ff0500720c */ /* 0x000fe40003f26270 */
[----:B------:R-:W-:-:S11]  /*1e960*/  ISETP.GE.AND P0, PT, R0, RZ, PT ;  /* 0x000000ff0000720c */ /* 0x000fd60003f06270 */
[----:B------:R-:W-:Y:S01]  /*1e970*/  @P1 MOV R10, RZ ;  /* 0x000000ff000a1202 */ /* 0x000fe20000000f00 */
[----:B------:R-:W-:Y:S01]  /*1e980*/  @!P1 FFMA R7, R32, 1.84467440737095516160e+19, RZ ;  /* 0x5f80000020079823 */ /* 0x000fe200000000ff */
[----:B------:R-:W-:Y:S01]  /*1e990*/  @!P1 MOV R10, 0xffffffc0 ;  /* 0xffffffc0000a9802 */ /* 0x000fe20000000f00 */
[----:B------:R-:W-:-:S03]  /*1e9a0*/  @!P0 FFMA R6, R24, 1.84467440737095516160e+19, RZ ;  /* 0x5f80000018068823 */ /* 0x000fc600000000ff */
[----:B------:R-:W-:-:S07]  /*1e9b0*/  @!P0 IADD3 R10, PT, PT, R10, 0x40, RZ ;  /* 0x000000400a0a8810 */ /* 0x000fce0007ffe0ff */
.L_x_525:
[----:B------:R-:W-:Y:S01]  /*1e9c0*/  LEA R11, R3, 0xc0800000, 0x17 ;  /* 0xc0800000030b7811 */ /* 0x000fe200078eb8ff */
[----:B------:R-:W-:Y:S01]  /*1e9d0*/  BSSY B0, `(.L_x_530) ;  /* 0x0000036000007945 */ /* 0x000fe20003800000 */
[----:B------:R-:W-:Y:S02]  /*1e9e0*/  IADD3 R8, PT, PT, R8, -0x7f, RZ ;  /* 0xffffff8108087810 */ /* 0x000fe40007ffe0ff */
[----:B------:R-:W-:-:S03]  /*1e9f0*/  IADD3 R11, PT, PT, -R11, R6, RZ ;  /* 0x000000060b0b7210 */ /* 0x000fc60007ffe1ff */
[----:B------:R-:W-:Y:S01]  /*1ea00*/  IMAD R9, R8, -0x800000, R7 ;  /* 0xff80000008097824 */ /* 0x000fe200078e0207 */
[----:B------:R-:W1:Y:S01]  /*1ea10*/  MUFU.RCP R5, R11 ;  /* 0x0000000b00057308 */ /* 0x000e620000001000 */
[----:B------:R-:W-:-:S04]  /*1ea20*/  FADD.FTZ R6, -R11, -RZ ;  /* 0x800000ff0b067221 */ /* 0x000fc80000010100 */
[----:B-1----:R-:W-:-:S04]  /*1ea30*/  FFMA R0, R5, R6, 1 ;  /* 0x3f80000005007423 */ /* 0x002fc80000000006 */
[----:B------:R-:W-:-:S04]  /*1ea40*/  FFMA R0, R5, R0, R5 ;  /* 0x0000000005007223 */ /* 0x000fc80000000005 */
[----:B------:R-:W-:-:S04]  /*1ea50*/  FFMA R7, R9, R0, RZ ;  /* 0x0000000009077223 */ /* 0x000fc800000000ff */
[----:B------:R-:W-:-:S04]  /*1ea60*/  FFMA R5, R6, R7, R9 ;  /* 0x0000000706057223 */ /* 0x000fc80000000009 */
[----:B------:R-:W-:-:S04]  /*1ea70*/  FFMA R5, R0, R5, R7 ;  /* 0x0000000500057223 */ /* 0x000fc80000000007 */
[----:B------:R-:W-:Y:S01]  /*1ea80*/  FFMA R6, R6, R5, R9 ;  /* 0x0000000506067223 */ /* 0x000fe20000000009 */
[----:B------:R-:W-:-:S03]  /*1ea90*/  IADD3 R9, PT, PT, R8, 0x7f, -R3 ;  /* 0x0000007f08097810 */ /* 0x000fc60007ffe803 */
[----:B------:R-:W-:Y:S01]  /*1eaa0*/  FFMA R7, R0, R6, R5 ;  /* 0x0000000600077223 */ /* 0x000fe20000000005 */
[----:B------:R-:W-:-:S04]  /*1eab0*/  IADD3 R10, PT, PT, R9, R10, RZ ;  /* 0x0000000a090a7210 */ /* 0x000fc80007ffe0ff */
[----:B------:R-:W-:-:S04]  /*1eac0*/  SHF.R.U32.HI R3, RZ, 0x17, R7 ;  /* 0x00000017ff037819 */ /* 0x000fc80000011607 */
[----:B------:R-:W-:-:S04]  /*1ead0*/  LOP3.LUT R3, R3, 0xff, RZ, 0xc0, !PT ;  /* 0x000000ff03037812 */ /* 0x000fc800078ec0ff */
[----:B------:R-:W-:-:S04]  /*1eae0*/  IADD3 R3, PT, PT, R3, R10, RZ ;  /* 0x0000000a03037210 */ /* 0x000fc80007ffe0ff */
[----:B------:R-:W-:-:S04]  /*1eaf0*/  IADD3 R8, PT, PT, R3, -0x1, RZ ;  /* 0xffffffff03087810 */ /* 0x000fc80007ffe0ff */
[----:B------:R-:W-:-:S13]  /*1eb00*/  ISETP.GE.U32.AND P0, PT, R8, 0xfe, PT ;  /* 0x000000fe0800780c */ /* 0x000fda0003f06070 */
[----:B------:R-:W-:Y:S05]  /*1eb10*/  @!P0 BRA `(.L_x_531) ;  /* 0x0000000000808947 */ /* 0x000fea0003800000 */
[----:B------:R-:W-:-:S13]  /*1eb20*/  ISETP.GT.AND P0, PT, R3, 0xfe, PT ;  /* 0x000000fe0300780c */ /* 0x000fda0003f04270 */
[----:B------:R-:W-:Y:S05]  /*1eb30*/  @P0 BRA `(.L_x_532) ;  /* 0x00000000006c0947 */ /* 0x000fea0003800000 */
[----:B------:R-:W-:-:S13]  /*1eb40*/  ISETP.GE.AND P0, PT, R3, 0x1, PT ;  /* 0x000000010300780c */ /* 0x000fda0003f06270 */
[----:B------:R-:W-:Y:S05]  /*1eb50*/  @P0 BRA `(.L_x_533) ;  /* 0x0000000000740947 */ /* 0x000fea0003800000 */
[----:B------:R-:W-:Y:S02]  /*1eb60*/  ISETP.GE.AND P0, PT, R3, -0x18, PT ;  /* 0xffffffe80300780c */ /* 0x000fe40003f06270 */
[----:B------:R-:W-:-:S11]  /*1eb70*/  LOP3.LUT R7, R7, 0x80000000, RZ, 0xc0, !PT ;  /* 0x8000000007077812 */ /* 0x000fd600078ec0ff */
[----:B------:R-:W-:Y:S05]  /*1eb80*/  @!P0 BRA `(.L_x_533) ;  /* 0x0000000000688947 */ /* 0x000fea0003800000 */
[CCC-:B------:R-:W-:Y:S01]  /*1eb90*/  FFMA.RZ R8, R0.reuse, R6.reuse, R5.reuse ;  /* 0x0000000600087223 */ /* 0x1c0fe2000000c005 */
[CCC-:B------:R-:W-:Y:S01]  /*1eba0*/  FFMA.RP R9, R0.reuse, R6.reuse, R5.reuse ;  /* 0x0000000600097223 */ /* 0x1c0fe20000008005 */
[----:B------:R-:W-:Y:S01]  /*1ebb0*/  FFMA.RM R6, R0, R6, R5 ;  /* 0x0000000600067223 */ /* 0x000fe20000004005 */
[C---:B------:R-:W-:Y:S01]  /*1ebc0*/  VIADD R0, R3.reuse, 0x20 ;  /* 0x0000002003007836 */ /* 0x040fe20000000000 */
[C---:B------:R-:W-:Y:S02]  /*1ebd0*/  ISETP.NE.AND P0, PT, R3.reuse, RZ, PT ;  /* 0x000000ff0300720c */ /* 0x040fe40003f05270 */
[----:B------:R-:W-:Y:S02]  /*1ebe0*/  LOP3.LUT R8, R8, 0x7fffff, RZ, 0xc0, !PT ;  /* 0x007fffff08087812 */ /* 0x000fe400078ec0ff */
[----:B------:R-:W-:Y:S01]  /*1ebf0*/  ISETP.NE.AND P1, PT, R3, RZ, PT ;  /* 0x000000ff0300720c */ /* 0x000fe20003f25270 */
[----:B------:R-:W-:Y:S01]  /*1ec00*/  IMAD.MOV R3, RZ, RZ, -R3 ;  /* 0x000000ffff037224 */ /* 0x000fe200078e0a03 */
[----:B------:R-:W-:-:S02]  /*1ec10*/  LOP3.LUT R5, R8, 0x800000, RZ, 0xfc, !PT ;  /* 0x0080000008057812 */ /* 0x000fc400078efcff */
[----:B------:R-:W-:Y:S02]  /*1ec20*/  FSETP.NEU.FTZ.AND P2, PT, R9, R6, PT ;  /* 0x000000060900720b */ /* 0x000fe40003f5d000 */
[----:B------:R-:W-:Y:S02]  /*1ec30*/  SHF.L.U32 R0, R5, R0, RZ ;  /* 0x0000000005007219 */ /* 0x000fe400000006ff */
[----:B------:R-:W-:Y:S02]  /*1ec40*/  SEL R6, R3, RZ, P0 ;  /* 0x000000ff03067207 */ /* 0x000fe40000000000 */
[----:B------:R-:W-:Y:S02]  /*1ec50*/  ISETP.NE.AND P1, PT, R0, RZ, P1 ;  /* 0x000000ff0000720c */ /* 0x000fe40000f25270 */
[----:B------:R-:W-:Y:S02]  /*1ec60*/  SHF.R.U32.HI R5, RZ, R6, R5 ;  /* 0x00000006ff057219 */ /* 0x000fe40000011605 */
[----:B------:R-:W-:-:S02]  /*1ec70*/  PLOP3.LUT P1, PT, P2, P1, PT, 0xf8, 0x8f ;  /* 0x00000000008f781c */ /* 0x000fc40001723f70 */
[----:B------:R-:W-:Y:S02]  /*1ec80*/  SHF.R.U32.HI R3, RZ, 0x1, R5 ;  /* 0x00000001ff037819 */ /* 0x000fe40000011605 */
[----:B------:R-:W-:-:S04]  /*1ec90*/  SEL R0, RZ, 0x1, !P1 ;  /* 0x00000001ff007807 */ /* 0x000fc80004800000 */
[----:B------:R-:W-:-:S04]  /*1eca0*/  LOP3.LUT R0, R0, 0x1, R3, 0xf8, !PT ;  /* 0x0000000100007812 */ /* 0x000fc800078ef803 */
[----:B------:R-:W-:-:S05]  /*1ecb0*/  LOP3.LUT R0, R0, R5, RZ, 0xc0, !PT ;  /* 0x0000000500007212 */ /* 0x000fca00078ec0ff */
[----:B------:R-:W-:-:S05]  /*1ecc0*/  IMAD.IADD R0, R3, 0x1, R0 ;  /* 0x0000000103007824 */ /* 0x000fca00078e0200 */
[----:B------:R-:W-:Y:S01]  /*1ecd0*/  LOP3.LUT R7, R0, R7, RZ, 0xfc, !PT ;  /* 0x0000000700077212 */ /* 0x000fe200078efcff */
[----:B------:R-:W-:Y:S05]  /*1ece0*/  BRA `(.L_x_533) ;  /* 0x0000000000107947 */ /* 0x000fea0003800000 */
.L_x_532:
[----:B------:R-:W-:-:S04]  /*1ecf0*/  LOP3.LUT R7, R7, 0x80000000, RZ, 0xc0, !PT ;  /* 0x8000000007077812 */ /* 0x000fc800078ec0ff */
[----:B------:R-:W-:Y:S01]  /*1ed00*/  LOP3.LUT R7, R7, 0x7f800000, RZ, 0xfc, !PT ;  /* 0x7f80000007077812 */ /* 0x000fe200078efcff */
[----:B------:R-:W-:Y:S05]  /*1ed10*/  BRA `(.L_x_533) ;  /* 0x0000000000047947 */ /* 0x000fea0003800000 */
.L_x_531:
[----:B------:R-:W-:Y:S02]  /*1ed20*/  LEA R7, R10, R7, 0x17 ;  /* 0x000000070a077211 */ /* 0x000fe400078eb8ff */
.L_x_533:
[----:B------:R-:W-:Y:S05]  /*1ed30*/  BSYNC B0 ;  /* 0x0000000000007941 */ /* 0x000fea0003800000 */
.L_x_530:
[----:B------:R-:W-:Y:S01]  /*1ed40*/  MOV R33, R7 ;  /* 0x0000000700217202 */ /* 0x000fe20000000f00 */
[----:B------:R-:W-:Y:S05]  /*1ed50*/  BRA `(.L_x_534) ;  /* 0x0000000000207947 */ /* 0x000fea0003800000 */
.L_x_529:
[----:B------:R-:W-:-:S04]  /*1ed60*/  LOP3.LUT R6, R6, 0x80000000, R7, 0x48, !PT ;  /* 0x8000000006067812 */ /* 0x000fc800078e4807 */
[----:B------:R-:W-:Y:S01]  /*1ed70*/  LOP3.LUT R33, R6, 0x7f800000, RZ, 0xfc, !PT ;  /* 0x7f80000006217812 */ /* 0x000fe200078efcff */
[----:B------:R-:W-:Y:S05]  /*1ed80*/  BRA `(.L_x_534) ;  /* 0x0000000000147947 */ /* 0x000fea0003800000 */
.L_x_528:
[----:B------:R-:W-:Y:S01]  /*1ed90*/  LOP3.LUT R33, R6, 0x80000000, R7, 0x48, !PT ;  /* 0x8000000006217812 */ /* 0x000fe200078e4807 */
[----:B------:R-:W-:Y:S05]  /*1eda0*/  BRA `(.L_x_534) ;  /* 0x00000000000c7947 */ /* 0x000fea0003800000 */
.L_x_527:
[----:B------:R-:W1:Y:S01]  /*1edb0*/  MUFU.RSQ R33, -QNAN ;  /* 0xffc0000000217908 */ /* 0x000e620000001400 */
[----:B------:R-:W-:Y:S05]  /*1edc0*/  BRA `(.L_x_534) ;  /* 0x0000000000047947 */ /* 0x000fea0003800000 */
.L_x_526:
[----:B------:R-:W-:-:S07]  /*1edd0*/  FADD.FTZ R33, R32, R24 ;  /* 0x0000001820217221 */ /* 0x000fce0000010000 */
.L_x_534:
[----:B------:R-:W-:Y:S05]  /*1ede0*/  BSYNC B1 ;  /* 0x0000000000017941 */ /* 0x000fea0003800000 */
.L_x_524:
[----:B------:R-:W-:-:S04]  /*1edf0*/  HFMA2 R5, -RZ, RZ, 0, 0 ;  /* 0x00000000ff057431 */ /* 0x000fc800000001ff */
[----:B-1----:R-:W-:Y:S05]  /*1ee00*/  RET.REL.NODEC R4 `(_ZN7cutlass13device_kernelINS_4fmha6kernel36Sm100FmhaFwdKernelTmaWarpspecializedIN4cute5tupleIJiiiNS5_IJNS5_IJiiEEEiEEEEEENS1_10collective38Sm100FmhaFwdMainloopTmaWarpspecializedINS_10bfloat16_tEffNS5_IJNS4_1CILi256EEENSC_ILi64EEENSC_ILi128EEEEEENS5_IJiNSC_ILi1EEES7_EEENS5_IJiSH_NS5_IJNS5_IJNSC_ILi0EEEiEEEiEEEEEESM_NS9_10CausalMaskILb1EEENS5_IJNSC_ILi2EEESH_SH_EEENSC_ILb0EEEEENS9_38Sm100FmhaFwdEpilogueTmaWarpspecializedINS_6half_tEfNS5_IJSF_SF_SE_EEESI_NS5_IJSH_S7_EEESR_EENS2_23PersistentTileSchedulerENS2_41Sm100FmhaCtxKernelWarpspecializedScheduleEEEEEvNT_6ParamsE) ;  /* 0xfffffe10047c7950 */ /* 0x002fea0003c3ffff */
.L_x_535:
[----:B------:R-:W-:-:S00]  /*1ee10*/  BRA `(.L_x_535) ;  /* 0xfffffffc00fc7947 */ /* 0x000fc0000383ffff */
[----:B------:R-:W-:-:S00]  /*1ee20*/  NOP ;  /* 0x0000000000007918 */ /* 0x000fc00000000000 */
        /* <DEDUP_REMOVED lines=13> */
.L_x_540:


//--------------------- .nv.global.init           --------------------------
	.section	.nv.global.init,"aw",@progbits
.nv.global.init:
	.type		$str$23,@object
	.size		$str$23,($str$37 - $str$23)
$str$23:
        /*0000*/ 	.byte	0x0a, 0x00
	.type		$str$37,@object
	.size		$str$37,($str$32 - $str$37)
$str$37:
        /*0002*/ 	.byte	0x3a, 0x00
	.type		$str$32,@object
	.size		$str$32,($str$29 - $str$32)
$str$32:
        /*0004*/ 	.byte	0x5f, 0x00
	.type		$str$29,@object
	.size		$str$29,($str$28 - $str$29)
$str$29:
        /*0006*/ 	.byte	0x25, 0x64, 0x00
	.type		$str$28,@object
	.size		$str$28,($str$30 - $str$28)
$str$28:
        /*0009*/ 	.byte	0x25, 0x63, 0x00
	.type		$str$30,@object
	.size		$str$30,($str$31 - $str$30)
$str$30:
        /*000c*/ 	.byte	0x25, 0x73, 0x00
	.type		$str$31,@object
	.size		$str$31,($str$35 - $str$31)
$str$31:
        /*000f*/ 	.byte	0x20, 0x6f, 0x20, 0x00
	.type		$str$35,@object
	.size		$str$35,($str$22 - $str$35)
$str$35:
        /*0013*/ 	.byte	0x70, 0x74, 0x72, 0x5b, 0x00
	.type		$str$22,@object
	.size		$str$22,($str$34 - $str$22)
$str$22:
        /*0018*/ 	.byte	0x73, 0x4f, 0x3a, 0x20, 0x00
	.type		$str$34,@object
	.size		$str$34,($str$36 - $str$34)
$str$34:
        /*001d*/ 	.byte	0x73, 0x6d, 0x65, 0x6d, 0x5f, 0x00
	.type		$str$36,@object
	.size		$str$36,($str$33 - $str$36)
$str$36:
        /*0023*/ 	.byte	0x62, 0x5d, 0x28, 0x25, 0x70, 0x29, 0x00
	.type		$str$33,@object
	.size		$str$33,($str$27 - $str$33)
$str$33:
        /*002a*/ 	.byte	0x53, 0x77, 0x3c, 0x25, 0x64, 0x2c, 0x25, 0x64, 0x2c, 0x25, 0x64, 0x3e, 0x00
	.type		$str$27,@object
	.size		$str$27,($str$26 - $str$27)
$str$27:
        /*0037*/ 	.byte	0x2f, 0x74, 0x6d, 0x70, 0x2f, 0x63, 0x75, 0x74, 0x6c, 0x61, 0x73, 0x73, 0x5f, 0x73, 0x77, 0x65
        /*0047*/ 	.byte	0x65, 0x70, 0x5f, 0x73, 0x72, 0x63, 0x2f, 0x69, 0x6e, 0x63, 0x6c, 0x75, 0x64, 0x65, 0x2f, 0x63
        /*0057*/ 	.byte	0x75, 0x74, 0x65, 0x2f, 0x61, 0x74, 0x6f, 0x6d, 0x2f, 0x63, 0x6f, 0x70, 0x79, 0x5f, 0x74, 0x72
        /*0067*/ 	.byte	0x61, 0x69, 0x74, 0x73, 0x5f, 0x73, 0x6d, 0x31, 0x30, 0x30, 0x2e, 0x68, 0x70, 0x70, 0x00
	.type		$str$26,@object
	.size		$str$26,(__unnamed_4 - $str$26)
$str$26:
        /*0076*/ 	.byte	0x28, 0x28, 0x75, 0x69, 0x6e, 0x74, 0x33, 0x32, 0x5f, 0x74, 0x28, 0x74, 0x68, 0x72, 0x65, 0x61
        /*0086*/ 	.byte	0x64, 0x49, 0x64, 0x78, 0x2e, 0x78, 0x29, 0x20, 0x2f, 0x20, 0x33, 0x32, 0x29, 0x20, 0x25, 0x20
        /*0096*/ 	.byte	0x34, 0x29, 0x20, 0x3d, 0x3d, 0x20, 0x28, 0x28, 0x28, 0x74, 0x6d, 0x65, 0x6d, 0x5f, 0x61, 0x64
        /*00a6*/ 	.byte	0x64, 0x72, 0x20, 0x3e, 0x3e, 0x20, 0x31, 0x36, 0x29, 0x20, 0x2f, 0x20, 0x33, 0x32, 0x29, 0x20
        /*00b6*/ 	.byte	0x25, 0x20, 0x34, 0x29, 0x00
	.type		__unnamed_4,@object
	.size		__unnamed_4,(__unnamed_1 - __unnamed_4)
__unnamed_4:
        /* <DEDUP_REMOVED lines=37> */
        /*030b*/ 	.byte	0x30, 0x3e, 0x3e, 0x3e, 0x3e, 0x5d, 0x00
	.type		__unnamed_1,@object
	.size		__unnamed_1,(__unnamed_5 - __unnamed_1)
__unnamed_1:
        /* <DEDUP_REMOVED lines=37> */
        /*0562*/ 	.byte	0x3a, 0x43, 0x3c, 0x30, 0x3e, 0x3e, 0x3e, 0x3e, 0x5d, 0x00
	.type		__unnamed_5,@object
	.size		__unnamed_5,(__unnamed_6 - __unnamed_5)
__unnamed_5:
        /* <DEDUP_REMOVED lines=38> */
	.type		__unnamed_6,@object
	.size		__unnamed_6,(__unnamed_7 - __unnamed_6)
__unnamed_6:
        /* <DEDUP_REMOVED lines=37> */
        /*0a16*/ 	.byte	0x74, 0x65, 0x3a, 0x3a, 0x43, 0x3c, 0x30, 0x3e, 0x3e, 0x3e, 0x3e, 0x5d, 0x00
	.type		__unnamed_7,@object
	.size		__unnamed_7,(__unnamed_2 - __unnamed_7)
__unnamed_7:
        /* <DEDUP_REMOVED lines=37> */
        /*0c73*/ 	.byte	0x63, 0x75, 0x74, 0x65, 0x3a, 0x3a, 0x43, 0x3c, 0x30, 0x3e, 0x3e, 0x3e, 0x3e, 0x5d, 0x00
	.type		__unnamed_2,@object
	.size		__unnamed_2,(__unnamed_3 - __unnamed_2)
__unnamed_2:
        /* <DEDUP_REMOVED lines=38> */
	.type		__unnamed_3,@object
	.size		__unnamed_3,(.L_3 - __unnamed_3)
__unnamed_3:
        /* <DEDUP_REMOVED lines=39> */
.L_3:


//--------------------- .nv.shared._ZN7cutlass13device_kernelINS_4fmha6kernel36Sm100FmhaFwdKernelTmaWarpspecializedIN4cute5tupleIJiiiNS5_IJNS5_IJiiEEEiEEEEEENS1_10collective38Sm100FmhaFwdMainloopTmaWarpspecializedINS_10bfloat16_tEffNS5_IJNS4_1CILi256EEENSC_ILi64EEENSC_ILi128EEEEEENS5_IJiNSC_ILi1EEES7_EEENS5_IJiSH_NS5_IJNS5_IJNSC_ILi0EEEiEEEiEEEEEESM_NS9_10CausalMaskILb1EEENS5_IJNSC_ILi2EEESH_SH_EEENSC_ILb0EEEEENS9_38Sm100FmhaFwdEpilogueTmaWarpspecializedINS_6half_tEfNS5_IJSF_SF_SE_EEESI_NS5_IJSH_S7_EEESR_EENS2_23PersistentTileSchedulerENS2_41Sm100FmhaCtxKernelWarpspecializedScheduleEEEEEvNT_6ParamsE --------------------------
	.section	.nv.shared._ZN7cutlass13device_kernelINS_4fmha6kernel36Sm100FmhaFwdKernelTmaWarpspecializedIN4cute5tupleIJiiiNS5_IJNS5_IJiiEEEiEEEEEENS1_10collective38Sm100FmhaFwdMainloopTmaWarpspecializedINS_10bfloat16_tEffNS5_IJNS4_1CILi256EEENSC_ILi64EEENSC_ILi128EEEEEENS5_IJiNSC_ILi1EEES7_EEENS5_IJiSH_NS5_IJNS5_IJNSC_ILi0EEEiEEEiEEEEEESM_NS9_10CausalMaskILb1EEENS5_IJNSC_ILi2EEESH_SH_EEENSC_ILb0EEEEENS9_38Sm100FmhaFwdEpilogueTmaWarpspecializedINS_6half_tEfNS5_IJSF_SF_SE_EEESI_NS5_IJSH_S7_EEESR_EENS2_23PersistentTileSchedulerENS2_41Sm100FmhaCtxKernelWarpspecializedScheduleEEEEEvNT_6ParamsE,"aw",@nobits
	.sectionflags	@""
	.align	16
	.zero		1024


//--------------------- .nv.shared.reserved.0     --------------------------
	.section	.nv.shared.reserved.0,"aw",@nobits
	.weak		__nv_reservedSMEM_offset_0_alias
	.size		__nv_reservedSMEM_offset_0_alias, 0, 64
	.other		__nv_reservedSMEM_offset_0_alias,@"STO_CUDA_RESERVED_SHARED STV_DEFAULT"
__nv_reservedSMEM_offset_0_alias:
	.zero		0
.nv.shared.reserved.0:
	.zero		64
	.weak		__nv_reservedSMEM_tcgen05_partition
	.type		__nv_reservedSMEM_tcgen05_partition,@object
	.size		__nv_reservedSMEM_tcgen05_partition,(.L_0 - __nv_reservedSMEM_tcgen05_partition)
__nv_reservedSMEM_tcgen05_partition:
	.zero		32
.L_0:


//--------------------- .nv.global                --------------------------
	.section	.nv.global,"aw",@nobits
.nv.global:
	.type		_ZN39_INTERNAL_d37883ad_4_k_cu_a7548799_31094cute1_E,@object
	.size		_ZN39_INTERNAL_d37883ad_4_k_cu_a7548799_31094cute1_E,(_ZN39_INTERNAL_d37883ad_4_k_cu_a7548799_31094cuda3std3__45__cpo6cbeginE - _ZN39_INTERNAL_d37883ad_4_k_cu_a7548799_31094cute1_E)
_ZN39_INTERNAL_d37883ad_4_k_cu_a7548799_31094cute1_E:
	.zero		1
	.type		_ZN39_INTERNAL_d37883ad_4_k_cu_a7548799_31094cuda3std3__45__cpo6cbeginE,@object
	.size		_ZN39_INTERNAL_d37883ad_4_k_cu_a7548799_31094cuda3std3__45__cpo6cbeginE,(_ZN39_INTERNAL_d37883ad_4_k_cu_a7548799_31094cuda3std3__48in_placeE - _ZN39_INTERNAL_d37883ad_4_k_cu_a7548799_31094cuda3std3__45__cpo6cbeginE)
_ZN39_INTERNAL_d37883ad_4_k_cu_a7548799_31094cuda3std3__45__cpo6cbeginE:
	.zero		1
	.type		_ZN39_INTERNAL_d37883ad_4_k_cu_a7548799_31094cuda3std3__48in_placeE,@object
	.size		_ZN39_INTERNAL_d37883ad_4_k_cu_a7548799_31094cuda3std3__48in_placeE,(_ZN39_INTERNAL_d37883ad_4_k_cu_a7548799_31094cuda3std6ranges3__45__cpo9iter_moveE - _ZN39_INTERNAL_d37883ad_4_k_cu_a7548799_31094cuda3std3__48in_placeE)
_ZN39_INTERNAL_d37883ad_4_k_cu_a7548799_31094cuda3std3__48in_placeE:
	.zero		1
	.type		_ZN39_INTERNAL_d37883ad_4_k_cu_a7548799_31094cuda3std6ranges3__45__cpo9iter_moveE,@object
	.size		_ZN39_INTERNAL_d37883ad_4_k_cu_a7548799_31094cuda3std6ranges3__45__cpo9iter_moveE,(_ZN39_INTERNAL_d37883ad_4_k_cu_a7548799_31094cuda3std3__45__cpo5beginE - _ZN39_INTERNAL_d37883ad_4_k_cu_a7548799_31094cuda3std6ranges3__45__cpo9iter_moveE)
_ZN39_INTERNAL_d37883ad_4_k_cu_a7548799_31094cuda3std6ranges3__45__cpo9iter_moveE:
	.zero		1
	.type		_ZN39_INTERNAL_d37883ad_4_k_cu_a7548799_31094cuda3std3__45__cpo5beginE,@object
	.size		_ZN39_INTERNAL_d37883ad_4_k_cu_a7548799_31094cuda3std3__45__cpo5beginE,(_ZN39_INTERNAL_d37883ad_4_k_cu_a7548799_31094cuda3std3__441_GLOBAL__N__d37883ad_4_k_cu_a7548799_31096ignoreE - _ZN39_INTERNAL_d37883ad_4_k_cu_a7548799_31094cuda3std3__45__cpo5beginE)
_ZN39_INTERNAL_d37883ad_4_k_cu_a7548799_31094cuda3std3__45__cpo5beginE:
	.zero		1
	.type		_ZN39_INTERNAL_d37883ad_4_k_cu_a7548799_31094cuda3std3__441_GLOBAL__N__d37883ad_4_k_cu_a7548799_31096ignoreE,@object
	.size		_ZN39_INTERNAL_d37883ad_4_k_cu_a7548799_31094cuda3std3__441_GLOBAL__N__d37883ad_4_k_cu_a7548799_31096ignoreE,(_ZN39_INTERNAL_d37883ad_4_k_cu_a7548799_31094cute7productE - _ZN39_INTERNAL_d37883ad_4_k_cu_a7548799_31094cuda3std3__441_GLOBAL__N__d37883ad_4_k_cu_a7548799_31096ignoreE)
_ZN39_INTERNAL_d37883ad_4_k_cu_a7548799_31094cuda3std3__441_GLOBAL__N__d37883ad_4_k_cu_a7548799_31096ignoreE:
	.zero		1
	.type		_ZN39_INTERNAL_d37883ad_4_k_cu_a7548799_31094cute7productE,@object
	.size		_ZN39_INTERNAL_d37883ad_4_k_cu_a7548799_31094cute7productE,(_ZN39_INTERNAL_d37883ad_4_k_cu_a7548799_31094cuda3std3__45__cpo3endE - _ZN39_INTERNAL_d37883ad_4_k_cu_a7548799_31094cute7productE)
_ZN39_INTERNAL_d37883ad_4_k_cu_a7548799_31094cute7productE:
	.zero		1
	.type		_ZN39_INTERNAL_d37883ad_4_k_cu_a7548799_31094cuda3std3__45__cpo3endE,@object
	.size		_ZN39_INTERNAL_d37883ad_4_k_cu_a7548799_31094cuda3std3__45__cpo3endE,(_ZN39_INTERNAL_d37883ad_4_k_cu_a7548799_31094cuda3std3__419piecewise_constructE - _ZN39_INTERNAL_d37883ad_4_k_cu_a7548799_31094cuda3std3__45__cpo3endE)
_ZN39_INTERNAL_d37883ad_4_k_cu_a7548799_31094cuda3std3__45__cpo3endE:
	.zero		1
	.type		_ZN39_INTERNAL_d37883ad_4_k_cu_a7548799_31094cuda3std3__419piecewise_constructE,@object
	.size		_ZN39_INTERNAL_d37883ad_4_k_cu_a7548799_31094cuda3std3__419piecewise_constructE,(_ZN39_INTERNAL_d37883ad_4_k_cu_a7548799_31094cuda3std3__45__cpo4cendE - _ZN39_INTERNAL_d37883ad_4_k_cu_a7548799_31094cuda3std3__419piecewise_constructE)
_ZN39_INTERNAL_d37883ad_4_k_cu_a7548799_31094cuda3std3__419piecewise_constructE:
	.zero		1
	.type		_ZN39_INTERNAL_d37883ad_4_k_cu_a7548799_31094cuda3std3__45__cpo4cendE,@object
	.size		_ZN39_INTERNAL_d37883ad_4_k_cu_a7548799_31094cuda3std3__45__cpo4cendE,(_ZN39_INTERNAL_d37883ad_4_k_cu_a7548799_31094cuda3std6ranges3__45__cpo4swapE - _ZN39_INTERNAL_d37883ad_4_k_cu_a7548799_31094cuda3std3__45__cpo4cendE)
_ZN39_INTERNAL_d37883ad_4_k_cu_a7548799_31094cuda3std3__45__cpo4cendE:
	.zero		1
	.type		_ZN39_INTERNAL_d37883ad_4_k_cu_a7548799_31094cuda3std6ranges3__45__cpo4swapE,@object
	.size		_ZN39_INTERNAL_d37883ad_4_k_cu_a7548799_31094cuda3std6ranges3__45__cpo4swapE,(.L_15 - _ZN39_INTERNAL_d37883ad_4_k_cu_a7548799_31094cuda3std6ranges3__45__cpo4swapE)
_ZN39_INTERNAL_d37883ad_4_k_cu_a7548799_31094cuda3std6ranges3__45__cpo4swapE:
	.zero		1
.L_15:


//--------------------- .nv.constant0._ZN7cutlass13device_kernelINS_4fmha6kernel36Sm100FmhaFwdKernelTmaWarpspecializedIN4cute5tupleIJiiiNS5_IJNS5_IJiiEEEiEEEEEENS1_10collective38Sm100FmhaFwdMainloopTmaWarpspecializedINS_10bfloat16_tEffNS5_IJNS4_1CILi256EEENSC_ILi64EEENSC_ILi128EEEEEENS5_IJiNSC_ILi1EEES7_EEENS5_IJiSH_NS5_IJNS5_IJNSC_ILi0EEEiEEEiEEEEEESM_NS9_10CausalMaskILb1EEENS5_IJNSC_ILi2EEESH_SH_EEENSC_ILb0EEEEENS9_38Sm100FmhaFwdEpilogueTmaWarpspecializedINS_6half_tEfNS5_IJSF_SF_SE_EEESI_NS5_IJSH_S7_EEESR_EENS2_23PersistentTileSchedulerENS2_41Sm100FmhaCtxKernelWarpspecializedScheduleEEEEEvNT_6ParamsE --------------------------
	.section	.nv.constant0._ZN7cutlass13device_kernelINS_4fmha6kernel36Sm100FmhaFwdKernelTmaWarpspecializedIN4cute5tupleIJiiiNS5_IJNS5_IJiiEEEiEEEEEENS1_10collective38Sm100FmhaFwdMainloopTmaWarpspecializedINS_10bfloat16_tEffNS5_IJNS4_1CILi256EEENSC_ILi64EEENSC_ILi128EEEEEENS5_IJiNSC_ILi1EEES7_EEENS5_IJiSH_NS5_IJNS5_IJNSC_ILi0EEEiEEEiEEEEEESM_NS9_10CausalMaskILb1EEENS5_IJNSC_ILi2EEESH_SH_EEENSC_ILb0EEEEENS9_38Sm100FmhaFwdEpilogueTmaWarpspecializedINS_6half_tEfNS5_IJSF_SF_SE_EEESI_NS5_IJSH_S7_EEESR_EENS2_23PersistentTileSchedulerENS2_41Sm100FmhaCtxKernelWarpspecializedScheduleEEEEEvNT_6ParamsE,"a",@progbits
	.sectionflags	@""
	.align	4
.nv.constant0._ZN7cutlass13device_kernelINS_4fmha6kernel36Sm100FmhaFwdKernelTmaWarpspecializedIN4cute5tupleIJiiiNS5_IJNS5_IJiiEEEiEEEEEENS1_10collective38Sm100FmhaFwdMainloopTmaWarpspecializedINS_10bfloat16_tEffNS5_IJNS4_1CILi256EEENSC_ILi64EEENSC_ILi128EEEEEENS5_IJiNSC_ILi1EEES7_EEENS5_IJiSH_NS5_IJNS5_IJNSC_ILi0EEEiEEEiEEEEEESM_NS9_10CausalMaskILb1EEENS5_IJNSC_ILi2EEESH_SH_EEENSC_ILb0EEEEENS9_38Sm100FmhaFwdEpilogueTmaWarpspecializedINS_6half_tEfNS5_IJSF_SF_SE_EEESI_NS5_IJSH_S7_EEESR_EENS2_23PersistentTileSchedulerENS2_41Sm100FmhaCtxKernelWarpspecializedScheduleEEEEEvNT_6ParamsE:
	.zero		2432


//--------------------- SYMBOLS --------------------------

	.type		.nv.reservedSmem.offset0,@object
	.size		.nv.reservedSmem.offset0,0x4
	.type		.nv.reservedSmem.cap,@object
	.size		.nv.reservedSmem.cap,0x4
	.type		vprintf,@function
	.type		__assertfail,@function
